//
// Generated by NVIDIA NVVM Compiler
//
// Compiler Build ID: CL-36424714
// Cuda compilation tools, release 13.0, V13.0.88
// Based on NVVM 20.0.0
//

.version 9.0
.target sm_100
.address_size 64

	// .globl	_Z31flash_attention_inverted_kernelPK6__halfS1_S1_PS_fiiib
// _ZZ31flash_attention_inverted_kernelPK6__halfS1_S1_PS_fiiibE4smem has been demoted
// _ZZ31flash_attention_inverted_kernelPK6__halfS1_S1_PS_fiiibE8O_shared has been demoted
// _ZZ31flash_attention_inverted_kernelPK6__halfS1_S1_PS_fiiibE7row_max has been demoted
// _ZZ31flash_attention_inverted_kernelPK6__halfS1_S1_PS_fiiibE7row_sum has been demoted
// _ZZ31flash_attention_inverted_kernelPK6__halfS1_S1_PS_fiiibE14row_correction has been demoted

.visible .entry _Z31flash_attention_inverted_kernelPK6__halfS1_S1_PS_fiiib(
	.param .u64 .ptr .align 1 _Z31flash_attention_inverted_kernelPK6__halfS1_S1_PS_fiiib_param_0,
	.param .u64 .ptr .align 1 _Z31flash_attention_inverted_kernelPK6__halfS1_S1_PS_fiiib_param_1,
	.param .u64 .ptr .align 1 _Z31flash_attention_inverted_kernelPK6__halfS1_S1_PS_fiiib_param_2,
	.param .u64 .ptr .align 1 _Z31flash_attention_inverted_kernelPK6__halfS1_S1_PS_fiiib_param_3,
	.param .f32 _Z31flash_attention_inverted_kernelPK6__halfS1_S1_PS_fiiib_param_4,
	.param .u32 _Z31flash_attention_inverted_kernelPK6__halfS1_S1_PS_fiiib_param_5,
	.param .u32 _Z31flash_attention_inverted_kernelPK6__halfS1_S1_PS_fiiib_param_6,
	.param .u32 _Z31flash_attention_inverted_kernelPK6__halfS1_S1_PS_fiiib_param_7,
	.param .u8 _Z31flash_attention_inverted_kernelPK6__halfS1_S1_PS_fiiib_param_8
)
{
	.reg .pred 	%p<218>;
	.reg .b16 	%rs<1028>;
	.reg .b32 	%r<532>;
	.reg .b32 	%f<1703>;
	.reg .b64 	%rd<113>;
	// demoted variable
	.shared .align 2 .b8 _ZZ31flash_attention_inverted_kernelPK6__halfS1_S1_PS_fiiibE4smem[16384];
	// demoted variable
	.shared .align 4 .b8 _ZZ31flash_attention_inverted_kernelPK6__halfS1_S1_PS_fiiibE8O_shared[8192];
	// demoted variable
	.shared .align 4 .b8 _ZZ31flash_attention_inverted_kernelPK6__halfS1_S1_PS_fiiibE7row_max[128];
	// demoted variable
	.shared .align 4 .b8 _ZZ31flash_attention_inverted_kernelPK6__halfS1_S1_PS_fiiibE7row_sum[128];
	// demoted variable
	.shared .align 4 .b8 _ZZ31flash_attention_inverted_kernelPK6__halfS1_S1_PS_fiiibE14row_correction[128];
	ld.param.u64 	%rd5, [_Z31flash_attention_inverted_kernelPK6__halfS1_S1_PS_fiiib_param_0];
	ld.param.u64 	%rd6, [_Z31flash_attention_inverted_kernelPK6__halfS1_S1_PS_fiiib_param_1];
	ld.param.u64 	%rd7, [_Z31flash_attention_inverted_kernelPK6__halfS1_S1_PS_fiiib_param_2];
	ld.param.u64 	%rd8, [_Z31flash_attention_inverted_kernelPK6__halfS1_S1_PS_fiiib_param_3];
	ld.param.f32 	%f126, [_Z31flash_attention_inverted_kernelPK6__halfS1_S1_PS_fiiib_param_4];
	ld.param.u32 	%r123, [_Z31flash_attention_inverted_kernelPK6__halfS1_S1_PS_fiiib_param_6];
	ld.param.u32 	%r124, [_Z31flash_attention_inverted_kernelPK6__halfS1_S1_PS_fiiib_param_7];
	ld.param.s8 	%rs145, [_Z31flash_attention_inverted_kernelPK6__halfS1_S1_PS_fiiib_param_8];
	cvta.to.global.u64 	%rd1, %rd5;
	cvta.to.global.u64 	%rd2, %rd6;
	cvta.to.global.u64 	%rd3, %rd7;
	cvta.to.global.u64 	%rd4, %rd8;
	mov.u32 	%r1, %tid.x;
	mov.u32 	%r126, _ZZ31flash_attention_inverted_kernelPK6__halfS1_S1_PS_fiiibE8O_shared;
	mov.u32 	%r521, %r1;
$L__BB0_1:
	shl.b32 	%r125, %r521, 2;
	add.s32 	%r127, %r126, %r125;
	mov.b32 	%r128, 0;
	st.shared.u32 	[%r127], %r128;
	add.s32 	%r6, %r521, 128;
	setp.lt.u32 	%p6, %r521, 1920;
	mov.u32 	%r521, %r6;
	@%p6 bra 	$L__BB0_1;
	setp.lt.u32 	%p7, %r1, 32;
	shl.b32 	%r129, %r1, 2;
	mov.u32 	%r130, _ZZ31flash_attention_inverted_kernelPK6__halfS1_S1_PS_fiiibE7row_max;
	add.s32 	%r2, %r130, %r129;
	mov.u32 	%r131, _ZZ31flash_attention_inverted_kernelPK6__halfS1_S1_PS_fiiibE7row_sum;
	add.s32 	%r3, %r131, %r129;
	mov.u32 	%r132, _ZZ31flash_attention_inverted_kernelPK6__halfS1_S1_PS_fiiibE14row_correction;
	add.s32 	%r4, %r132, %r129;
	@%p7 bra 	$L__BB0_3;
	bra.uni 	$L__BB0_4;
$L__BB0_3:
	mov.b32 	%r133, -8388608;
	st.shared.u32 	[%r2], %r133;
	mov.b32 	%r134, 0;
	st.shared.u32 	[%r3], %r134;
	mov.b32 	%r135, 1065353216;
	st.shared.u32 	[%r4], %r135;
$L__BB0_4:
	bar.sync 	0;
	mov.u32 	%r136, %ctaid.z;
	mul.lo.s32 	%r137, %r123, %r136;
	mul.lo.s32 	%r7, %r137, %r124;
	mov.u32 	%r138, %ctaid.y;
	shl.b32 	%r8, %r138, 6;
	and.b32  	%r139, %r1, 63;
	mov.u32 	%r140, %ctaid.x;
	shl.b32 	%r9, %r140, 5;
	shl.b32 	%r141, %r1, 1;
	and.b32  	%r142, %r141, 126;
	mov.u32 	%r143, _ZZ31flash_attention_inverted_kernelPK6__halfS1_S1_PS_fiiibE4smem;
	add.s32 	%r10, %r143, %r142;
	or.b32  	%r11, %r139, %r8;
	shr.u32 	%r12, %r1, 6;
	or.b32  	%r13, %r12, %r9;
	setp.ge.s32 	%p8, %r13, %r124;
	mad.lo.s32 	%r14, %r12, 144, %r10;
	@%p8 bra 	$L__BB0_6;
	mad.lo.s32 	%r144, %r13, %r123, %r7;
	shl.b32 	%r145, %r144, 6;
	add.s32 	%r146, %r11, %r145;
	mul.wide.s32 	%rd9, %r146, 2;
	add.s64 	%rd10, %rd1, %rd9;
	ld.global.nc.u16 	%rs147, [%rd10];
	st.shared.u16 	[%r14], %rs147;
	bra.uni 	$L__BB0_7;
$L__BB0_6:
	mov.f32 	%f127, 0f00000000;
	// begin inline asm
	{  cvt.rn.f16.f32 %rs146, %f127;}

	// end inline asm
	st.shared.u16 	[%r14], %rs146;
$L__BB0_7:
	add.s32 	%r15, %r1, 128;
	shr.u32 	%r16, %r15, 6;
	add.s32 	%r17, %r16, %r9;
	setp.lt.s32 	%p9, %r17, %r124;
	mad.lo.s32 	%r18, %r16, 144, %r10;
	@%p9 bra 	$L__BB0_9;
	mov.f32 	%f128, 0f00000000;
	// begin inline asm
	{  cvt.rn.f16.f32 %rs148, %f128;}

	// end inline asm
	st.shared.u16 	[%r18], %rs148;
	bra.uni 	$L__BB0_10;
$L__BB0_9:
	mad.lo.s32 	%r147, %r17, %r123, %r7;
	shl.b32 	%r148, %r147, 6;
	add.s32 	%r149, %r11, %r148;
	mul.wide.s32 	%rd11, %r149, 2;
	add.s64 	%rd12, %rd1, %rd11;
	ld.global.nc.u16 	%rs149, [%rd12];
	st.shared.u16 	[%r18], %rs149;
$L__BB0_10:
	add.s32 	%r19, %r1, 256;
	shr.u32 	%r20, %r19, 6;
	add.s32 	%r21, %r20, %r9;
	setp.lt.s32 	%p10, %r21, %r124;
	mad.lo.s32 	%r22, %r20, 144, %r10;
	@%p10 bra 	$L__BB0_12;
	mov.f32 	%f129, 0f00000000;
	// begin inline asm
	{  cvt.rn.f16.f32 %rs150, %f129;}

	// end inline asm
	st.shared.u16 	[%r22], %rs150;
	bra.uni 	$L__BB0_13;
$L__BB0_12:
	mad.lo.s32 	%r150, %r21, %r123, %r7;
	shl.b32 	%r151, %r150, 6;
	add.s32 	%r152, %r11, %r151;
	mul.wide.s32 	%rd13, %r152, 2;
	add.s64 	%rd14, %rd1, %rd13;
	ld.global.nc.u16 	%rs151, [%rd14];
	st.shared.u16 	[%r22], %rs151;
$L__BB0_13:
	add.s32 	%r23, %r1, 384;
	shr.u32 	%r24, %r23, 6;
	add.s32 	%r25, %r24, %r9;
	setp.lt.s32 	%p11, %r25, %r124;
	mad.lo.s32 	%r26, %r24, 144, %r10;
	@%p11 bra 	$L__BB0_15;
	mov.f32 	%f130, 0f00000000;
	// begin inline asm
	{  cvt.rn.f16.f32 %rs152, %f130;}

	// end inline asm
	st.shared.u16 	[%r26], %rs152;
	bra.uni 	$L__BB0_16;
$L__BB0_15:
	mad.lo.s32 	%r153, %r25, %r123, %r7;
	shl.b32 	%r154, %r153, 6;
	add.s32 	%r155, %r11, %r154;
	mul.wide.s32 	%rd15, %r155, 2;
	add.s64 	%rd16, %rd1, %rd15;
	ld.global.nc.u16 	%rs153, [%rd16];
	st.shared.u16 	[%r26], %rs153;
$L__BB0_16:
	add.s32 	%r27, %r1, 512;
	shr.u32 	%r28, %r27, 6;
	add.s32 	%r29, %r28, %r9;
	setp.lt.s32 	%p12, %r29, %r124;
	mad.lo.s32 	%r30, %r28, 144, %r10;
	@%p12 bra 	$L__BB0_18;
	mov.f32 	%f131, 0f00000000;
	// begin inline asm
	{  cvt.rn.f16.f32 %rs154, %f131;}

	// end inline asm
	st.shared.u16 	[%r30], %rs154;
	bra.uni 	$L__BB0_19;
$L__BB0_18:
	mad.lo.s32 	%r156, %r29, %r123, %r7;
	shl.b32 	%r157, %r156, 6;
	add.s32 	%r158, %r11, %r157;
	mul.wide.s32 	%rd17, %r158, 2;
	add.s64 	%rd18, %rd1, %rd17;
	ld.global.nc.u16 	%rs155, [%rd18];
	st.shared.u16 	[%r30], %rs155;
$L__BB0_19:
	add.s32 	%r31, %r1, 640;
	shr.u32 	%r32, %r31, 6;
	add.s32 	%r33, %r32, %r9;
	setp.lt.s32 	%p13, %r33, %r124;
	mad.lo.s32 	%r34, %r32, 144, %r10;
	@%p13 bra 	$L__BB0_21;
	mov.f32 	%f132, 0f00000000;
	// begin inline asm
	{  cvt.rn.f16.f32 %rs156, %f132;}

	// end inline asm
	st.shared.u16 	[%r34], %rs156;
	bra.uni 	$L__BB0_22;
$L__BB0_21:
	mad.lo.s32 	%r159, %r33, %r123, %r7;
	shl.b32 	%r160, %r159, 6;
	add.s32 	%r161, %r11, %r160;
	mul.wide.s32 	%rd19, %r161, 2;
	add.s64 	%rd20, %rd1, %rd19;
	ld.global.nc.u16 	%rs157, [%rd20];
	st.shared.u16 	[%r34], %rs157;
$L__BB0_22:
	add.s32 	%r35, %r1, 768;
	shr.u32 	%r36, %r35, 6;
	add.s32 	%r37, %r36, %r9;
	setp.lt.s32 	%p14, %r37, %r124;
	mad.lo.s32 	%r38, %r36, 144, %r10;
	@%p14 bra 	$L__BB0_24;
	mov.f32 	%f133, 0f00000000;
	// begin inline asm
	{  cvt.rn.f16.f32 %rs158, %f133;}

	// end inline asm
	st.shared.u16 	[%r38], %rs158;
	bra.uni 	$L__BB0_25;
$L__BB0_24:
	mad.lo.s32 	%r162, %r37, %r123, %r7;
	shl.b32 	%r163, %r162, 6;
	add.s32 	%r164, %r11, %r163;
	mul.wide.s32 	%rd21, %r164, 2;
	add.s64 	%rd22, %rd1, %rd21;
	ld.global.nc.u16 	%rs159, [%rd22];
	st.shared.u16 	[%r38], %rs159;
$L__BB0_25:
	add.s32 	%r165, %r1, 896;
	shr.u32 	%r39, %r165, 6;
	add.s32 	%r40, %r39, %r9;
	setp.lt.s32 	%p15, %r40, %r124;
	mad.lo.s32 	%r41, %r39, 144, %r10;
	@%p15 bra 	$L__BB0_27;
	mov.f32 	%f134, 0f00000000;
	// begin inline asm
	{  cvt.rn.f16.f32 %rs160, %f134;}

	// end inline asm
	st.shared.u16 	[%r41], %rs160;
	bra.uni 	$L__BB0_28;
$L__BB0_27:
	mad.lo.s32 	%r166, %r40, %r123, %r7;
	shl.b32 	%r167, %r166, 6;
	add.s32 	%r168, %r11, %r167;
	mul.wide.s32 	%rd23, %r168, 2;
	add.s64 	%rd24, %rd1, %rd23;
	ld.global.nc.u16 	%rs161, [%rd24];
	st.shared.u16 	[%r41], %rs161;
$L__BB0_28:
	or.b32  	%r169, %r1, 1024;
	shr.u32 	%r42, %r169, 6;
	add.s32 	%r43, %r42, %r9;
	setp.lt.s32 	%p16, %r43, %r124;
	mad.lo.s32 	%r44, %r42, 144, %r10;
	@%p16 bra 	$L__BB0_30;
	mov.f32 	%f135, 0f00000000;
	// begin inline asm
	{  cvt.rn.f16.f32 %rs162, %f135;}

	// end inline asm
	st.shared.u16 	[%r44], %rs162;
	bra.uni 	$L__BB0_31;
$L__BB0_30:
	mad.lo.s32 	%r170, %r43, %r123, %r7;
	shl.b32 	%r171, %r170, 6;
	add.s32 	%r172, %r11, %r171;
	mul.wide.s32 	%rd25, %r172, 2;
	add.s64 	%rd26, %rd1, %rd25;
	ld.global.nc.u16 	%rs163, [%rd26];
	st.shared.u16 	[%r44], %rs163;
$L__BB0_31:
	add.s32 	%r174, %r1, 1152;
	shr.u32 	%r45, %r174, 6;
	add.s32 	%r46, %r45, %r9;
	setp.lt.s32 	%p17, %r46, %r124;
	setp.lt.u32 	%p18, %r1, 896;
	and.pred  	%p19, %p17, %p18;
	mad.lo.s32 	%r47, %r45, 144, %r10;
	@%p19 bra 	$L__BB0_33;
	mov.f32 	%f136, 0f00000000;
	// begin inline asm
	{  cvt.rn.f16.f32 %rs164, %f136;}

	// end inline asm
	st.shared.u16 	[%r47], %rs164;
	bra.uni 	$L__BB0_34;
$L__BB0_33:
	mad.lo.s32 	%r175, %r46, %r123, %r7;
	shl.b32 	%r176, %r175, 6;
	add.s32 	%r177, %r11, %r176;
	mul.wide.s32 	%rd27, %r177, 2;
	add.s64 	%rd28, %rd1, %rd27;
	ld.global.nc.u16 	%rs165, [%rd28];
	st.shared.u16 	[%r47], %rs165;
$L__BB0_34:
	add.s32 	%r179, %r1, 1280;
	shr.u32 	%r48, %r179, 6;
	add.s32 	%r49, %r48, %r9;
	setp.lt.s32 	%p20, %r49, %r124;
	setp.lt.u32 	%p21, %r1, 768;
	and.pred  	%p22, %p20, %p21;
	mad.lo.s32 	%r50, %r48, 144, %r10;
	@%p22 bra 	$L__BB0_36;
	mov.f32 	%f137, 0f00000000;
	// begin inline asm
	{  cvt.rn.f16.f32 %rs166, %f137;}

	// end inline asm
	st.shared.u16 	[%r50], %rs166;
	bra.uni 	$L__BB0_37;
$L__BB0_36:
	mad.lo.s32 	%r180, %r49, %r123, %r7;
	shl.b32 	%r181, %r180, 6;
	add.s32 	%r182, %r11, %r181;
	mul.wide.s32 	%rd29, %r182, 2;
	add.s64 	%rd30, %rd1, %rd29;
	ld.global.nc.u16 	%rs167, [%rd30];
	st.shared.u16 	[%r50], %rs167;
$L__BB0_37:
	add.s32 	%r184, %r1, 1408;
	shr.u32 	%r51, %r184, 6;
	add.s32 	%r52, %r51, %r9;
	setp.lt.s32 	%p23, %r52, %r124;
	setp.lt.u32 	%p24, %r1, 640;
	and.pred  	%p25, %p23, %p24;
	mad.lo.s32 	%r53, %r51, 144, %r10;
	@%p25 bra 	$L__BB0_39;
	mov.f32 	%f138, 0f00000000;
	// begin inline asm
	{  cvt.rn.f16.f32 %rs168, %f138;}

	// end inline asm
	st.shared.u16 	[%r53], %rs168;
	bra.uni 	$L__BB0_40;
$L__BB0_39:
	mad.lo.s32 	%r185, %r52, %r123, %r7;
	shl.b32 	%r186, %r185, 6;
	add.s32 	%r187, %r11, %r186;
	mul.wide.s32 	%rd31, %r187, 2;
	add.s64 	%rd32, %rd1, %rd31;
	ld.global.nc.u16 	%rs169, [%rd32];
	st.shared.u16 	[%r53], %rs169;
$L__BB0_40:
	add.s32 	%r189, %r1, 1536;
	shr.u32 	%r54, %r189, 6;
	add.s32 	%r55, %r54, %r9;
	setp.lt.s32 	%p26, %r55, %r124;
	setp.lt.u32 	%p27, %r1, 512;
	and.pred  	%p28, %p26, %p27;
	mad.lo.s32 	%r56, %r54, 144, %r10;
	@%p28 bra 	$L__BB0_42;
	mov.f32 	%f139, 0f00000000;
	// begin inline asm
	{  cvt.rn.f16.f32 %rs170, %f139;}

	// end inline asm
	st.shared.u16 	[%r56], %rs170;
	bra.uni 	$L__BB0_43;
$L__BB0_42:
	mad.lo.s32 	%r190, %r55, %r123, %r7;
	shl.b32 	%r191, %r190, 6;
	add.s32 	%r192, %r11, %r191;
	mul.wide.s32 	%rd33, %r192, 2;
	add.s64 	%rd34, %rd1, %rd33;
	ld.global.nc.u16 	%rs171, [%rd34];
	st.shared.u16 	[%r56], %rs171;
$L__BB0_43:
	add.s32 	%r194, %r1, 1664;
	shr.u32 	%r57, %r194, 6;
	add.s32 	%r58, %r57, %r9;
	setp.lt.s32 	%p29, %r58, %r124;
	setp.lt.u32 	%p30, %r1, 384;
	and.pred  	%p31, %p29, %p30;
	mad.lo.s32 	%r59, %r57, 144, %r10;
	@%p31 bra 	$L__BB0_45;
	mov.f32 	%f140, 0f00000000;
	// begin inline asm
	{  cvt.rn.f16.f32 %rs172, %f140;}

	// end inline asm
	st.shared.u16 	[%r59], %rs172;
	bra.uni 	$L__BB0_46;
$L__BB0_45:
	mad.lo.s32 	%r195, %r58, %r123, %r7;
	shl.b32 	%r196, %r195, 6;
	add.s32 	%r197, %r11, %r196;
	mul.wide.s32 	%rd35, %r197, 2;
	add.s64 	%rd36, %rd1, %rd35;
	ld.global.nc.u16 	%rs173, [%rd36];
	st.shared.u16 	[%r59], %rs173;
$L__BB0_46:
	add.s32 	%r199, %r1, 1792;
	shr.u32 	%r60, %r199, 6;
	add.s32 	%r61, %r60, %r9;
	setp.lt.s32 	%p32, %r61, %r124;
	setp.lt.u32 	%p33, %r1, 256;
	and.pred  	%p34, %p32, %p33;
	mad.lo.s32 	%r62, %r60, 144, %r10;
	@%p34 bra 	$L__BB0_48;
	mov.f32 	%f141, 0f00000000;
	// begin inline asm
	{  cvt.rn.f16.f32 %rs174, %f141;}

	// end inline asm
	st.shared.u16 	[%r62], %rs174;
	bra.uni 	$L__BB0_49;
$L__BB0_48:
	mad.lo.s32 	%r200, %r61, %r123, %r7;
	shl.b32 	%r201, %r200, 6;
	add.s32 	%r202, %r11, %r201;
	mul.wide.s32 	%rd37, %r202, 2;
	add.s64 	%rd38, %rd1, %rd37;
	ld.global.nc.u16 	%rs175, [%rd38];
	st.shared.u16 	[%r62], %rs175;
$L__BB0_49:
	add.s32 	%r204, %r1, 1920;
	shr.u32 	%r63, %r204, 6;
	add.s32 	%r64, %r63, %r9;
	setp.lt.s32 	%p35, %r64, %r124;
	setp.lt.u32 	%p36, %r1, 128;
	and.pred  	%p37, %p35, %p36;
	mad.lo.s32 	%r65, %r63, 144, %r10;
	@%p37 bra 	$L__BB0_51;
	mov.f32 	%f142, 0f00000000;
	// begin inline asm
	{  cvt.rn.f16.f32 %rs176, %f142;}

	// end inline asm
	st.shared.u16 	[%r65], %rs176;
	bra.uni 	$L__BB0_52;
$L__BB0_51:
	mad.lo.s32 	%r205, %r64, %r123, %r7;
	shl.b32 	%r206, %r205, 6;
	add.s32 	%r207, %r11, %r206;
	mul.wide.s32 	%rd39, %r207, 2;
	add.s64 	%rd40, %rd1, %rd39;
	ld.global.nc.u16 	%rs177, [%rd40];
	st.shared.u16 	[%r65], %rs177;
$L__BB0_52:
	bar.sync 	0;
	setp.lt.s32 	%p38, %r124, 1;
	@%p38 bra 	$L__BB0_306;
	add.s32 	%r210, %r143, 13824;
	and.b32  	%r212, %r141, 62;
	add.s32 	%r213, %r210, %r212;
	add.s32 	%r66, %r9, %r1;
	mad.lo.s32 	%r67, %r1, 80, %r210;
	add.s32 	%r214, %r143, %r141;
	add.s32 	%r68, %r214, 9216;
	max.u32 	%r215, %r1, 896;
	sub.s32 	%r216, %r215, %r1;
	add.s32 	%r69, %r216, 127;
	shr.u32 	%r217, %r27, 5;
	mad.lo.s32 	%r70, %r217, 80, %r213;
	shr.u32 	%r218, %r31, 5;
	mad.lo.s32 	%r71, %r218, 80, %r213;
	shr.u32 	%r219, %r35, 5;
	mad.lo.s32 	%r72, %r219, 80, %r213;
	add.s32 	%r73, %r126, %r129;
	mov.b32 	%r522, 0;
$L__BB0_54:
	shl.b32 	%r75, %r522, 5;
	or.b32  	%r76, %r12, %r75;
	setp.lt.s32 	%p39, %r76, %r124;
	@%p39 bra 	$L__BB0_55;
	bra.uni 	$L__BB0_56;
$L__BB0_55:
	mad.lo.s32 	%r222, %r76, %r123, %r7;
	shl.b32 	%r223, %r222, 6;
	add.s32 	%r224, %r11, %r223;
	mul.wide.s32 	%rd41, %r224, 2;
	add.s64 	%rd42, %rd2, %rd41;
	ld.global.nc.u16 	%rs980, [%rd42];
	bra.uni 	$L__BB0_57;
$L__BB0_56:
	mov.f32 	%f143, 0f00000000;
	// begin inline asm
	{  cvt.rn.f16.f32 %rs980, %f143;}

	// end inline asm
$L__BB0_57:
	st.shared.u16 	[%r14+4608], %rs980;
	add.s32 	%r78, %r16, %r75;
	setp.lt.s32 	%p40, %r78, %r124;
	@%p40 bra 	$L__BB0_59;
	mov.f32 	%f144, 0f00000000;
	// begin inline asm
	{  cvt.rn.f16.f32 %rs981, %f144;}

	// end inline asm
	bra.uni 	$L__BB0_60;
$L__BB0_59:
	mad.lo.s32 	%r225, %r78, %r123, %r7;
	shl.b32 	%r226, %r225, 6;
	add.s32 	%r227, %r11, %r226;
	mul.wide.s32 	%rd43, %r227, 2;
	add.s64 	%rd44, %rd2, %rd43;
	ld.global.nc.u16 	%rs981, [%rd44];
$L__BB0_60:
	st.shared.u16 	[%r18+4608], %rs981;
	add.s32 	%r79, %r20, %r75;
	setp.lt.s32 	%p41, %r79, %r124;
	@%p41 bra 	$L__BB0_62;
	mov.f32 	%f145, 0f00000000;
	// begin inline asm
	{  cvt.rn.f16.f32 %rs982, %f145;}

	// end inline asm
	bra.uni 	$L__BB0_63;
$L__BB0_62:
	mad.lo.s32 	%r228, %r79, %r123, %r7;
	shl.b32 	%r229, %r228, 6;
	add.s32 	%r230, %r11, %r229;
	mul.wide.s32 	%rd45, %r230, 2;
	add.s64 	%rd46, %rd2, %rd45;
	ld.global.nc.u16 	%rs982, [%rd46];
$L__BB0_63:
	st.shared.u16 	[%r22+4608], %rs982;
	add.s32 	%r80, %r24, %r75;
	setp.lt.s32 	%p42, %r80, %r124;
	@%p42 bra 	$L__BB0_65;
	mov.f32 	%f146, 0f00000000;
	// begin inline asm
	{  cvt.rn.f16.f32 %rs983, %f146;}

	// end inline asm
	bra.uni 	$L__BB0_66;
$L__BB0_65:
	mad.lo.s32 	%r231, %r80, %r123, %r7;
	shl.b32 	%r232, %r231, 6;
	add.s32 	%r233, %r11, %r232;
	mul.wide.s32 	%rd47, %r233, 2;
	add.s64 	%rd48, %rd2, %rd47;
	ld.global.nc.u16 	%rs983, [%rd48];
$L__BB0_66:
	st.shared.u16 	[%r26+4608], %rs983;
	add.s32 	%r81, %r28, %r75;
	setp.lt.s32 	%p43, %r81, %r124;
	@%p43 bra 	$L__BB0_68;
	mov.f32 	%f147, 0f00000000;
	// begin inline asm
	{  cvt.rn.f16.f32 %rs984, %f147;}

	// end inline asm
	bra.uni 	$L__BB0_69;
$L__BB0_68:
	mad.lo.s32 	%r234, %r81, %r123, %r7;
	shl.b32 	%r235, %r234, 6;
	add.s32 	%r236, %r11, %r235;
	mul.wide.s32 	%rd49, %r236, 2;
	add.s64 	%rd50, %rd2, %rd49;
	ld.global.nc.u16 	%rs984, [%rd50];
$L__BB0_69:
	st.shared.u16 	[%r30+4608], %rs984;
	add.s32 	%r82, %r32, %r75;
	setp.lt.s32 	%p44, %r82, %r124;
	@%p44 bra 	$L__BB0_71;
	mov.f32 	%f148, 0f00000000;
	// begin inline asm
	{  cvt.rn.f16.f32 %rs985, %f148;}

	// end inline asm
	bra.uni 	$L__BB0_72;
$L__BB0_71:
	mad.lo.s32 	%r237, %r82, %r123, %r7;
	shl.b32 	%r238, %r237, 6;
	add.s32 	%r239, %r11, %r238;
	mul.wide.s32 	%rd51, %r239, 2;
	add.s64 	%rd52, %rd2, %rd51;
	ld.global.nc.u16 	%rs985, [%rd52];
$L__BB0_72:
	st.shared.u16 	[%r34+4608], %rs985;
	add.s32 	%r83, %r36, %r75;
	setp.lt.s32 	%p45, %r83, %r124;
	@%p45 bra 	$L__BB0_74;
	mov.f32 	%f149, 0f00000000;
	// begin inline asm
	{  cvt.rn.f16.f32 %rs986, %f149;}

	// end inline asm
	bra.uni 	$L__BB0_75;
$L__BB0_74:
	mad.lo.s32 	%r240, %r83, %r123, %r7;
	shl.b32 	%r241, %r240, 6;
	add.s32 	%r242, %r11, %r241;
	mul.wide.s32 	%rd53, %r242, 2;
	add.s64 	%rd54, %rd2, %rd53;
	ld.global.nc.u16 	%rs986, [%rd54];
$L__BB0_75:
	st.shared.u16 	[%r38+4608], %rs986;
	add.s32 	%r84, %r39, %r75;
	setp.lt.s32 	%p46, %r84, %r124;
	@%p46 bra 	$L__BB0_77;
	mov.f32 	%f150, 0f00000000;
	// begin inline asm
	{  cvt.rn.f16.f32 %rs987, %f150;}

	// end inline asm
	bra.uni 	$L__BB0_78;
$L__BB0_77:
	mad.lo.s32 	%r243, %r84, %r123, %r7;
	shl.b32 	%r244, %r243, 6;
	add.s32 	%r245, %r11, %r244;
	mul.wide.s32 	%rd55, %r245, 2;
	add.s64 	%rd56, %rd2, %rd55;
	ld.global.nc.u16 	%rs987, [%rd56];
$L__BB0_78:
	st.shared.u16 	[%r41+4608], %rs987;
	add.s32 	%r85, %r42, %r75;
	setp.lt.s32 	%p47, %r85, %r124;
	@%p47 bra 	$L__BB0_80;
	mov.f32 	%f151, 0f00000000;
	// begin inline asm
	{  cvt.rn.f16.f32 %rs988, %f151;}

	// end inline asm
	bra.uni 	$L__BB0_81;
$L__BB0_80:
	mad.lo.s32 	%r246, %r85, %r123, %r7;
	shl.b32 	%r247, %r246, 6;
	add.s32 	%r248, %r11, %r247;
	mul.wide.s32 	%rd57, %r248, 2;
	add.s64 	%rd58, %rd2, %rd57;
	ld.global.nc.u16 	%rs988, [%rd58];
$L__BB0_81:
	setp.lt.u32 	%p48, %r1, 896;
	st.shared.u16 	[%r44+4608], %rs988;
	add.s32 	%r86, %r45, %r75;
	setp.lt.s32 	%p49, %r86, %r124;
	and.pred  	%p50, %p49, %p48;
	@%p50 bra 	$L__BB0_83;
	mov.f32 	%f152, 0f00000000;
	// begin inline asm
	{  cvt.rn.f16.f32 %rs989, %f152;}

	// end inline asm
	bra.uni 	$L__BB0_84;
$L__BB0_83:
	mad.lo.s32 	%r250, %r86, %r123, %r7;
	shl.b32 	%r251, %r250, 6;
	add.s32 	%r252, %r11, %r251;
	mul.wide.s32 	%rd59, %r252, 2;
	add.s64 	%rd60, %rd2, %rd59;
	ld.global.nc.u16 	%rs989, [%rd60];
$L__BB0_84:
	setp.lt.u32 	%p51, %r1, 768;
	st.shared.u16 	[%r47+4608], %rs989;
	add.s32 	%r87, %r48, %r75;
	setp.lt.s32 	%p52, %r87, %r124;
	and.pred  	%p1, %p52, %p51;
	@%p1 bra 	$L__BB0_86;
	mov.f32 	%f153, 0f00000000;
	// begin inline asm
	{  cvt.rn.f16.f32 %rs990, %f153;}

	// end inline asm
	bra.uni 	$L__BB0_87;
$L__BB0_86:
	mad.lo.s32 	%r254, %r87, %r123, %r7;
	shl.b32 	%r255, %r254, 6;
	add.s32 	%r256, %r11, %r255;
	mul.wide.s32 	%rd61, %r256, 2;
	add.s64 	%rd62, %rd2, %rd61;
	ld.global.nc.u16 	%rs990, [%rd62];
$L__BB0_87:
	setp.lt.u32 	%p53, %r1, 640;
	st.shared.u16 	[%r50+4608], %rs990;
	add.s32 	%r88, %r51, %r75;
	setp.lt.s32 	%p54, %r88, %r124;
	and.pred  	%p55, %p54, %p53;
	@%p55 bra 	$L__BB0_89;
	mov.f32 	%f154, 0f00000000;
	// begin inline asm
	{  cvt.rn.f16.f32 %rs991, %f154;}

	// end inline asm
	bra.uni 	$L__BB0_90;
$L__BB0_89:
	mad.lo.s32 	%r258, %r88, %r123, %r7;
	shl.b32 	%r259, %r258, 6;
	add.s32 	%r260, %r11, %r259;
	mul.wide.s32 	%rd63, %r260, 2;
	add.s64 	%rd64, %rd2, %rd63;
	ld.global.nc.u16 	%rs991, [%rd64];
$L__BB0_90:
	setp.lt.u32 	%p56, %r1, 512;
	st.shared.u16 	[%r53+4608], %rs991;
	add.s32 	%r89, %r54, %r75;
	setp.lt.s32 	%p57, %r89, %r124;
	and.pred  	%p2, %p57, %p56;
	@%p2 bra 	$L__BB0_92;
	mov.f32 	%f155, 0f00000000;
	// begin inline asm
	{  cvt.rn.f16.f32 %rs992, %f155;}

	// end inline asm
	bra.uni 	$L__BB0_93;
$L__BB0_92:
	mad.lo.s32 	%r262, %r89, %r123, %r7;
	shl.b32 	%r263, %r262, 6;
	add.s32 	%r264, %r11, %r263;
	mul.wide.s32 	%rd65, %r264, 2;
	add.s64 	%rd66, %rd2, %rd65;
	ld.global.nc.u16 	%rs992, [%rd66];
$L__BB0_93:
	setp.lt.u32 	%p58, %r1, 384;
	st.shared.u16 	[%r56+4608], %rs992;
	add.s32 	%r90, %r57, %r75;
	setp.lt.s32 	%p59, %r90, %r124;
	and.pred  	%p3, %p59, %p58;
	@%p3 bra 	$L__BB0_95;
	mov.f32 	%f156, 0f00000000;
	// begin inline asm
	{  cvt.rn.f16.f32 %rs993, %f156;}

	// end inline asm
	bra.uni 	$L__BB0_96;
$L__BB0_95:
	mad.lo.s32 	%r266, %r90, %r123, %r7;
	shl.b32 	%r267, %r266, 6;
	add.s32 	%r268, %r11, %r267;
	mul.wide.s32 	%rd67, %r268, 2;
	add.s64 	%rd68, %rd2, %rd67;
	ld.global.nc.u16 	%rs993, [%rd68];
$L__BB0_96:
	setp.lt.u32 	%p60, %r1, 256;
	st.shared.u16 	[%r59+4608], %rs993;
	add.s32 	%r91, %r60, %r75;
	setp.lt.s32 	%p61, %r91, %r124;
	and.pred  	%p4, %p61, %p60;
	@%p4 bra 	$L__BB0_98;
	mov.f32 	%f157, 0f00000000;
	// begin inline asm
	{  cvt.rn.f16.f32 %rs994, %f157;}

	// end inline asm
	bra.uni 	$L__BB0_99;
$L__BB0_98:
	mad.lo.s32 	%r270, %r91, %r123, %r7;
	shl.b32 	%r271, %r270, 6;
	add.s32 	%r272, %r11, %r271;
	mul.wide.s32 	%rd69, %r272, 2;
	add.s64 	%rd70, %rd2, %rd69;
	ld.global.nc.u16 	%rs994, [%rd70];
$L__BB0_99:
	setp.lt.u32 	%p62, %r1, 128;
	st.shared.u16 	[%r62+4608], %rs994;
	add.s32 	%r92, %r63, %r75;
	setp.lt.s32 	%p63, %r92, %r124;
	and.pred  	%p5, %p63, %p62;
	@%p5 bra 	$L__BB0_101;
	mov.f32 	%f158, 0f00000000;
	// begin inline asm
	{  cvt.rn.f16.f32 %rs995, %f158;}

	// end inline asm
	bra.uni 	$L__BB0_102;
$L__BB0_101:
	mad.lo.s32 	%r274, %r92, %r123, %r7;
	shl.b32 	%r275, %r274, 6;
	add.s32 	%r276, %r11, %r275;
	mul.wide.s32 	%rd71, %r276, 2;
	add.s64 	%rd72, %rd2, %rd71;
	ld.global.nc.u16 	%rs995, [%rd72];
$L__BB0_102:
	setp.ge.s32 	%p64, %r76, %r124;
	st.shared.u16 	[%r65+4608], %rs995;
	bar.sync 	0;
	@%p64 bra 	$L__BB0_104;
	mad.lo.s32 	%r277, %r76, %r123, %r7;
	shl.b32 	%r278, %r277, 6;
	add.s32 	%r279, %r11, %r278;
	mul.wide.s32 	%rd73, %r279, 2;
	add.s64 	%rd74, %rd3, %rd73;
	ld.global.nc.u16 	%rs195, [%rd74];
	st.shared.u16 	[%r14+9216], %rs195;
	bra.uni 	$L__BB0_105;
$L__BB0_104:
	mov.f32 	%f159, 0f00000000;
	// begin inline asm
	{  cvt.rn.f16.f32 %rs194, %f159;}

	// end inline asm
	st.shared.u16 	[%r14+9216], %rs194;
$L__BB0_105:
	setp.lt.s32 	%p65, %r78, %r124;
	@%p65 bra 	$L__BB0_107;
	mov.f32 	%f160, 0f00000000;
	// begin inline asm
	{  cvt.rn.f16.f32 %rs196, %f160;}

	// end inline asm
	st.shared.u16 	[%r18+9216], %rs196;
	bra.uni 	$L__BB0_108;
$L__BB0_107:
	mad.lo.s32 	%r280, %r78, %r123, %r7;
	shl.b32 	%r281, %r280, 6;
	add.s32 	%r282, %r11, %r281;
	mul.wide.s32 	%rd75, %r282, 2;
	add.s64 	%rd76, %rd3, %rd75;
	ld.global.nc.u16 	%rs197, [%rd76];
	st.shared.u16 	[%r18+9216], %rs197;
$L__BB0_108:
	setp.lt.s32 	%p66, %r79, %r124;
	@%p66 bra 	$L__BB0_110;
	mov.f32 	%f161, 0f00000000;
	// begin inline asm
	{  cvt.rn.f16.f32 %rs198, %f161;}

	// end inline asm
	st.shared.u16 	[%r22+9216], %rs198;
	bra.uni 	$L__BB0_111;
$L__BB0_110:
	mad.lo.s32 	%r283, %r79, %r123, %r7;
	shl.b32 	%r284, %r283, 6;
	add.s32 	%r285, %r11, %r284;
	mul.wide.s32 	%rd77, %r285, 2;
	add.s64 	%rd78, %rd3, %rd77;
	ld.global.nc.u16 	%rs199, [%rd78];
	st.shared.u16 	[%r22+9216], %rs199;
$L__BB0_111:
	setp.lt.s32 	%p67, %r80, %r124;
	@%p67 bra 	$L__BB0_113;
	mov.f32 	%f162, 0f00000000;
	// begin inline asm
	{  cvt.rn.f16.f32 %rs200, %f162;}

	// end inline asm
	st.shared.u16 	[%r26+9216], %rs200;
	bra.uni 	$L__BB0_114;
$L__BB0_113:
	mad.lo.s32 	%r286, %r80, %r123, %r7;
	shl.b32 	%r287, %r286, 6;
	add.s32 	%r288, %r11, %r287;
	mul.wide.s32 	%rd79, %r288, 2;
	add.s64 	%rd80, %rd3, %rd79;
	ld.global.nc.u16 	%rs201, [%rd80];
	st.shared.u16 	[%r26+9216], %rs201;
$L__BB0_114:
	setp.lt.s32 	%p68, %r81, %r124;
	@%p68 bra 	$L__BB0_116;
	mov.f32 	%f163, 0f00000000;
	// begin inline asm
	{  cvt.rn.f16.f32 %rs202, %f163;}

	// end inline asm
	st.shared.u16 	[%r30+9216], %rs202;
	bra.uni 	$L__BB0_117;
$L__BB0_116:
	mad.lo.s32 	%r289, %r81, %r123, %r7;
	shl.b32 	%r290, %r289, 6;
	add.s32 	%r291, %r11, %r290;
	mul.wide.s32 	%rd81, %r291, 2;
	add.s64 	%rd82, %rd3, %rd81;
	ld.global.nc.u16 	%rs203, [%rd82];
	st.shared.u16 	[%r30+9216], %rs203;
$L__BB0_117:
	setp.lt.s32 	%p69, %r82, %r124;
	@%p69 bra 	$L__BB0_119;
	mov.f32 	%f164, 0f00000000;
	// begin inline asm
	{  cvt.rn.f16.f32 %rs204, %f164;}

	// end inline asm
	st.shared.u16 	[%r34+9216], %rs204;
	bra.uni 	$L__BB0_120;
$L__BB0_119:
	mad.lo.s32 	%r292, %r82, %r123, %r7;
	shl.b32 	%r293, %r292, 6;
	add.s32 	%r294, %r11, %r293;
	mul.wide.s32 	%rd83, %r294, 2;
	add.s64 	%rd84, %rd3, %rd83;
	ld.global.nc.u16 	%rs205, [%rd84];
	st.shared.u16 	[%r34+9216], %rs205;
$L__BB0_120:
	setp.lt.s32 	%p70, %r83, %r124;
	@%p70 bra 	$L__BB0_122;
	mov.f32 	%f165, 0f00000000;
	// begin inline asm
	{  cvt.rn.f16.f32 %rs206, %f165;}

	// end inline asm
	st.shared.u16 	[%r38+9216], %rs206;
	bra.uni 	$L__BB0_123;
$L__BB0_122:
	mad.lo.s32 	%r295, %r83, %r123, %r7;
	shl.b32 	%r296, %r295, 6;
	add.s32 	%r297, %r11, %r296;
	mul.wide.s32 	%rd85, %r297, 2;
	add.s64 	%rd86, %rd3, %rd85;
	ld.global.nc.u16 	%rs207, [%rd86];
	st.shared.u16 	[%r38+9216], %rs207;
$L__BB0_123:
	setp.lt.s32 	%p71, %r84, %r124;
	@%p71 bra 	$L__BB0_125;
	mov.f32 	%f166, 0f00000000;
	// begin inline asm
	{  cvt.rn.f16.f32 %rs208, %f166;}

	// end inline asm
	st.shared.u16 	[%r41+9216], %rs208;
	bra.uni 	$L__BB0_126;
$L__BB0_125:
	mad.lo.s32 	%r298, %r84, %r123, %r7;
	shl.b32 	%r299, %r298, 6;
	add.s32 	%r300, %r11, %r299;
	mul.wide.s32 	%rd87, %r300, 2;
	add.s64 	%rd88, %rd3, %rd87;
	ld.global.nc.u16 	%rs209, [%rd88];
	st.shared.u16 	[%r41+9216], %rs209;
$L__BB0_126:
	setp.lt.s32 	%p72, %r85, %r124;
	@%p72 bra 	$L__BB0_128;
	mov.f32 	%f167, 0f00000000;
	// begin inline asm
	{  cvt.rn.f16.f32 %rs210, %f167;}

	// end inline asm
	st.shared.u16 	[%r44+9216], %rs210;
	bra.uni 	$L__BB0_129;
$L__BB0_128:
	mad.lo.s32 	%r301, %r85, %r123, %r7;
	shl.b32 	%r302, %r301, 6;
	add.s32 	%r303, %r11, %r302;
	mul.wide.s32 	%rd89, %r303, 2;
	add.s64 	%rd90, %rd3, %rd89;
	ld.global.nc.u16 	%rs211, [%rd90];
	st.shared.u16 	[%r44+9216], %rs211;
$L__BB0_129:
	setp.lt.s32 	%p73, %r86, %r124;
	setp.lt.u32 	%p74, %r1, 896;
	and.pred  	%p75, %p73, %p74;
	@%p75 bra 	$L__BB0_131;
	mov.f32 	%f168, 0f00000000;
	// begin inline asm
	{  cvt.rn.f16.f32 %rs212, %f168;}

	// end inline asm
	st.shared.u16 	[%r47+9216], %rs212;
	bra.uni 	$L__BB0_132;
$L__BB0_131:
	mad.lo.s32 	%r305, %r86, %r123, %r7;
	shl.b32 	%r306, %r305, 6;
	add.s32 	%r307, %r11, %r306;
	mul.wide.s32 	%rd91, %r307, 2;
	add.s64 	%rd92, %rd3, %rd91;
	ld.global.nc.u16 	%rs213, [%rd92];
	st.shared.u16 	[%r47+9216], %rs213;
$L__BB0_132:
	@%p1 bra 	$L__BB0_134;
	mov.f32 	%f169, 0f00000000;
	// begin inline asm
	{  cvt.rn.f16.f32 %rs214, %f169;}

	// end inline asm
	st.shared.u16 	[%r50+9216], %rs214;
	bra.uni 	$L__BB0_135;
$L__BB0_134:
	mad.lo.s32 	%r308, %r87, %r123, %r7;
	shl.b32 	%r309, %r308, 6;
	add.s32 	%r310, %r11, %r309;
	mul.wide.s32 	%rd93, %r310, 2;
	add.s64 	%rd94, %rd3, %rd93;
	ld.global.nc.u16 	%rs215, [%rd94];
	st.shared.u16 	[%r50+9216], %rs215;
$L__BB0_135:
	setp.lt.s32 	%p76, %r88, %r124;
	setp.lt.u32 	%p77, %r1, 640;
	and.pred  	%p78, %p76, %p77;
	@%p78 bra 	$L__BB0_137;
	mov.f32 	%f170, 0f00000000;
	// begin inline asm
	{  cvt.rn.f16.f32 %rs216, %f170;}

	// end inline asm
	st.shared.u16 	[%r53+9216], %rs216;
	bra.uni 	$L__BB0_138;
$L__BB0_137:
	mad.lo.s32 	%r312, %r88, %r123, %r7;
	shl.b32 	%r313, %r312, 6;
	add.s32 	%r314, %r11, %r313;
	mul.wide.s32 	%rd95, %r314, 2;
	add.s64 	%rd96, %rd3, %rd95;
	ld.global.nc.u16 	%rs217, [%rd96];
	st.shared.u16 	[%r53+9216], %rs217;
$L__BB0_138:
	@%p2 bra 	$L__BB0_140;
	mov.f32 	%f171, 0f00000000;
	// begin inline asm
	{  cvt.rn.f16.f32 %rs218, %f171;}

	// end inline asm
	st.shared.u16 	[%r56+9216], %rs218;
	bra.uni 	$L__BB0_141;
$L__BB0_140:
	mad.lo.s32 	%r315, %r89, %r123, %r7;
	shl.b32 	%r316, %r315, 6;
	add.s32 	%r317, %r11, %r316;
	mul.wide.s32 	%rd97, %r317, 2;
	add.s64 	%rd98, %rd3, %rd97;
	ld.global.nc.u16 	%rs219, [%rd98];
	st.shared.u16 	[%r56+9216], %rs219;
$L__BB0_141:
	@%p3 bra 	$L__BB0_143;
	mov.f32 	%f172, 0f00000000;
	// begin inline asm
	{  cvt.rn.f16.f32 %rs220, %f172;}

	// end inline asm
	st.shared.u16 	[%r59+9216], %rs220;
	bra.uni 	$L__BB0_144;
$L__BB0_143:
	mad.lo.s32 	%r318, %r90, %r123, %r7;
	shl.b32 	%r319, %r318, 6;
	add.s32 	%r320, %r11, %r319;
	mul.wide.s32 	%rd99, %r320, 2;
	add.s64 	%rd100, %rd3, %rd99;
	ld.global.nc.u16 	%rs221, [%rd100];
	st.shared.u16 	[%r59+9216], %rs221;
$L__BB0_144:
	@%p4 bra 	$L__BB0_146;
	mov.f32 	%f173, 0f00000000;
	// begin inline asm
	{  cvt.rn.f16.f32 %rs222, %f173;}

	// end inline asm
	st.shared.u16 	[%r62+9216], %rs222;
	bra.uni 	$L__BB0_147;
$L__BB0_146:
	mad.lo.s32 	%r321, %r91, %r123, %r7;
	shl.b32 	%r322, %r321, 6;
	add.s32 	%r323, %r11, %r322;
	mul.wide.s32 	%rd101, %r323, 2;
	add.s64 	%rd102, %rd3, %rd101;
	ld.global.nc.u16 	%rs223, [%rd102];
	st.shared.u16 	[%r62+9216], %rs223;
$L__BB0_147:
	@%p5 bra 	$L__BB0_149;
	mov.f32 	%f174, 0f00000000;
	// begin inline asm
	{  cvt.rn.f16.f32 %rs224, %f174;}

	// end inline asm
	st.shared.u16 	[%r65+9216], %rs224;
	bra.uni 	$L__BB0_150;
$L__BB0_149:
	mad.lo.s32 	%r324, %r92, %r123, %r7;
	shl.b32 	%r325, %r324, 6;
	add.s32 	%r326, %r11, %r325;
	mul.wide.s32 	%rd103, %r326, 2;
	add.s64 	%rd104, %rd3, %rd103;
	ld.global.nc.u16 	%rs225, [%rd104];
	st.shared.u16 	[%r65+9216], %rs225;
$L__BB0_150:
	setp.gt.u32 	%p79, %r1, 895;
	bar.sync 	0;
	shr.u32 	%r327, %r1, 5;
	mov.u32 	%r328, _ZZ31flash_attention_inverted_kernelPK6__halfS1_S1_PS_fiiibE4smem;
	mad.lo.s32 	%r329, %r327, 144, %r328;
	ld.shared.u16 	%rs226, [%r329];
	// begin inline asm
	{  cvt.f32.f16 %f175, %rs226;}

	// end inline asm
	and.b32  	%r330, %r1, 31;
	mad.lo.s32 	%r331, %r330, 144, %r328;
	ld.shared.u16 	%rs227, [%r331+4608];
	// begin inline asm
	{  cvt.f32.f16 %f176, %rs227;}

	// end inline asm
	fma.rn.f32 	%f304, %f175, %f176, 0f00000000;
	ld.shared.u16 	%rs228, [%r329+2];
	// begin inline asm
	{  cvt.f32.f16 %f177, %rs228;}

	// end inline asm
	ld.shared.u16 	%rs229, [%r331+4610];
	// begin inline asm
	{  cvt.f32.f16 %f178, %rs229;}

	// end inline asm
	fma.rn.f32 	%f305, %f177, %f178, %f304;
	ld.shared.u16 	%rs230, [%r329+4];
	// begin inline asm
	{  cvt.f32.f16 %f179, %rs230;}

	// end inline asm
	ld.shared.u16 	%rs231, [%r331+4612];
	// begin inline asm
	{  cvt.f32.f16 %f180, %rs231;}

	// end inline asm
	fma.rn.f32 	%f306, %f179, %f180, %f305;
	ld.shared.u16 	%rs232, [%r329+6];
	// begin inline asm
	{  cvt.f32.f16 %f181, %rs232;}

	// end inline asm
	ld.shared.u16 	%rs233, [%r331+4614];
	// begin inline asm
	{  cvt.f32.f16 %f182, %rs233;}

	// end inline asm
	fma.rn.f32 	%f307, %f181, %f182, %f306;
	ld.shared.u16 	%rs234, [%r329+8];
	// begin inline asm
	{  cvt.f32.f16 %f183, %rs234;}

	// end inline asm
	ld.shared.u16 	%rs235, [%r331+4616];
	// begin inline asm
	{  cvt.f32.f16 %f184, %rs235;}

	// end inline asm
	fma.rn.f32 	%f308, %f183, %f184, %f307;
	ld.shared.u16 	%rs236, [%r329+10];
	// begin inline asm
	{  cvt.f32.f16 %f185, %rs236;}

	// end inline asm
	ld.shared.u16 	%rs237, [%r331+4618];
	// begin inline asm
	{  cvt.f32.f16 %f186, %rs237;}

	// end inline asm
	fma.rn.f32 	%f309, %f185, %f186, %f308;
	ld.shared.u16 	%rs238, [%r329+12];
	// begin inline asm
	{  cvt.f32.f16 %f187, %rs238;}

	// end inline asm
	ld.shared.u16 	%rs239, [%r331+4620];
	// begin inline asm
	{  cvt.f32.f16 %f188, %rs239;}

	// end inline asm
	fma.rn.f32 	%f310, %f187, %f188, %f309;
	ld.shared.u16 	%rs240, [%r329+14];
	// begin inline asm
	{  cvt.f32.f16 %f189, %rs240;}

	// end inline asm
	ld.shared.u16 	%rs241, [%r331+4622];
	// begin inline asm
	{  cvt.f32.f16 %f190, %rs241;}

	// end inline asm
	fma.rn.f32 	%f311, %f189, %f190, %f310;
	ld.shared.u16 	%rs242, [%r329+16];
	// begin inline asm
	{  cvt.f32.f16 %f191, %rs242;}

	// end inline asm
	ld.shared.u16 	%rs243, [%r331+4624];
	// begin inline asm
	{  cvt.f32.f16 %f192, %rs243;}

	// end inline asm
	fma.rn.f32 	%f312, %f191, %f192, %f311;
	ld.shared.u16 	%rs244, [%r329+18];
	// begin inline asm
	{  cvt.f32.f16 %f193, %rs244;}

	// end inline asm
	ld.shared.u16 	%rs245, [%r331+4626];
	// begin inline asm
	{  cvt.f32.f16 %f194, %rs245;}

	// end inline asm
	fma.rn.f32 	%f313, %f193, %f194, %f312;
	ld.shared.u16 	%rs246, [%r329+20];
	// begin inline asm
	{  cvt.f32.f16 %f195, %rs246;}

	// end inline asm
	ld.shared.u16 	%rs247, [%r331+4628];
	// begin inline asm
	{  cvt.f32.f16 %f196, %rs247;}

	// end inline asm
	fma.rn.f32 	%f314, %f195, %f196, %f313;
	ld.shared.u16 	%rs248, [%r329+22];
	// begin inline asm
	{  cvt.f32.f16 %f197, %rs248;}

	// end inline asm
	ld.shared.u16 	%rs249, [%r331+4630];
	// begin inline asm
	{  cvt.f32.f16 %f198, %rs249;}

	// end inline asm
	fma.rn.f32 	%f315, %f197, %f198, %f314;
	ld.shared.u16 	%rs250, [%r329+24];
	// begin inline asm
	{  cvt.f32.f16 %f199, %rs250;}

	// end inline asm
	ld.shared.u16 	%rs251, [%r331+4632];
	// begin inline asm
	{  cvt.f32.f16 %f200, %rs251;}

	// end inline asm
	fma.rn.f32 	%f316, %f199, %f200, %f315;
	ld.shared.u16 	%rs252, [%r329+26];
	// begin inline asm
	{  cvt.f32.f16 %f201, %rs252;}

	// end inline asm
	ld.shared.u16 	%rs253, [%r331+4634];
	// begin inline asm
	{  cvt.f32.f16 %f202, %rs253;}

	// end inline asm
	fma.rn.f32 	%f317, %f201, %f202, %f316;
	ld.shared.u16 	%rs254, [%r329+28];
	// begin inline asm
	{  cvt.f32.f16 %f203, %rs254;}

	// end inline asm
	ld.shared.u16 	%rs255, [%r331+4636];
	// begin inline asm
	{  cvt.f32.f16 %f204, %rs255;}

	// end inline asm
	fma.rn.f32 	%f318, %f203, %f204, %f317;
	ld.shared.u16 	%rs256, [%r329+30];
	// begin inline asm
	{  cvt.f32.f16 %f205, %rs256;}

	// end inline asm
	ld.shared.u16 	%rs257, [%r331+4638];
	// begin inline asm
	{  cvt.f32.f16 %f206, %rs257;}

	// end inline asm
	fma.rn.f32 	%f319, %f205, %f206, %f318;
	ld.shared.u16 	%rs258, [%r329+32];
	// begin inline asm
	{  cvt.f32.f16 %f207, %rs258;}

	// end inline asm
	ld.shared.u16 	%rs259, [%r331+4640];
	// begin inline asm
	{  cvt.f32.f16 %f208, %rs259;}

	// end inline asm
	fma.rn.f32 	%f320, %f207, %f208, %f319;
	ld.shared.u16 	%rs260, [%r329+34];
	// begin inline asm
	{  cvt.f32.f16 %f209, %rs260;}

	// end inline asm
	ld.shared.u16 	%rs261, [%r331+4642];
	// begin inline asm
	{  cvt.f32.f16 %f210, %rs261;}

	// end inline asm
	fma.rn.f32 	%f321, %f209, %f210, %f320;
	ld.shared.u16 	%rs262, [%r329+36];
	// begin inline asm
	{  cvt.f32.f16 %f211, %rs262;}

	// end inline asm
	ld.shared.u16 	%rs263, [%r331+4644];
	// begin inline asm
	{  cvt.f32.f16 %f212, %rs263;}

	// end inline asm
	fma.rn.f32 	%f322, %f211, %f212, %f321;
	ld.shared.u16 	%rs264, [%r329+38];
	// begin inline asm
	{  cvt.f32.f16 %f213, %rs264;}

	// end inline asm
	ld.shared.u16 	%rs265, [%r331+4646];
	// begin inline asm
	{  cvt.f32.f16 %f214, %rs265;}

	// end inline asm
	fma.rn.f32 	%f323, %f213, %f214, %f322;
	ld.shared.u16 	%rs266, [%r329+40];
	// begin inline asm
	{  cvt.f32.f16 %f215, %rs266;}

	// end inline asm
	ld.shared.u16 	%rs267, [%r331+4648];
	// begin inline asm
	{  cvt.f32.f16 %f216, %rs267;}

	// end inline asm
	fma.rn.f32 	%f324, %f215, %f216, %f323;
	ld.shared.u16 	%rs268, [%r329+42];
	// begin inline asm
	{  cvt.f32.f16 %f217, %rs268;}

	// end inline asm
	ld.shared.u16 	%rs269, [%r331+4650];
	// begin inline asm
	{  cvt.f32.f16 %f218, %rs269;}

	// end inline asm
	fma.rn.f32 	%f325, %f217, %f218, %f324;
	ld.shared.u16 	%rs270, [%r329+44];
	// begin inline asm
	{  cvt.f32.f16 %f219, %rs270;}

	// end inline asm
	ld.shared.u16 	%rs271, [%r331+4652];
	// begin inline asm
	{  cvt.f32.f16 %f220, %rs271;}

	// end inline asm
	fma.rn.f32 	%f326, %f219, %f220, %f325;
	ld.shared.u16 	%rs272, [%r329+46];
	// begin inline asm
	{  cvt.f32.f16 %f221, %rs272;}

	// end inline asm
	ld.shared.u16 	%rs273, [%r331+4654];
	// begin inline asm
	{  cvt.f32.f16 %f222, %rs273;}

	// end inline asm
	fma.rn.f32 	%f327, %f221, %f222, %f326;
	ld.shared.u16 	%rs274, [%r329+48];
	// begin inline asm
	{  cvt.f32.f16 %f223, %rs274;}

	// end inline asm
	ld.shared.u16 	%rs275, [%r331+4656];
	// begin inline asm
	{  cvt.f32.f16 %f224, %rs275;}

	// end inline asm
	fma.rn.f32 	%f328, %f223, %f224, %f327;
	ld.shared.u16 	%rs276, [%r329+50];
	// begin inline asm
	{  cvt.f32.f16 %f225, %rs276;}

	// end inline asm
	ld.shared.u16 	%rs277, [%r331+4658];
	// begin inline asm
	{  cvt.f32.f16 %f226, %rs277;}

	// end inline asm
	fma.rn.f32 	%f329, %f225, %f226, %f328;
	ld.shared.u16 	%rs278, [%r329+52];
	// begin inline asm
	{  cvt.f32.f16 %f227, %rs278;}

	// end inline asm
	ld.shared.u16 	%rs279, [%r331+4660];
	// begin inline asm
	{  cvt.f32.f16 %f228, %rs279;}

	// end inline asm
	fma.rn.f32 	%f330, %f227, %f228, %f329;
	ld.shared.u16 	%rs280, [%r329+54];
	// begin inline asm
	{  cvt.f32.f16 %f229, %rs280;}

	// end inline asm
	ld.shared.u16 	%rs281, [%r331+4662];
	// begin inline asm
	{  cvt.f32.f16 %f230, %rs281;}

	// end inline asm
	fma.rn.f32 	%f331, %f229, %f230, %f330;
	ld.shared.u16 	%rs282, [%r329+56];
	// begin inline asm
	{  cvt.f32.f16 %f231, %rs282;}

	// end inline asm
	ld.shared.u16 	%rs283, [%r331+4664];
	// begin inline asm
	{  cvt.f32.f16 %f232, %rs283;}

	// end inline asm
	fma.rn.f32 	%f332, %f231, %f232, %f331;
	ld.shared.u16 	%rs284, [%r329+58];
	// begin inline asm
	{  cvt.f32.f16 %f233, %rs284;}

	// end inline asm
	ld.shared.u16 	%rs285, [%r331+4666];
	// begin inline asm
	{  cvt.f32.f16 %f234, %rs285;}

	// end inline asm
	fma.rn.f32 	%f333, %f233, %f234, %f332;
	ld.shared.u16 	%rs286, [%r329+60];
	// begin inline asm
	{  cvt.f32.f16 %f235, %rs286;}

	// end inline asm
	ld.shared.u16 	%rs287, [%r331+4668];
	// begin inline asm
	{  cvt.f32.f16 %f236, %rs287;}

	// end inline asm
	fma.rn.f32 	%f334, %f235, %f236, %f333;
	ld.shared.u16 	%rs288, [%r329+62];
	// begin inline asm
	{  cvt.f32.f16 %f237, %rs288;}

	// end inline asm
	ld.shared.u16 	%rs289, [%r331+4670];
	// begin inline asm
	{  cvt.f32.f16 %f238, %rs289;}

	// end inline asm
	fma.rn.f32 	%f335, %f237, %f238, %f334;
	ld.shared.u16 	%rs290, [%r329+64];
	// begin inline asm
	{  cvt.f32.f16 %f239, %rs290;}

	// end inline asm
	ld.shared.u16 	%rs291, [%r331+4672];
	// begin inline asm
	{  cvt.f32.f16 %f240, %rs291;}

	// end inline asm
	fma.rn.f32 	%f336, %f239, %f240, %f335;
	ld.shared.u16 	%rs292, [%r329+66];
	// begin inline asm
	{  cvt.f32.f16 %f241, %rs292;}

	// end inline asm
	ld.shared.u16 	%rs293, [%r331+4674];
	// begin inline asm
	{  cvt.f32.f16 %f242, %rs293;}

	// end inline asm
	fma.rn.f32 	%f337, %f241, %f242, %f336;
	ld.shared.u16 	%rs294, [%r329+68];
	// begin inline asm
	{  cvt.f32.f16 %f243, %rs294;}

	// end inline asm
	ld.shared.u16 	%rs295, [%r331+4676];
	// begin inline asm
	{  cvt.f32.f16 %f244, %rs295;}

	// end inline asm
	fma.rn.f32 	%f338, %f243, %f244, %f337;
	ld.shared.u16 	%rs296, [%r329+70];
	// begin inline asm
	{  cvt.f32.f16 %f245, %rs296;}

	// end inline asm
	ld.shared.u16 	%rs297, [%r331+4678];
	// begin inline asm
	{  cvt.f32.f16 %f246, %rs297;}

	// end inline asm
	fma.rn.f32 	%f339, %f245, %f246, %f338;
	ld.shared.u16 	%rs298, [%r329+72];
	// begin inline asm
	{  cvt.f32.f16 %f247, %rs298;}

	// end inline asm
	ld.shared.u16 	%rs299, [%r331+4680];
	// begin inline asm
	{  cvt.f32.f16 %f248, %rs299;}

	// end inline asm
	fma.rn.f32 	%f340, %f247, %f248, %f339;
	ld.shared.u16 	%rs300, [%r329+74];
	// begin inline asm
	{  cvt.f32.f16 %f249, %rs300;}

	// end inline asm
	ld.shared.u16 	%rs301, [%r331+4682];
	// begin inline asm
	{  cvt.f32.f16 %f250, %rs301;}

	// end inline asm
	fma.rn.f32 	%f341, %f249, %f250, %f340;
	ld.shared.u16 	%rs302, [%r329+76];
	// begin inline asm
	{  cvt.f32.f16 %f251, %rs302;}

	// end inline asm
	ld.shared.u16 	%rs303, [%r331+4684];
	// begin inline asm
	{  cvt.f32.f16 %f252, %rs303;}

	// end inline asm
	fma.rn.f32 	%f342, %f251, %f252, %f341;
	ld.shared.u16 	%rs304, [%r329+78];
	// begin inline asm
	{  cvt.f32.f16 %f253, %rs304;}

	// end inline asm
	ld.shared.u16 	%rs305, [%r331+4686];
	// begin inline asm
	{  cvt.f32.f16 %f254, %rs305;}

	// end inline asm
	fma.rn.f32 	%f343, %f253, %f254, %f342;
	ld.shared.u16 	%rs306, [%r329+80];
	// begin inline asm
	{  cvt.f32.f16 %f255, %rs306;}

	// end inline asm
	ld.shared.u16 	%rs307, [%r331+4688];
	// begin inline asm
	{  cvt.f32.f16 %f256, %rs307;}

	// end inline asm
	fma.rn.f32 	%f344, %f255, %f256, %f343;
	ld.shared.u16 	%rs308, [%r329+82];
	// begin inline asm
	{  cvt.f32.f16 %f257, %rs308;}

	// end inline asm
	ld.shared.u16 	%rs309, [%r331+4690];
	// begin inline asm
	{  cvt.f32.f16 %f258, %rs309;}

	// end inline asm
	fma.rn.f32 	%f345, %f257, %f258, %f344;
	ld.shared.u16 	%rs310, [%r329+84];
	// begin inline asm
	{  cvt.f32.f16 %f259, %rs310;}

	// end inline asm
	ld.shared.u16 	%rs311, [%r331+4692];
	// begin inline asm
	{  cvt.f32.f16 %f260, %rs311;}

	// end inline asm
	fma.rn.f32 	%f346, %f259, %f260, %f345;
	ld.shared.u16 	%rs312, [%r329+86];
	// begin inline asm
	{  cvt.f32.f16 %f261, %rs312;}

	// end inline asm
	ld.shared.u16 	%rs313, [%r331+4694];
	// begin inline asm
	{  cvt.f32.f16 %f262, %rs313;}

	// end inline asm
	fma.rn.f32 	%f347, %f261, %f262, %f346;
	ld.shared.u16 	%rs314, [%r329+88];
	// begin inline asm
	{  cvt.f32.f16 %f263, %rs314;}

	// end inline asm
	ld.shared.u16 	%rs315, [%r331+4696];
	// begin inline asm
	{  cvt.f32.f16 %f264, %rs315;}

	// end inline asm
	fma.rn.f32 	%f348, %f263, %f264, %f347;
	ld.shared.u16 	%rs316, [%r329+90];
	// begin inline asm
	{  cvt.f32.f16 %f265, %rs316;}

	// end inline asm
	ld.shared.u16 	%rs317, [%r331+4698];
	// begin inline asm
	{  cvt.f32.f16 %f266, %rs317;}

	// end inline asm
	fma.rn.f32 	%f349, %f265, %f266, %f348;
	ld.shared.u16 	%rs318, [%r329+92];
	// begin inline asm
	{  cvt.f32.f16 %f267, %rs318;}

	// end inline asm
	ld.shared.u16 	%rs319, [%r331+4700];
	// begin inline asm
	{  cvt.f32.f16 %f268, %rs319;}

	// end inline asm
	fma.rn.f32 	%f350, %f267, %f268, %f349;
	ld.shared.u16 	%rs320, [%r329+94];
	// begin inline asm
	{  cvt.f32.f16 %f269, %rs320;}

	// end inline asm
	ld.shared.u16 	%rs321, [%r331+4702];
	// begin inline asm
	{  cvt.f32.f16 %f270, %rs321;}

	// end inline asm
	fma.rn.f32 	%f351, %f269, %f270, %f350;
	ld.shared.u16 	%rs322, [%r329+96];
	// begin inline asm
	{  cvt.f32.f16 %f271, %rs322;}

	// end inline asm
	ld.shared.u16 	%rs323, [%r331+4704];
	// begin inline asm
	{  cvt.f32.f16 %f272, %rs323;}

	// end inline asm
	fma.rn.f32 	%f352, %f271, %f272, %f351;
	ld.shared.u16 	%rs324, [%r329+98];
	// begin inline asm
	{  cvt.f32.f16 %f273, %rs324;}

	// end inline asm
	ld.shared.u16 	%rs325, [%r331+4706];
	// begin inline asm
	{  cvt.f32.f16 %f274, %rs325;}

	// end inline asm
	fma.rn.f32 	%f353, %f273, %f274, %f352;
	ld.shared.u16 	%rs326, [%r329+100];
	// begin inline asm
	{  cvt.f32.f16 %f275, %rs326;}

	// end inline asm
	ld.shared.u16 	%rs327, [%r331+4708];
	// begin inline asm
	{  cvt.f32.f16 %f276, %rs327;}

	// end inline asm
	fma.rn.f32 	%f354, %f275, %f276, %f353;
	ld.shared.u16 	%rs328, [%r329+102];
	// begin inline asm
	{  cvt.f32.f16 %f277, %rs328;}

	// end inline asm
	ld.shared.u16 	%rs329, [%r331+4710];
	// begin inline asm
	{  cvt.f32.f16 %f278, %rs329;}

	// end inline asm
	fma.rn.f32 	%f355, %f277, %f278, %f354;
	ld.shared.u16 	%rs330, [%r329+104];
	// begin inline asm
	{  cvt.f32.f16 %f279, %rs330;}

	// end inline asm
	ld.shared.u16 	%rs331, [%r331+4712];
	// begin inline asm
	{  cvt.f32.f16 %f280, %rs331;}

	// end inline asm
	fma.rn.f32 	%f356, %f279, %f280, %f355;
	ld.shared.u16 	%rs332, [%r329+106];
	// begin inline asm
	{  cvt.f32.f16 %f281, %rs332;}

	// end inline asm
	ld.shared.u16 	%rs333, [%r331+4714];
	// begin inline asm
	{  cvt.f32.f16 %f282, %rs333;}

	// end inline asm
	fma.rn.f32 	%f357, %f281, %f282, %f356;
	ld.shared.u16 	%rs334, [%r329+108];
	// begin inline asm
	{  cvt.f32.f16 %f283, %rs334;}

	// end inline asm
	ld.shared.u16 	%rs335, [%r331+4716];
	// begin inline asm
	{  cvt.f32.f16 %f284, %rs335;}

	// end inline asm
	fma.rn.f32 	%f358, %f283, %f284, %f357;
	ld.shared.u16 	%rs336, [%r329+110];
	// begin inline asm
	{  cvt.f32.f16 %f285, %rs336;}

	// end inline asm
	ld.shared.u16 	%rs337, [%r331+4718];
	// begin inline asm
	{  cvt.f32.f16 %f286, %rs337;}

	// end inline asm
	fma.rn.f32 	%f359, %f285, %f286, %f358;
	ld.shared.u16 	%rs338, [%r329+112];
	// begin inline asm
	{  cvt.f32.f16 %f287, %rs338;}

	// end inline asm
	ld.shared.u16 	%rs339, [%r331+4720];
	// begin inline asm
	{  cvt.f32.f16 %f288, %rs339;}

	// end inline asm
	fma.rn.f32 	%f360, %f287, %f288, %f359;
	ld.shared.u16 	%rs340, [%r329+114];
	// begin inline asm
	{  cvt.f32.f16 %f289, %rs340;}

	// end inline asm
	ld.shared.u16 	%rs341, [%r331+4722];
	// begin inline asm
	{  cvt.f32.f16 %f290, %rs341;}

	// end inline asm
	fma.rn.f32 	%f361, %f289, %f290, %f360;
	ld.shared.u16 	%rs342, [%r329+116];
	// begin inline asm
	{  cvt.f32.f16 %f291, %rs342;}

	// end inline asm
	ld.shared.u16 	%rs343, [%r331+4724];
	// begin inline asm
	{  cvt.f32.f16 %f292, %rs343;}

	// end inline asm
	fma.rn.f32 	%f362, %f291, %f292, %f361;
	ld.shared.u16 	%rs344, [%r329+118];
	// begin inline asm
	{  cvt.f32.f16 %f293, %rs344;}

	// end inline asm
	ld.shared.u16 	%rs345, [%r331+4726];
	// begin inline asm
	{  cvt.f32.f16 %f294, %rs345;}

	// end inline asm
	fma.rn.f32 	%f363, %f293, %f294, %f362;
	ld.shared.u16 	%rs346, [%r329+120];
	// begin inline asm
	{  cvt.f32.f16 %f295, %rs346;}

	// end inline asm
	ld.shared.u16 	%rs347, [%r331+4728];
	// begin inline asm
	{  cvt.f32.f16 %f296, %rs347;}

	// end inline asm
	fma.rn.f32 	%f364, %f295, %f296, %f363;
	ld.shared.u16 	%rs348, [%r329+122];
	// begin inline asm
	{  cvt.f32.f16 %f297, %rs348;}

	// end inline asm
	ld.shared.u16 	%rs349, [%r331+4730];
	// begin inline asm
	{  cvt.f32.f16 %f298, %rs349;}

	// end inline asm
	fma.rn.f32 	%f365, %f297, %f298, %f364;
	ld.shared.u16 	%rs350, [%r329+124];
	// begin inline asm
	{  cvt.f32.f16 %f299, %rs350;}

	// end inline asm
	ld.shared.u16 	%rs351, [%r331+4732];
	// begin inline asm
	{  cvt.f32.f16 %f300, %rs351;}

	// end inline asm
	fma.rn.f32 	%f366, %f299, %f300, %f365;
	ld.shared.u16 	%rs352, [%r329+126];
	// begin inline asm
	{  cvt.f32.f16 %f301, %rs352;}

	// end inline asm
	ld.shared.u16 	%rs353, [%r331+4734];
	// begin inline asm
	{  cvt.f32.f16 %f302, %rs353;}

	// end inline asm
	fma.rn.f32 	%f303, %f301, %f302, %f366;
	// begin inline asm
	{  cvt.rn.f16.f32 %rs354, %f303;}

	// end inline asm
	shl.b32 	%r332, %r1, 1;
	and.b32  	%r333, %r332, 62;
	add.s32 	%r334, %r328, %r333;
	mad.lo.s32 	%r335, %r327, 80, %r334;
	st.shared.u16 	[%r335+13824], %rs354;
	@%p79 bra 	$L__BB0_152;
	shr.u32 	%r336, %r15, 5;
	mov.u32 	%r337, _ZZ31flash_attention_inverted_kernelPK6__halfS1_S1_PS_fiiibE4smem;
	mad.lo.s32 	%r338, %r336, 144, %r337;
	ld.shared.u16 	%rs355, [%r338];
	// begin inline asm
	{  cvt.f32.f16 %f367, %rs355;}

	// end inline asm
	fma.rn.f32 	%f432, %f367, %f176, 0f00000000;
	ld.shared.u16 	%rs356, [%r338+2];
	// begin inline asm
	{  cvt.f32.f16 %f368, %rs356;}

	// end inline asm
	fma.rn.f32 	%f433, %f368, %f178, %f432;
	ld.shared.u16 	%rs357, [%r338+4];
	// begin inline asm
	{  cvt.f32.f16 %f369, %rs357;}

	// end inline asm
	fma.rn.f32 	%f434, %f369, %f180, %f433;
	ld.shared.u16 	%rs358, [%r338+6];
	// begin inline asm
	{  cvt.f32.f16 %f370, %rs358;}

	// end inline asm
	fma.rn.f32 	%f435, %f370, %f182, %f434;
	ld.shared.u16 	%rs359, [%r338+8];
	// begin inline asm
	{  cvt.f32.f16 %f371, %rs359;}

	// end inline asm
	fma.rn.f32 	%f436, %f371, %f184, %f435;
	ld.shared.u16 	%rs360, [%r338+10];
	// begin inline asm
	{  cvt.f32.f16 %f372, %rs360;}

	// end inline asm
	fma.rn.f32 	%f437, %f372, %f186, %f436;
	ld.shared.u16 	%rs361, [%r338+12];
	// begin inline asm
	{  cvt.f32.f16 %f373, %rs361;}

	// end inline asm
	fma.rn.f32 	%f438, %f373, %f188, %f437;
	ld.shared.u16 	%rs362, [%r338+14];
	// begin inline asm
	{  cvt.f32.f16 %f374, %rs362;}

	// end inline asm
	fma.rn.f32 	%f439, %f374, %f190, %f438;
	ld.shared.u16 	%rs363, [%r338+16];
	// begin inline asm
	{  cvt.f32.f16 %f375, %rs363;}

	// end inline asm
	fma.rn.f32 	%f440, %f375, %f192, %f439;
	ld.shared.u16 	%rs364, [%r338+18];
	// begin inline asm
	{  cvt.f32.f16 %f376, %rs364;}

	// end inline asm
	fma.rn.f32 	%f441, %f376, %f194, %f440;
	ld.shared.u16 	%rs365, [%r338+20];
	// begin inline asm
	{  cvt.f32.f16 %f377, %rs365;}

	// end inline asm
	fma.rn.f32 	%f442, %f377, %f196, %f441;
	ld.shared.u16 	%rs366, [%r338+22];
	// begin inline asm
	{  cvt.f32.f16 %f378, %rs366;}

	// end inline asm
	fma.rn.f32 	%f443, %f378, %f198, %f442;
	ld.shared.u16 	%rs367, [%r338+24];
	// begin inline asm
	{  cvt.f32.f16 %f379, %rs367;}

	// end inline asm
	fma.rn.f32 	%f444, %f379, %f200, %f443;
	ld.shared.u16 	%rs368, [%r338+26];
	// begin inline asm
	{  cvt.f32.f16 %f380, %rs368;}

	// end inline asm
	fma.rn.f32 	%f445, %f380, %f202, %f444;
	ld.shared.u16 	%rs369, [%r338+28];
	// begin inline asm
	{  cvt.f32.f16 %f381, %rs369;}

	// end inline asm
	fma.rn.f32 	%f446, %f381, %f204, %f445;
	ld.shared.u16 	%rs370, [%r338+30];
	// begin inline asm
	{  cvt.f32.f16 %f382, %rs370;}

	// end inline asm
	fma.rn.f32 	%f447, %f382, %f206, %f446;
	ld.shared.u16 	%rs371, [%r338+32];
	// begin inline asm
	{  cvt.f32.f16 %f383, %rs371;}

	// end inline asm
	fma.rn.f32 	%f448, %f383, %f208, %f447;
	ld.shared.u16 	%rs372, [%r338+34];
	// begin inline asm
	{  cvt.f32.f16 %f384, %rs372;}

	// end inline asm
	fma.rn.f32 	%f449, %f384, %f210, %f448;
	ld.shared.u16 	%rs373, [%r338+36];
	// begin inline asm
	{  cvt.f32.f16 %f385, %rs373;}

	// end inline asm
	fma.rn.f32 	%f450, %f385, %f212, %f449;
	ld.shared.u16 	%rs374, [%r338+38];
	// begin inline asm
	{  cvt.f32.f16 %f386, %rs374;}

	// end inline asm
	fma.rn.f32 	%f451, %f386, %f214, %f450;
	ld.shared.u16 	%rs375, [%r338+40];
	// begin inline asm
	{  cvt.f32.f16 %f387, %rs375;}

	// end inline asm
	fma.rn.f32 	%f452, %f387, %f216, %f451;
	ld.shared.u16 	%rs376, [%r338+42];
	// begin inline asm
	{  cvt.f32.f16 %f388, %rs376;}

	// end inline asm
	fma.rn.f32 	%f453, %f388, %f218, %f452;
	ld.shared.u16 	%rs377, [%r338+44];
	// begin inline asm
	{  cvt.f32.f16 %f389, %rs377;}

	// end inline asm
	fma.rn.f32 	%f454, %f389, %f220, %f453;
	ld.shared.u16 	%rs378, [%r338+46];
	// begin inline asm
	{  cvt.f32.f16 %f390, %rs378;}

	// end inline asm
	fma.rn.f32 	%f455, %f390, %f222, %f454;
	ld.shared.u16 	%rs379, [%r338+48];
	// begin inline asm
	{  cvt.f32.f16 %f391, %rs379;}

	// end inline asm
	fma.rn.f32 	%f456, %f391, %f224, %f455;
	ld.shared.u16 	%rs380, [%r338+50];
	// begin inline asm
	{  cvt.f32.f16 %f392, %rs380;}

	// end inline asm
	fma.rn.f32 	%f457, %f392, %f226, %f456;
	ld.shared.u16 	%rs381, [%r338+52];
	// begin inline asm
	{  cvt.f32.f16 %f393, %rs381;}

	// end inline asm
	fma.rn.f32 	%f458, %f393, %f228, %f457;
	ld.shared.u16 	%rs382, [%r338+54];
	// begin inline asm
	{  cvt.f32.f16 %f394, %rs382;}

	// end inline asm
	fma.rn.f32 	%f459, %f394, %f230, %f458;
	ld.shared.u16 	%rs383, [%r338+56];
	// begin inline asm
	{  cvt.f32.f16 %f395, %rs383;}

	// end inline asm
	fma.rn.f32 	%f460, %f395, %f232, %f459;
	ld.shared.u16 	%rs384, [%r338+58];
	// begin inline asm
	{  cvt.f32.f16 %f396, %rs384;}

	// end inline asm
	fma.rn.f32 	%f461, %f396, %f234, %f460;
	ld.shared.u16 	%rs385, [%r338+60];
	// begin inline asm
	{  cvt.f32.f16 %f397, %rs385;}

	// end inline asm
	fma.rn.f32 	%f462, %f397, %f236, %f461;
	ld.shared.u16 	%rs386, [%r338+62];
	// begin inline asm
	{  cvt.f32.f16 %f398, %rs386;}

	// end inline asm
	fma.rn.f32 	%f463, %f398, %f238, %f462;
	ld.shared.u16 	%rs387, [%r338+64];
	// begin inline asm
	{  cvt.f32.f16 %f399, %rs387;}

	// end inline asm
	fma.rn.f32 	%f464, %f399, %f240, %f463;
	ld.shared.u16 	%rs388, [%r338+66];
	// begin inline asm
	{  cvt.f32.f16 %f400, %rs388;}

	// end inline asm
	fma.rn.f32 	%f465, %f400, %f242, %f464;
	ld.shared.u16 	%rs389, [%r338+68];
	// begin inline asm
	{  cvt.f32.f16 %f401, %rs389;}

	// end inline asm
	fma.rn.f32 	%f466, %f401, %f244, %f465;
	ld.shared.u16 	%rs390, [%r338+70];
	// begin inline asm
	{  cvt.f32.f16 %f402, %rs390;}

	// end inline asm
	fma.rn.f32 	%f467, %f402, %f246, %f466;
	ld.shared.u16 	%rs391, [%r338+72];
	// begin inline asm
	{  cvt.f32.f16 %f403, %rs391;}

	// end inline asm
	fma.rn.f32 	%f468, %f403, %f248, %f467;
	ld.shared.u16 	%rs392, [%r338+74];
	// begin inline asm
	{  cvt.f32.f16 %f404, %rs392;}

	// end inline asm
	fma.rn.f32 	%f469, %f404, %f250, %f468;
	ld.shared.u16 	%rs393, [%r338+76];
	// begin inline asm
	{  cvt.f32.f16 %f405, %rs393;}

	// end inline asm
	fma.rn.f32 	%f470, %f405, %f252, %f469;
	ld.shared.u16 	%rs394, [%r338+78];
	// begin inline asm
	{  cvt.f32.f16 %f406, %rs394;}

	// end inline asm
	fma.rn.f32 	%f471, %f406, %f254, %f470;
	ld.shared.u16 	%rs395, [%r338+80];
	// begin inline asm
	{  cvt.f32.f16 %f407, %rs395;}

	// end inline asm
	fma.rn.f32 	%f472, %f407, %f256, %f471;
	ld.shared.u16 	%rs396, [%r338+82];
	// begin inline asm
	{  cvt.f32.f16 %f408, %rs396;}

	// end inline asm
	fma.rn.f32 	%f473, %f408, %f258, %f472;
	ld.shared.u16 	%rs397, [%r338+84];
	// begin inline asm
	{  cvt.f32.f16 %f409, %rs397;}

	// end inline asm
	fma.rn.f32 	%f474, %f409, %f260, %f473;
	ld.shared.u16 	%rs398, [%r338+86];
	// begin inline asm
	{  cvt.f32.f16 %f410, %rs398;}

	// end inline asm
	fma.rn.f32 	%f475, %f410, %f262, %f474;
	ld.shared.u16 	%rs399, [%r338+88];
	// begin inline asm
	{  cvt.f32.f16 %f411, %rs399;}

	// end inline asm
	fma.rn.f32 	%f476, %f411, %f264, %f475;
	ld.shared.u16 	%rs400, [%r338+90];
	// begin inline asm
	{  cvt.f32.f16 %f412, %rs400;}

	// end inline asm
	fma.rn.f32 	%f477, %f412, %f266, %f476;
	ld.shared.u16 	%rs401, [%r338+92];
	// begin inline asm
	{  cvt.f32.f16 %f413, %rs401;}

	// end inline asm
	fma.rn.f32 	%f478, %f413, %f268, %f477;
	ld.shared.u16 	%rs402, [%r338+94];
	// begin inline asm
	{  cvt.f32.f16 %f414, %rs402;}

	// end inline asm
	fma.rn.f32 	%f479, %f414, %f270, %f478;
	ld.shared.u16 	%rs403, [%r338+96];
	// begin inline asm
	{  cvt.f32.f16 %f415, %rs403;}

	// end inline asm
	fma.rn.f32 	%f480, %f415, %f272, %f479;
	ld.shared.u16 	%rs404, [%r338+98];
	// begin inline asm
	{  cvt.f32.f16 %f416, %rs404;}

	// end inline asm
	fma.rn.f32 	%f481, %f416, %f274, %f480;
	ld.shared.u16 	%rs405, [%r338+100];
	// begin inline asm
	{  cvt.f32.f16 %f417, %rs405;}

	// end inline asm
	fma.rn.f32 	%f482, %f417, %f276, %f481;
	ld.shared.u16 	%rs406, [%r338+102];
	// begin inline asm
	{  cvt.f32.f16 %f418, %rs406;}

	// end inline asm
	fma.rn.f32 	%f483, %f418, %f278, %f482;
	ld.shared.u16 	%rs407, [%r338+104];
	// begin inline asm
	{  cvt.f32.f16 %f419, %rs407;}

	// end inline asm
	fma.rn.f32 	%f484, %f419, %f280, %f483;
	ld.shared.u16 	%rs408, [%r338+106];
	// begin inline asm
	{  cvt.f32.f16 %f420, %rs408;}

	// end inline asm
	fma.rn.f32 	%f485, %f420, %f282, %f484;
	ld.shared.u16 	%rs409, [%r338+108];
	// begin inline asm
	{  cvt.f32.f16 %f421, %rs409;}

	// end inline asm
	fma.rn.f32 	%f486, %f421, %f284, %f485;
	ld.shared.u16 	%rs410, [%r338+110];
	// begin inline asm
	{  cvt.f32.f16 %f422, %rs410;}

	// end inline asm
	fma.rn.f32 	%f487, %f422, %f286, %f486;
	ld.shared.u16 	%rs411, [%r338+112];
	// begin inline asm
	{  cvt.f32.f16 %f423, %rs411;}

	// end inline asm
	fma.rn.f32 	%f488, %f423, %f288, %f487;
	ld.shared.u16 	%rs412, [%r338+114];
	// begin inline asm
	{  cvt.f32.f16 %f424, %rs412;}

	// end inline asm
	fma.rn.f32 	%f489, %f424, %f290, %f488;
	ld.shared.u16 	%rs413, [%r338+116];
	// begin inline asm
	{  cvt.f32.f16 %f425, %rs413;}

	// end inline asm
	fma.rn.f32 	%f490, %f425, %f292, %f489;
	ld.shared.u16 	%rs414, [%r338+118];
	// begin inline asm
	{  cvt.f32.f16 %f426, %rs414;}

	// end inline asm
	fma.rn.f32 	%f491, %f426, %f294, %f490;
	ld.shared.u16 	%rs415, [%r338+120];
	// begin inline asm
	{  cvt.f32.f16 %f427, %rs415;}

	// end inline asm
	fma.rn.f32 	%f492, %f427, %f296, %f491;
	ld.shared.u16 	%rs416, [%r338+122];
	// begin inline asm
	{  cvt.f32.f16 %f428, %rs416;}

	// end inline asm
	fma.rn.f32 	%f493, %f428, %f298, %f492;
	ld.shared.u16 	%rs417, [%r338+124];
	// begin inline asm
	{  cvt.f32.f16 %f429, %rs417;}

	// end inline asm
	fma.rn.f32 	%f494, %f429, %f300, %f493;
	ld.shared.u16 	%rs418, [%r338+126];
	// begin inline asm
	{  cvt.f32.f16 %f430, %rs418;}

	// end inline asm
	fma.rn.f32 	%f431, %f430, %f302, %f494;
	// begin inline asm
	{  cvt.rn.f16.f32 %rs419, %f431;}

	// end inline asm
	shl.b32 	%r339, %r1, 1;
	and.b32  	%r340, %r339, 62;
	add.s32 	%r341, %r337, %r340;
	mad.lo.s32 	%r342, %r336, 80, %r341;
	st.shared.u16 	[%r342+13824], %rs419;
$L__BB0_152:
	setp.gt.u32 	%p80, %r1, 767;
	@%p80 bra 	$L__BB0_154;
	shr.u32 	%r343, %r19, 5;
	mov.u32 	%r344, _ZZ31flash_attention_inverted_kernelPK6__halfS1_S1_PS_fiiibE4smem;
	mad.lo.s32 	%r345, %r343, 144, %r344;
	ld.shared.u16 	%rs420, [%r345];
	// begin inline asm
	{  cvt.f32.f16 %f495, %rs420;}

	// end inline asm
	fma.rn.f32 	%f560, %f495, %f176, 0f00000000;
	ld.shared.u16 	%rs421, [%r345+2];
	// begin inline asm
	{  cvt.f32.f16 %f496, %rs421;}

	// end inline asm
	fma.rn.f32 	%f561, %f496, %f178, %f560;
	ld.shared.u16 	%rs422, [%r345+4];
	// begin inline asm
	{  cvt.f32.f16 %f497, %rs422;}

	// end inline asm
	fma.rn.f32 	%f562, %f497, %f180, %f561;
	ld.shared.u16 	%rs423, [%r345+6];
	// begin inline asm
	{  cvt.f32.f16 %f498, %rs423;}

	// end inline asm
	fma.rn.f32 	%f563, %f498, %f182, %f562;
	ld.shared.u16 	%rs424, [%r345+8];
	// begin inline asm
	{  cvt.f32.f16 %f499, %rs424;}

	// end inline asm
	fma.rn.f32 	%f564, %f499, %f184, %f563;
	ld.shared.u16 	%rs425, [%r345+10];
	// begin inline asm
	{  cvt.f32.f16 %f500, %rs425;}

	// end inline asm
	fma.rn.f32 	%f565, %f500, %f186, %f564;
	ld.shared.u16 	%rs426, [%r345+12];
	// begin inline asm
	{  cvt.f32.f16 %f501, %rs426;}

	// end inline asm
	fma.rn.f32 	%f566, %f501, %f188, %f565;
	ld.shared.u16 	%rs427, [%r345+14];
	// begin inline asm
	{  cvt.f32.f16 %f502, %rs427;}

	// end inline asm
	fma.rn.f32 	%f567, %f502, %f190, %f566;
	ld.shared.u16 	%rs428, [%r345+16];
	// begin inline asm
	{  cvt.f32.f16 %f503, %rs428;}

	// end inline asm
	fma.rn.f32 	%f568, %f503, %f192, %f567;
	ld.shared.u16 	%rs429, [%r345+18];
	// begin inline asm
	{  cvt.f32.f16 %f504, %rs429;}

	// end inline asm
	fma.rn.f32 	%f569, %f504, %f194, %f568;
	ld.shared.u16 	%rs430, [%r345+20];
	// begin inline asm
	{  cvt.f32.f16 %f505, %rs430;}

	// end inline asm
	fma.rn.f32 	%f570, %f505, %f196, %f569;
	ld.shared.u16 	%rs431, [%r345+22];
	// begin inline asm
	{  cvt.f32.f16 %f506, %rs431;}

	// end inline asm
	fma.rn.f32 	%f571, %f506, %f198, %f570;
	ld.shared.u16 	%rs432, [%r345+24];
	// begin inline asm
	{  cvt.f32.f16 %f507, %rs432;}

	// end inline asm
	fma.rn.f32 	%f572, %f507, %f200, %f571;
	ld.shared.u16 	%rs433, [%r345+26];
	// begin inline asm
	{  cvt.f32.f16 %f508, %rs433;}

	// end inline asm
	fma.rn.f32 	%f573, %f508, %f202, %f572;
	ld.shared.u16 	%rs434, [%r345+28];
	// begin inline asm
	{  cvt.f32.f16 %f509, %rs434;}

	// end inline asm
	fma.rn.f32 	%f574, %f509, %f204, %f573;
	ld.shared.u16 	%rs435, [%r345+30];
	// begin inline asm
	{  cvt.f32.f16 %f510, %rs435;}

	// end inline asm
	fma.rn.f32 	%f575, %f510, %f206, %f574;
	ld.shared.u16 	%rs436, [%r345+32];
	// begin inline asm
	{  cvt.f32.f16 %f511, %rs436;}

	// end inline asm
	fma.rn.f32 	%f576, %f511, %f208, %f575;
	ld.shared.u16 	%rs437, [%r345+34];
	// begin inline asm
	{  cvt.f32.f16 %f512, %rs437;}

	// end inline asm
	fma.rn.f32 	%f577, %f512, %f210, %f576;
	ld.shared.u16 	%rs438, [%r345+36];
	// begin inline asm
	{  cvt.f32.f16 %f513, %rs438;}

	// end inline asm
	fma.rn.f32 	%f578, %f513, %f212, %f577;
	ld.shared.u16 	%rs439, [%r345+38];
	// begin inline asm
	{  cvt.f32.f16 %f514, %rs439;}

	// end inline asm
	fma.rn.f32 	%f579, %f514, %f214, %f578;
	ld.shared.u16 	%rs440, [%r345+40];
	// begin inline asm
	{  cvt.f32.f16 %f515, %rs440;}

	// end inline asm
	fma.rn.f32 	%f580, %f515, %f216, %f579;
	ld.shared.u16 	%rs441, [%r345+42];
	// begin inline asm
	{  cvt.f32.f16 %f516, %rs441;}

	// end inline asm
	fma.rn.f32 	%f581, %f516, %f218, %f580;
	ld.shared.u16 	%rs442, [%r345+44];
	// begin inline asm
	{  cvt.f32.f16 %f517, %rs442;}

	// end inline asm
	fma.rn.f32 	%f582, %f517, %f220, %f581;
	ld.shared.u16 	%rs443, [%r345+46];
	// begin inline asm
	{  cvt.f32.f16 %f518, %rs443;}

	// end inline asm
	fma.rn.f32 	%f583, %f518, %f222, %f582;
	ld.shared.u16 	%rs444, [%r345+48];
	// begin inline asm
	{  cvt.f32.f16 %f519, %rs444;}

	// end inline asm
	fma.rn.f32 	%f584, %f519, %f224, %f583;
	ld.shared.u16 	%rs445, [%r345+50];
	// begin inline asm
	{  cvt.f32.f16 %f520, %rs445;}

	// end inline asm
	fma.rn.f32 	%f585, %f520, %f226, %f584;
	ld.shared.u16 	%rs446, [%r345+52];
	// begin inline asm
	{  cvt.f32.f16 %f521, %rs446;}

	// end inline asm
	fma.rn.f32 	%f586, %f521, %f228, %f585;
	ld.shared.u16 	%rs447, [%r345+54];
	// begin inline asm
	{  cvt.f32.f16 %f522, %rs447;}

	// end inline asm
	fma.rn.f32 	%f587, %f522, %f230, %f586;
	ld.shared.u16 	%rs448, [%r345+56];
	// begin inline asm
	{  cvt.f32.f16 %f523, %rs448;}

	// end inline asm
	fma.rn.f32 	%f588, %f523, %f232, %f587;
	ld.shared.u16 	%rs449, [%r345+58];
	// begin inline asm
	{  cvt.f32.f16 %f524, %rs449;}

	// end inline asm
	fma.rn.f32 	%f589, %f524, %f234, %f588;
	ld.shared.u16 	%rs450, [%r345+60];
	// begin inline asm
	{  cvt.f32.f16 %f525, %rs450;}

	// end inline asm
	fma.rn.f32 	%f590, %f525, %f236, %f589;
	ld.shared.u16 	%rs451, [%r345+62];
	// begin inline asm
	{  cvt.f32.f16 %f526, %rs451;}

	// end inline asm
	fma.rn.f32 	%f591, %f526, %f238, %f590;
	ld.shared.u16 	%rs452, [%r345+64];
	// begin inline asm
	{  cvt.f32.f16 %f527, %rs452;}

	// end inline asm
	fma.rn.f32 	%f592, %f527, %f240, %f591;
	ld.shared.u16 	%rs453, [%r345+66];
	// begin inline asm
	{  cvt.f32.f16 %f528, %rs453;}

	// end inline asm
	fma.rn.f32 	%f593, %f528, %f242, %f592;
	ld.shared.u16 	%rs454, [%r345+68];
	// begin inline asm
	{  cvt.f32.f16 %f529, %rs454;}

	// end inline asm
	fma.rn.f32 	%f594, %f529, %f244, %f593;
	ld.shared.u16 	%rs455, [%r345+70];
	// begin inline asm
	{  cvt.f32.f16 %f530, %rs455;}

	// end inline asm
	fma.rn.f32 	%f595, %f530, %f246, %f594;
	ld.shared.u16 	%rs456, [%r345+72];
	// begin inline asm
	{  cvt.f32.f16 %f531, %rs456;}

	// end inline asm
	fma.rn.f32 	%f596, %f531, %f248, %f595;
	ld.shared.u16 	%rs457, [%r345+74];
	// begin inline asm
	{  cvt.f32.f16 %f532, %rs457;}

	// end inline asm
	fma.rn.f32 	%f597, %f532, %f250, %f596;
	ld.shared.u16 	%rs458, [%r345+76];
	// begin inline asm
	{  cvt.f32.f16 %f533, %rs458;}

	// end inline asm
	fma.rn.f32 	%f598, %f533, %f252, %f597;
	ld.shared.u16 	%rs459, [%r345+78];
	// begin inline asm
	{  cvt.f32.f16 %f534, %rs459;}

	// end inline asm
	fma.rn.f32 	%f599, %f534, %f254, %f598;
	ld.shared.u16 	%rs460, [%r345+80];
	// begin inline asm
	{  cvt.f32.f16 %f535, %rs460;}

	// end inline asm
	fma.rn.f32 	%f600, %f535, %f256, %f599;
	ld.shared.u16 	%rs461, [%r345+82];
	// begin inline asm
	{  cvt.f32.f16 %f536, %rs461;}

	// end inline asm
	fma.rn.f32 	%f601, %f536, %f258, %f600;
	ld.shared.u16 	%rs462, [%r345+84];
	// begin inline asm
	{  cvt.f32.f16 %f537, %rs462;}

	// end inline asm
	fma.rn.f32 	%f602, %f537, %f260, %f601;
	ld.shared.u16 	%rs463, [%r345+86];
	// begin inline asm
	{  cvt.f32.f16 %f538, %rs463;}

	// end inline asm
	fma.rn.f32 	%f603, %f538, %f262, %f602;
	ld.shared.u16 	%rs464, [%r345+88];
	// begin inline asm
	{  cvt.f32.f16 %f539, %rs464;}

	// end inline asm
	fma.rn.f32 	%f604, %f539, %f264, %f603;
	ld.shared.u16 	%rs465, [%r345+90];
	// begin inline asm
	{  cvt.f32.f16 %f540, %rs465;}

	// end inline asm
	fma.rn.f32 	%f605, %f540, %f266, %f604;
	ld.shared.u16 	%rs466, [%r345+92];
	// begin inline asm
	{  cvt.f32.f16 %f541, %rs466;}

	// end inline asm
	fma.rn.f32 	%f606, %f541, %f268, %f605;
	ld.shared.u16 	%rs467, [%r345+94];
	// begin inline asm
	{  cvt.f32.f16 %f542, %rs467;}

	// end inline asm
	fma.rn.f32 	%f607, %f542, %f270, %f606;
	ld.shared.u16 	%rs468, [%r345+96];
	// begin inline asm
	{  cvt.f32.f16 %f543, %rs468;}

	// end inline asm
	fma.rn.f32 	%f608, %f543, %f272, %f607;
	ld.shared.u16 	%rs469, [%r345+98];
	// begin inline asm
	{  cvt.f32.f16 %f544, %rs469;}

	// end inline asm
	fma.rn.f32 	%f609, %f544, %f274, %f608;
	ld.shared.u16 	%rs470, [%r345+100];
	// begin inline asm
	{  cvt.f32.f16 %f545, %rs470;}

	// end inline asm
	fma.rn.f32 	%f610, %f545, %f276, %f609;
	ld.shared.u16 	%rs471, [%r345+102];
	// begin inline asm
	{  cvt.f32.f16 %f546, %rs471;}

	// end inline asm
	fma.rn.f32 	%f611, %f546, %f278, %f610;
	ld.shared.u16 	%rs472, [%r345+104];
	// begin inline asm
	{  cvt.f32.f16 %f547, %rs472;}

	// end inline asm
	fma.rn.f32 	%f612, %f547, %f280, %f611;
	ld.shared.u16 	%rs473, [%r345+106];
	// begin inline asm
	{  cvt.f32.f16 %f548, %rs473;}

	// end inline asm
	fma.rn.f32 	%f613, %f548, %f282, %f612;
	ld.shared.u16 	%rs474, [%r345+108];
	// begin inline asm
	{  cvt.f32.f16 %f549, %rs474;}

	// end inline asm
	fma.rn.f32 	%f614, %f549, %f284, %f613;
	ld.shared.u16 	%rs475, [%r345+110];
	// begin inline asm
	{  cvt.f32.f16 %f550, %rs475;}

	// end inline asm
	fma.rn.f32 	%f615, %f550, %f286, %f614;
	ld.shared.u16 	%rs476, [%r345+112];
	// begin inline asm
	{  cvt.f32.f16 %f551, %rs476;}

	// end inline asm
	fma.rn.f32 	%f616, %f551, %f288, %f615;
	ld.shared.u16 	%rs477, [%r345+114];
	// begin inline asm
	{  cvt.f32.f16 %f552, %rs477;}

	// end inline asm
	fma.rn.f32 	%f617, %f552, %f290, %f616;
	ld.shared.u16 	%rs478, [%r345+116];
	// begin inline asm
	{  cvt.f32.f16 %f553, %rs478;}

	// end inline asm
	fma.rn.f32 	%f618, %f553, %f292, %f617;
	ld.shared.u16 	%rs479, [%r345+118];
	// begin inline asm
	{  cvt.f32.f16 %f554, %rs479;}

	// end inline asm
	fma.rn.f32 	%f619, %f554, %f294, %f618;
	ld.shared.u16 	%rs480, [%r345+120];
	// begin inline asm
	{  cvt.f32.f16 %f555, %rs480;}

	// end inline asm
	fma.rn.f32 	%f620, %f555, %f296, %f619;
	ld.shared.u16 	%rs481, [%r345+122];
	// begin inline asm
	{  cvt.f32.f16 %f556, %rs481;}

	// end inline asm
	fma.rn.f32 	%f621, %f556, %f298, %f620;
	ld.shared.u16 	%rs482, [%r345+124];
	// begin inline asm
	{  cvt.f32.f16 %f557, %rs482;}

	// end inline asm
	fma.rn.f32 	%f622, %f557, %f300, %f621;
	ld.shared.u16 	%rs483, [%r345+126];
	// begin inline asm
	{  cvt.f32.f16 %f558, %rs483;}

	// end inline asm
	fma.rn.f32 	%f559, %f558, %f302, %f622;
	// begin inline asm
	{  cvt.rn.f16.f32 %rs484, %f559;}

	// end inline asm
	shl.b32 	%r346, %r1, 1;
	and.b32  	%r347, %r346, 62;
	add.s32 	%r348, %r344, %r347;
	mad.lo.s32 	%r349, %r343, 80, %r348;
	st.shared.u16 	[%r349+13824], %rs484;
$L__BB0_154:
	setp.gt.u32 	%p81, %r1, 639;
	@%p81 bra 	$L__BB0_156;
	shr.u32 	%r350, %r23, 5;
	mov.u32 	%r351, _ZZ31flash_attention_inverted_kernelPK6__halfS1_S1_PS_fiiibE4smem;
	mad.lo.s32 	%r352, %r350, 144, %r351;
	ld.shared.u16 	%rs485, [%r352];
	// begin inline asm
	{  cvt.f32.f16 %f623, %rs485;}

	// end inline asm
	fma.rn.f32 	%f688, %f623, %f176, 0f00000000;
	ld.shared.u16 	%rs486, [%r352+2];
	// begin inline asm
	{  cvt.f32.f16 %f624, %rs486;}

	// end inline asm
	fma.rn.f32 	%f689, %f624, %f178, %f688;
	ld.shared.u16 	%rs487, [%r352+4];
	// begin inline asm
	{  cvt.f32.f16 %f625, %rs487;}

	// end inline asm
	fma.rn.f32 	%f690, %f625, %f180, %f689;
	ld.shared.u16 	%rs488, [%r352+6];
	// begin inline asm
	{  cvt.f32.f16 %f626, %rs488;}

	// end inline asm
	fma.rn.f32 	%f691, %f626, %f182, %f690;
	ld.shared.u16 	%rs489, [%r352+8];
	// begin inline asm
	{  cvt.f32.f16 %f627, %rs489;}

	// end inline asm
	fma.rn.f32 	%f692, %f627, %f184, %f691;
	ld.shared.u16 	%rs490, [%r352+10];
	// begin inline asm
	{  cvt.f32.f16 %f628, %rs490;}

	// end inline asm
	fma.rn.f32 	%f693, %f628, %f186, %f692;
	ld.shared.u16 	%rs491, [%r352+12];
	// begin inline asm
	{  cvt.f32.f16 %f629, %rs491;}

	// end inline asm
	fma.rn.f32 	%f694, %f629, %f188, %f693;
	ld.shared.u16 	%rs492, [%r352+14];
	// begin inline asm
	{  cvt.f32.f16 %f630, %rs492;}

	// end inline asm
	fma.rn.f32 	%f695, %f630, %f190, %f694;
	ld.shared.u16 	%rs493, [%r352+16];
	// begin inline asm
	{  cvt.f32.f16 %f631, %rs493;}

	// end inline asm
	fma.rn.f32 	%f696, %f631, %f192, %f695;
	ld.shared.u16 	%rs494, [%r352+18];
	// begin inline asm
	{  cvt.f32.f16 %f632, %rs494;}

	// end inline asm
	fma.rn.f32 	%f697, %f632, %f194, %f696;
	ld.shared.u16 	%rs495, [%r352+20];
	// begin inline asm
	{  cvt.f32.f16 %f633, %rs495;}

	// end inline asm
	fma.rn.f32 	%f698, %f633, %f196, %f697;
	ld.shared.u16 	%rs496, [%r352+22];
	// begin inline asm
	{  cvt.f32.f16 %f634, %rs496;}

	// end inline asm
	fma.rn.f32 	%f699, %f634, %f198, %f698;
	ld.shared.u16 	%rs497, [%r352+24];
	// begin inline asm
	{  cvt.f32.f16 %f635, %rs497;}

	// end inline asm
	fma.rn.f32 	%f700, %f635, %f200, %f699;
	ld.shared.u16 	%rs498, [%r352+26];
	// begin inline asm
	{  cvt.f32.f16 %f636, %rs498;}

	// end inline asm
	fma.rn.f32 	%f701, %f636, %f202, %f700;
	ld.shared.u16 	%rs499, [%r352+28];
	// begin inline asm
	{  cvt.f32.f16 %f637, %rs499;}

	// end inline asm
	fma.rn.f32 	%f702, %f637, %f204, %f701;
	ld.shared.u16 	%rs500, [%r352+30];
	// begin inline asm
	{  cvt.f32.f16 %f638, %rs500;}

	// end inline asm
	fma.rn.f32 	%f703, %f638, %f206, %f702;
	ld.shared.u16 	%rs501, [%r352+32];
	// begin inline asm
	{  cvt.f32.f16 %f639, %rs501;}

	// end inline asm
	fma.rn.f32 	%f704, %f639, %f208, %f703;
	ld.shared.u16 	%rs502, [%r352+34];
	// begin inline asm
	{  cvt.f32.f16 %f640, %rs502;}

	// end inline asm
	fma.rn.f32 	%f705, %f640, %f210, %f704;
	ld.shared.u16 	%rs503, [%r352+36];
	// begin inline asm
	{  cvt.f32.f16 %f641, %rs503;}

	// end inline asm
	fma.rn.f32 	%f706, %f641, %f212, %f705;
	ld.shared.u16 	%rs504, [%r352+38];
	// begin inline asm
	{  cvt.f32.f16 %f642, %rs504;}

	// end inline asm
	fma.rn.f32 	%f707, %f642, %f214, %f706;
	ld.shared.u16 	%rs505, [%r352+40];
	// begin inline asm
	{  cvt.f32.f16 %f643, %rs505;}

	// end inline asm
	fma.rn.f32 	%f708, %f643, %f216, %f707;
	ld.shared.u16 	%rs506, [%r352+42];
	// begin inline asm
	{  cvt.f32.f16 %f644, %rs506;}

	// end inline asm
	fma.rn.f32 	%f709, %f644, %f218, %f708;
	ld.shared.u16 	%rs507, [%r352+44];
	// begin inline asm
	{  cvt.f32.f16 %f645, %rs507;}

	// end inline asm
	fma.rn.f32 	%f710, %f645, %f220, %f709;
	ld.shared.u16 	%rs508, [%r352+46];
	// begin inline asm
	{  cvt.f32.f16 %f646, %rs508;}

	// end inline asm
	fma.rn.f32 	%f711, %f646, %f222, %f710;
	ld.shared.u16 	%rs509, [%r352+48];
	// begin inline asm
	{  cvt.f32.f16 %f647, %rs509;}

	// end inline asm
	fma.rn.f32 	%f712, %f647, %f224, %f711;
	ld.shared.u16 	%rs510, [%r352+50];
	// begin inline asm
	{  cvt.f32.f16 %f648, %rs510;}

	// end inline asm
	fma.rn.f32 	%f713, %f648, %f226, %f712;
	ld.shared.u16 	%rs511, [%r352+52];
	// begin inline asm
	{  cvt.f32.f16 %f649, %rs511;}

	// end inline asm
	fma.rn.f32 	%f714, %f649, %f228, %f713;
	ld.shared.u16 	%rs512, [%r352+54];
	// begin inline asm
	{  cvt.f32.f16 %f650, %rs512;}

	// end inline asm
	fma.rn.f32 	%f715, %f650, %f230, %f714;
	ld.shared.u16 	%rs513, [%r352+56];
	// begin inline asm
	{  cvt.f32.f16 %f651, %rs513;}

	// end inline asm
	fma.rn.f32 	%f716, %f651, %f232, %f715;
	ld.shared.u16 	%rs514, [%r352+58];
	// begin inline asm
	{  cvt.f32.f16 %f652, %rs514;}

	// end inline asm
	fma.rn.f32 	%f717, %f652, %f234, %f716;
	ld.shared.u16 	%rs515, [%r352+60];
	// begin inline asm
	{  cvt.f32.f16 %f653, %rs515;}

	// end inline asm
	fma.rn.f32 	%f718, %f653, %f236, %f717;
	ld.shared.u16 	%rs516, [%r352+62];
	// begin inline asm
	{  cvt.f32.f16 %f654, %rs516;}

	// end inline asm
	fma.rn.f32 	%f719, %f654, %f238, %f718;
	ld.shared.u16 	%rs517, [%r352+64];
	// begin inline asm
	{  cvt.f32.f16 %f655, %rs517;}

	// end inline asm
	fma.rn.f32 	%f720, %f655, %f240, %f719;
	ld.shared.u16 	%rs518, [%r352+66];
	// begin inline asm
	{  cvt.f32.f16 %f656, %rs518;}

	// end inline asm
	fma.rn.f32 	%f721, %f656, %f242, %f720;
	ld.shared.u16 	%rs519, [%r352+68];
	// begin inline asm
	{  cvt.f32.f16 %f657, %rs519;}

	// end inline asm
	fma.rn.f32 	%f722, %f657, %f244, %f721;
	ld.shared.u16 	%rs520, [%r352+70];
	// begin inline asm
	{  cvt.f32.f16 %f658, %rs520;}

	// end inline asm
	fma.rn.f32 	%f723, %f658, %f246, %f722;
	ld.shared.u16 	%rs521, [%r352+72];
	// begin inline asm
	{  cvt.f32.f16 %f659, %rs521;}

	// end inline asm
	fma.rn.f32 	%f724, %f659, %f248, %f723;
	ld.shared.u16 	%rs522, [%r352+74];
	// begin inline asm
	{  cvt.f32.f16 %f660, %rs522;}

	// end inline asm
	fma.rn.f32 	%f725, %f660, %f250, %f724;
	ld.shared.u16 	%rs523, [%r352+76];
	// begin inline asm
	{  cvt.f32.f16 %f661, %rs523;}

	// end inline asm
	fma.rn.f32 	%f726, %f661, %f252, %f725;
	ld.shared.u16 	%rs524, [%r352+78];
	// begin inline asm
	{  cvt.f32.f16 %f662, %rs524;}

	// end inline asm
	fma.rn.f32 	%f727, %f662, %f254, %f726;
	ld.shared.u16 	%rs525, [%r352+80];
	// begin inline asm
	{  cvt.f32.f16 %f663, %rs525;}

	// end inline asm
	fma.rn.f32 	%f728, %f663, %f256, %f727;
	ld.shared.u16 	%rs526, [%r352+82];
	// begin inline asm
	{  cvt.f32.f16 %f664, %rs526;}

	// end inline asm
	fma.rn.f32 	%f729, %f664, %f258, %f728;
	ld.shared.u16 	%rs527, [%r352+84];
	// begin inline asm
	{  cvt.f32.f16 %f665, %rs527;}

	// end inline asm
	fma.rn.f32 	%f730, %f665, %f260, %f729;
	ld.shared.u16 	%rs528, [%r352+86];
	// begin inline asm
	{  cvt.f32.f16 %f666, %rs528;}

	// end inline asm
	fma.rn.f32 	%f731, %f666, %f262, %f730;
	ld.shared.u16 	%rs529, [%r352+88];
	// begin inline asm
	{  cvt.f32.f16 %f667, %rs529;}

	// end inline asm
	fma.rn.f32 	%f732, %f667, %f264, %f731;
	ld.shared.u16 	%rs530, [%r352+90];
	// begin inline asm
	{  cvt.f32.f16 %f668, %rs530;}

	// end inline asm
	fma.rn.f32 	%f733, %f668, %f266, %f732;
	ld.shared.u16 	%rs531, [%r352+92];
	// begin inline asm
	{  cvt.f32.f16 %f669, %rs531;}

	// end inline asm
	fma.rn.f32 	%f734, %f669, %f268, %f733;
	ld.shared.u16 	%rs532, [%r352+94];
	// begin inline asm
	{  cvt.f32.f16 %f670, %rs532;}

	// end inline asm
	fma.rn.f32 	%f735, %f670, %f270, %f734;
	ld.shared.u16 	%rs533, [%r352+96];
	// begin inline asm
	{  cvt.f32.f16 %f671, %rs533;}

	// end inline asm
	fma.rn.f32 	%f736, %f671, %f272, %f735;
	ld.shared.u16 	%rs534, [%r352+98];
	// begin inline asm
	{  cvt.f32.f16 %f672, %rs534;}

	// end inline asm
	fma.rn.f32 	%f737, %f672, %f274, %f736;
	ld.shared.u16 	%rs535, [%r352+100];
	// begin inline asm
	{  cvt.f32.f16 %f673, %rs535;}

	// end inline asm
	fma.rn.f32 	%f738, %f673, %f276, %f737;
	ld.shared.u16 	%rs536, [%r352+102];
	// begin inline asm
	{  cvt.f32.f16 %f674, %rs536;}

	// end inline asm
	fma.rn.f32 	%f739, %f674, %f278, %f738;
	ld.shared.u16 	%rs537, [%r352+104];
	// begin inline asm
	{  cvt.f32.f16 %f675, %rs537;}

	// end inline asm
	fma.rn.f32 	%f740, %f675, %f280, %f739;
	ld.shared.u16 	%rs538, [%r352+106];
	// begin inline asm
	{  cvt.f32.f16 %f676, %rs538;}

	// end inline asm
	fma.rn.f32 	%f741, %f676, %f282, %f740;
	ld.shared.u16 	%rs539, [%r352+108];
	// begin inline asm
	{  cvt.f32.f16 %f677, %rs539;}

	// end inline asm
	fma.rn.f32 	%f742, %f677, %f284, %f741;
	ld.shared.u16 	%rs540, [%r352+110];
	// begin inline asm
	{  cvt.f32.f16 %f678, %rs540;}

	// end inline asm
	fma.rn.f32 	%f743, %f678, %f286, %f742;
	ld.shared.u16 	%rs541, [%r352+112];
	// begin inline asm
	{  cvt.f32.f16 %f679, %rs541;}

	// end inline asm
	fma.rn.f32 	%f744, %f679, %f288, %f743;
	ld.shared.u16 	%rs542, [%r352+114];
	// begin inline asm
	{  cvt.f32.f16 %f680, %rs542;}

	// end inline asm
	fma.rn.f32 	%f745, %f680, %f290, %f744;
	ld.shared.u16 	%rs543, [%r352+116];
	// begin inline asm
	{  cvt.f32.f16 %f681, %rs543;}

	// end inline asm
	fma.rn.f32 	%f746, %f681, %f292, %f745;
	ld.shared.u16 	%rs544, [%r352+118];
	// begin inline asm
	{  cvt.f32.f16 %f682, %rs544;}

	// end inline asm
	fma.rn.f32 	%f747, %f682, %f294, %f746;
	ld.shared.u16 	%rs545, [%r352+120];
	// begin inline asm
	{  cvt.f32.f16 %f683, %rs545;}

	// end inline asm
	fma.rn.f32 	%f748, %f683, %f296, %f747;
	ld.shared.u16 	%rs546, [%r352+122];
	// begin inline asm
	{  cvt.f32.f16 %f684, %rs546;}

	// end inline asm
	fma.rn.f32 	%f749, %f684, %f298, %f748;
	ld.shared.u16 	%rs547, [%r352+124];
	// begin inline asm
	{  cvt.f32.f16 %f685, %rs547;}

	// end inline asm
	fma.rn.f32 	%f750, %f685, %f300, %f749;
	ld.shared.u16 	%rs548, [%r352+126];
	// begin inline asm
	{  cvt.f32.f16 %f686, %rs548;}

	// end inline asm
	fma.rn.f32 	%f687, %f686, %f302, %f750;
	// begin inline asm
	{  cvt.rn.f16.f32 %rs549, %f687;}

	// end inline asm
	shl.b32 	%r353, %r1, 1;
	and.b32  	%r354, %r353, 62;
	add.s32 	%r355, %r351, %r354;
	mad.lo.s32 	%r356, %r350, 80, %r355;
	st.shared.u16 	[%r356+13824], %rs549;
$L__BB0_156:
	setp.gt.u32 	%p82, %r1, 511;
	@%p82 bra 	$L__BB0_158;
	add.s32 	%r357, %r1, 512;
	shr.u32 	%r358, %r357, 5;
	mov.u32 	%r359, _ZZ31flash_attention_inverted_kernelPK6__halfS1_S1_PS_fiiibE4smem;
	mad.lo.s32 	%r360, %r358, 144, %r359;
	ld.shared.u16 	%rs550, [%r360];
	// begin inline asm
	{  cvt.f32.f16 %f751, %rs550;}

	// end inline asm
	fma.rn.f32 	%f816, %f751, %f176, 0f00000000;
	ld.shared.u16 	%rs551, [%r360+2];
	// begin inline asm
	{  cvt.f32.f16 %f752, %rs551;}

	// end inline asm
	fma.rn.f32 	%f817, %f752, %f178, %f816;
	ld.shared.u16 	%rs552, [%r360+4];
	// begin inline asm
	{  cvt.f32.f16 %f753, %rs552;}

	// end inline asm
	fma.rn.f32 	%f818, %f753, %f180, %f817;
	ld.shared.u16 	%rs553, [%r360+6];
	// begin inline asm
	{  cvt.f32.f16 %f754, %rs553;}

	// end inline asm
	fma.rn.f32 	%f819, %f754, %f182, %f818;
	ld.shared.u16 	%rs554, [%r360+8];
	// begin inline asm
	{  cvt.f32.f16 %f755, %rs554;}

	// end inline asm
	fma.rn.f32 	%f820, %f755, %f184, %f819;
	ld.shared.u16 	%rs555, [%r360+10];
	// begin inline asm
	{  cvt.f32.f16 %f756, %rs555;}

	// end inline asm
	fma.rn.f32 	%f821, %f756, %f186, %f820;
	ld.shared.u16 	%rs556, [%r360+12];
	// begin inline asm
	{  cvt.f32.f16 %f757, %rs556;}

	// end inline asm
	fma.rn.f32 	%f822, %f757, %f188, %f821;
	ld.shared.u16 	%rs557, [%r360+14];
	// begin inline asm
	{  cvt.f32.f16 %f758, %rs557;}

	// end inline asm
	fma.rn.f32 	%f823, %f758, %f190, %f822;
	ld.shared.u16 	%rs558, [%r360+16];
	// begin inline asm
	{  cvt.f32.f16 %f759, %rs558;}

	// end inline asm
	fma.rn.f32 	%f824, %f759, %f192, %f823;
	ld.shared.u16 	%rs559, [%r360+18];
	// begin inline asm
	{  cvt.f32.f16 %f760, %rs559;}

	// end inline asm
	fma.rn.f32 	%f825, %f760, %f194, %f824;
	ld.shared.u16 	%rs560, [%r360+20];
	// begin inline asm
	{  cvt.f32.f16 %f761, %rs560;}

	// end inline asm
	fma.rn.f32 	%f826, %f761, %f196, %f825;
	ld.shared.u16 	%rs561, [%r360+22];
	// begin inline asm
	{  cvt.f32.f16 %f762, %rs561;}

	// end inline asm
	fma.rn.f32 	%f827, %f762, %f198, %f826;
	ld.shared.u16 	%rs562, [%r360+24];
	// begin inline asm
	{  cvt.f32.f16 %f763, %rs562;}

	// end inline asm
	fma.rn.f32 	%f828, %f763, %f200, %f827;
	ld.shared.u16 	%rs563, [%r360+26];
	// begin inline asm
	{  cvt.f32.f16 %f764, %rs563;}

	// end inline asm
	fma.rn.f32 	%f829, %f764, %f202, %f828;
	ld.shared.u16 	%rs564, [%r360+28];
	// begin inline asm
	{  cvt.f32.f16 %f765, %rs564;}

	// end inline asm
	fma.rn.f32 	%f830, %f765, %f204, %f829;
	ld.shared.u16 	%rs565, [%r360+30];
	// begin inline asm
	{  cvt.f32.f16 %f766, %rs565;}

	// end inline asm
	fma.rn.f32 	%f831, %f766, %f206, %f830;
	ld.shared.u16 	%rs566, [%r360+32];
	// begin inline asm
	{  cvt.f32.f16 %f767, %rs566;}

	// end inline asm
	fma.rn.f32 	%f832, %f767, %f208, %f831;
	ld.shared.u16 	%rs567, [%r360+34];
	// begin inline asm
	{  cvt.f32.f16 %f768, %rs567;}

	// end inline asm
	fma.rn.f32 	%f833, %f768, %f210, %f832;
	ld.shared.u16 	%rs568, [%r360+36];
	// begin inline asm
	{  cvt.f32.f16 %f769, %rs568;}

	// end inline asm
	fma.rn.f32 	%f834, %f769, %f212, %f833;
	ld.shared.u16 	%rs569, [%r360+38];
	// begin inline asm
	{  cvt.f32.f16 %f770, %rs569;}

	// end inline asm
	fma.rn.f32 	%f835, %f770, %f214, %f834;
	ld.shared.u16 	%rs570, [%r360+40];
	// begin inline asm
	{  cvt.f32.f16 %f771, %rs570;}

	// end inline asm
	fma.rn.f32 	%f836, %f771, %f216, %f835;
	ld.shared.u16 	%rs571, [%r360+42];
	// begin inline asm
	{  cvt.f32.f16 %f772, %rs571;}

	// end inline asm
	fma.rn.f32 	%f837, %f772, %f218, %f836;
	ld.shared.u16 	%rs572, [%r360+44];
	// begin inline asm
	{  cvt.f32.f16 %f773, %rs572;}

	// end inline asm
	fma.rn.f32 	%f838, %f773, %f220, %f837;
	ld.shared.u16 	%rs573, [%r360+46];
	// begin inline asm
	{  cvt.f32.f16 %f774, %rs573;}

	// end inline asm
	fma.rn.f32 	%f839, %f774, %f222, %f838;
	ld.shared.u16 	%rs574, [%r360+48];
	// begin inline asm
	{  cvt.f32.f16 %f775, %rs574;}

	// end inline asm
	fma.rn.f32 	%f840, %f775, %f224, %f839;
	ld.shared.u16 	%rs575, [%r360+50];
	// begin inline asm
	{  cvt.f32.f16 %f776, %rs575;}

	// end inline asm
	fma.rn.f32 	%f841, %f776, %f226, %f840;
	ld.shared.u16 	%rs576, [%r360+52];
	// begin inline asm
	{  cvt.f32.f16 %f777, %rs576;}

	// end inline asm
	fma.rn.f32 	%f842, %f777, %f228, %f841;
	ld.shared.u16 	%rs577, [%r360+54];
	// begin inline asm
	{  cvt.f32.f16 %f778, %rs577;}

	// end inline asm
	fma.rn.f32 	%f843, %f778, %f230, %f842;
	ld.shared.u16 	%rs578, [%r360+56];
	// begin inline asm
	{  cvt.f32.f16 %f779, %rs578;}

	// end inline asm
	fma.rn.f32 	%f844, %f779, %f232, %f843;
	ld.shared.u16 	%rs579, [%r360+58];
	// begin inline asm
	{  cvt.f32.f16 %f780, %rs579;}

	// end inline asm
	fma.rn.f32 	%f845, %f780, %f234, %f844;
	ld.shared.u16 	%rs580, [%r360+60];
	// begin inline asm
	{  cvt.f32.f16 %f781, %rs580;}

	// end inline asm
	fma.rn.f32 	%f846, %f781, %f236, %f845;
	ld.shared.u16 	%rs581, [%r360+62];
	// begin inline asm
	{  cvt.f32.f16 %f782, %rs581;}

	// end inline asm
	fma.rn.f32 	%f847, %f782, %f238, %f846;
	ld.shared.u16 	%rs582, [%r360+64];
	// begin inline asm
	{  cvt.f32.f16 %f783, %rs582;}

	// end inline asm
	fma.rn.f32 	%f848, %f783, %f240, %f847;
	ld.shared.u16 	%rs583, [%r360+66];
	// begin inline asm
	{  cvt.f32.f16 %f784, %rs583;}

	// end inline asm
	fma.rn.f32 	%f849, %f784, %f242, %f848;
	ld.shared.u16 	%rs584, [%r360+68];
	// begin inline asm
	{  cvt.f32.f16 %f785, %rs584;}

	// end inline asm
	fma.rn.f32 	%f850, %f785, %f244, %f849;
	ld.shared.u16 	%rs585, [%r360+70];
	// begin inline asm
	{  cvt.f32.f16 %f786, %rs585;}

	// end inline asm
	fma.rn.f32 	%f851, %f786, %f246, %f850;
	ld.shared.u16 	%rs586, [%r360+72];
	// begin inline asm
	{  cvt.f32.f16 %f787, %rs586;}

	// end inline asm
	fma.rn.f32 	%f852, %f787, %f248, %f851;
	ld.shared.u16 	%rs587, [%r360+74];
	// begin inline asm
	{  cvt.f32.f16 %f788, %rs587;}

	// end inline asm
	fma.rn.f32 	%f853, %f788, %f250, %f852;
	ld.shared.u16 	%rs588, [%r360+76];
	// begin inline asm
	{  cvt.f32.f16 %f789, %rs588;}

	// end inline asm
	fma.rn.f32 	%f854, %f789, %f252, %f853;
	ld.shared.u16 	%rs589, [%r360+78];
	// begin inline asm
	{  cvt.f32.f16 %f790, %rs589;}

	// end inline asm
	fma.rn.f32 	%f855, %f790, %f254, %f854;
	ld.shared.u16 	%rs590, [%r360+80];
	// begin inline asm
	{  cvt.f32.f16 %f791, %rs590;}

	// end inline asm
	fma.rn.f32 	%f856, %f791, %f256, %f855;
	ld.shared.u16 	%rs591, [%r360+82];
	// begin inline asm
	{  cvt.f32.f16 %f792, %rs591;}

	// end inline asm
	fma.rn.f32 	%f857, %f792, %f258, %f856;
	ld.shared.u16 	%rs592, [%r360+84];
	// begin inline asm
	{  cvt.f32.f16 %f793, %rs592;}

	// end inline asm
	fma.rn.f32 	%f858, %f793, %f260, %f857;
	ld.shared.u16 	%rs593, [%r360+86];
	// begin inline asm
	{  cvt.f32.f16 %f794, %rs593;}

	// end inline asm
	fma.rn.f32 	%f859, %f794, %f262, %f858;
	ld.shared.u16 	%rs594, [%r360+88];
	// begin inline asm
	{  cvt.f32.f16 %f795, %rs594;}

	// end inline asm
	fma.rn.f32 	%f860, %f795, %f264, %f859;
	ld.shared.u16 	%rs595, [%r360+90];
	// begin inline asm
	{  cvt.f32.f16 %f796, %rs595;}

	// end inline asm
	fma.rn.f32 	%f861, %f796, %f266, %f860;
	ld.shared.u16 	%rs596, [%r360+92];
	// begin inline asm
	{  cvt.f32.f16 %f797, %rs596;}

	// end inline asm
	fma.rn.f32 	%f862, %f797, %f268, %f861;
	ld.shared.u16 	%rs597, [%r360+94];
	// begin inline asm
	{  cvt.f32.f16 %f798, %rs597;}

	// end inline asm
	fma.rn.f32 	%f863, %f798, %f270, %f862;
	ld.shared.u16 	%rs598, [%r360+96];
	// begin inline asm
	{  cvt.f32.f16 %f799, %rs598;}

	// end inline asm
	fma.rn.f32 	%f864, %f799, %f272, %f863;
	ld.shared.u16 	%rs599, [%r360+98];
	// begin inline asm
	{  cvt.f32.f16 %f800, %rs599;}

	// end inline asm
	fma.rn.f32 	%f865, %f800, %f274, %f864;
	ld.shared.u16 	%rs600, [%r360+100];
	// begin inline asm
	{  cvt.f32.f16 %f801, %rs600;}

	// end inline asm
	fma.rn.f32 	%f866, %f801, %f276, %f865;
	ld.shared.u16 	%rs601, [%r360+102];
	// begin inline asm
	{  cvt.f32.f16 %f802, %rs601;}

	// end inline asm
	fma.rn.f32 	%f867, %f802, %f278, %f866;
	ld.shared.u16 	%rs602, [%r360+104];
	// begin inline asm
	{  cvt.f32.f16 %f803, %rs602;}

	// end inline asm
	fma.rn.f32 	%f868, %f803, %f280, %f867;
	ld.shared.u16 	%rs603, [%r360+106];
	// begin inline asm
	{  cvt.f32.f16 %f804, %rs603;}

	// end inline asm
	fma.rn.f32 	%f869, %f804, %f282, %f868;
	ld.shared.u16 	%rs604, [%r360+108];
	// begin inline asm
	{  cvt.f32.f16 %f805, %rs604;}

	// end inline asm
	fma.rn.f32 	%f870, %f805, %f284, %f869;
	ld.shared.u16 	%rs605, [%r360+110];
	// begin inline asm
	{  cvt.f32.f16 %f806, %rs605;}

	// end inline asm
	fma.rn.f32 	%f871, %f806, %f286, %f870;
	ld.shared.u16 	%rs606, [%r360+112];
	// begin inline asm
	{  cvt.f32.f16 %f807, %rs606;}

	// end inline asm
	fma.rn.f32 	%f872, %f807, %f288, %f871;
	ld.shared.u16 	%rs607, [%r360+114];
	// begin inline asm
	{  cvt.f32.f16 %f808, %rs607;}

	// end inline asm
	fma.rn.f32 	%f873, %f808, %f290, %f872;
	ld.shared.u16 	%rs608, [%r360+116];
	// begin inline asm
	{  cvt.f32.f16 %f809, %rs608;}

	// end inline asm
	fma.rn.f32 	%f874, %f809, %f292, %f873;
	ld.shared.u16 	%rs609, [%r360+118];
	// begin inline asm
	{  cvt.f32.f16 %f810, %rs609;}

	// end inline asm
	fma.rn.f32 	%f875, %f810, %f294, %f874;
	ld.shared.u16 	%rs610, [%r360+120];
	// begin inline asm
	{  cvt.f32.f16 %f811, %rs610;}

	// end inline asm
	fma.rn.f32 	%f876, %f811, %f296, %f875;
	ld.shared.u16 	%rs611, [%r360+122];
	// begin inline asm
	{  cvt.f32.f16 %f812, %rs611;}

	// end inline asm
	fma.rn.f32 	%f877, %f812, %f298, %f876;
	ld.shared.u16 	%rs612, [%r360+124];
	// begin inline asm
	{  cvt.f32.f16 %f813, %rs612;}

	// end inline asm
	fma.rn.f32 	%f878, %f813, %f300, %f877;
	ld.shared.u16 	%rs613, [%r360+126];
	// begin inline asm
	{  cvt.f32.f16 %f814, %rs613;}

	// end inline asm
	fma.rn.f32 	%f815, %f814, %f302, %f878;
	// begin inline asm
	{  cvt.rn.f16.f32 %rs614, %f815;}

	// end inline asm
	st.shared.u16 	[%r70], %rs614;
$L__BB0_158:
	setp.gt.u32 	%p83, %r1, 383;
	@%p83 bra 	$L__BB0_160;
	add.s32 	%r361, %r1, 640;
	shr.u32 	%r362, %r361, 5;
	mov.u32 	%r363, _ZZ31flash_attention_inverted_kernelPK6__halfS1_S1_PS_fiiibE4smem;
	mad.lo.s32 	%r364, %r362, 144, %r363;
	ld.shared.u16 	%rs615, [%r364];
	// begin inline asm
	{  cvt.f32.f16 %f879, %rs615;}

	// end inline asm
	fma.rn.f32 	%f944, %f879, %f176, 0f00000000;
	ld.shared.u16 	%rs616, [%r364+2];
	// begin inline asm
	{  cvt.f32.f16 %f880, %rs616;}

	// end inline asm
	fma.rn.f32 	%f945, %f880, %f178, %f944;
	ld.shared.u16 	%rs617, [%r364+4];
	// begin inline asm
	{  cvt.f32.f16 %f881, %rs617;}

	// end inline asm
	fma.rn.f32 	%f946, %f881, %f180, %f945;
	ld.shared.u16 	%rs618, [%r364+6];
	// begin inline asm
	{  cvt.f32.f16 %f882, %rs618;}

	// end inline asm
	fma.rn.f32 	%f947, %f882, %f182, %f946;
	ld.shared.u16 	%rs619, [%r364+8];
	// begin inline asm
	{  cvt.f32.f16 %f883, %rs619;}

	// end inline asm
	fma.rn.f32 	%f948, %f883, %f184, %f947;
	ld.shared.u16 	%rs620, [%r364+10];
	// begin inline asm
	{  cvt.f32.f16 %f884, %rs620;}

	// end inline asm
	fma.rn.f32 	%f949, %f884, %f186, %f948;
	ld.shared.u16 	%rs621, [%r364+12];
	// begin inline asm
	{  cvt.f32.f16 %f885, %rs621;}

	// end inline asm
	fma.rn.f32 	%f950, %f885, %f188, %f949;
	ld.shared.u16 	%rs622, [%r364+14];
	// begin inline asm
	{  cvt.f32.f16 %f886, %rs622;}

	// end inline asm
	fma.rn.f32 	%f951, %f886, %f190, %f950;
	ld.shared.u16 	%rs623, [%r364+16];
	// begin inline asm
	{  cvt.f32.f16 %f887, %rs623;}

	// end inline asm
	fma.rn.f32 	%f952, %f887, %f192, %f951;
	ld.shared.u16 	%rs624, [%r364+18];
	// begin inline asm
	{  cvt.f32.f16 %f888, %rs624;}

	// end inline asm
	fma.rn.f32 	%f953, %f888, %f194, %f952;
	ld.shared.u16 	%rs625, [%r364+20];
	// begin inline asm
	{  cvt.f32.f16 %f889, %rs625;}

	// end inline asm
	fma.rn.f32 	%f954, %f889, %f196, %f953;
	ld.shared.u16 	%rs626, [%r364+22];
	// begin inline asm
	{  cvt.f32.f16 %f890, %rs626;}

	// end inline asm
	fma.rn.f32 	%f955, %f890, %f198, %f954;
	ld.shared.u16 	%rs627, [%r364+24];
	// begin inline asm
	{  cvt.f32.f16 %f891, %rs627;}

	// end inline asm
	fma.rn.f32 	%f956, %f891, %f200, %f955;
	ld.shared.u16 	%rs628, [%r364+26];
	// begin inline asm
	{  cvt.f32.f16 %f892, %rs628;}

	// end inline asm
	fma.rn.f32 	%f957, %f892, %f202, %f956;
	ld.shared.u16 	%rs629, [%r364+28];
	// begin inline asm
	{  cvt.f32.f16 %f893, %rs629;}

	// end inline asm
	fma.rn.f32 	%f958, %f893, %f204, %f957;
	ld.shared.u16 	%rs630, [%r364+30];
	// begin inline asm
	{  cvt.f32.f16 %f894, %rs630;}

	// end inline asm
	fma.rn.f32 	%f959, %f894, %f206, %f958;
	ld.shared.u16 	%rs631, [%r364+32];
	// begin inline asm
	{  cvt.f32.f16 %f895, %rs631;}

	// end inline asm
	fma.rn.f32 	%f960, %f895, %f208, %f959;
	ld.shared.u16 	%rs632, [%r364+34];
	// begin inline asm
	{  cvt.f32.f16 %f896, %rs632;}

	// end inline asm
	fma.rn.f32 	%f961, %f896, %f210, %f960;
	ld.shared.u16 	%rs633, [%r364+36];
	// begin inline asm
	{  cvt.f32.f16 %f897, %rs633;}

	// end inline asm
	fma.rn.f32 	%f962, %f897, %f212, %f961;
	ld.shared.u16 	%rs634, [%r364+38];
	// begin inline asm
	{  cvt.f32.f16 %f898, %rs634;}

	// end inline asm
	fma.rn.f32 	%f963, %f898, %f214, %f962;
	ld.shared.u16 	%rs635, [%r364+40];
	// begin inline asm
	{  cvt.f32.f16 %f899, %rs635;}

	// end inline asm
	fma.rn.f32 	%f964, %f899, %f216, %f963;
	ld.shared.u16 	%rs636, [%r364+42];
	// begin inline asm
	{  cvt.f32.f16 %f900, %rs636;}

	// end inline asm
	fma.rn.f32 	%f965, %f900, %f218, %f964;
	ld.shared.u16 	%rs637, [%r364+44];
	// begin inline asm
	{  cvt.f32.f16 %f901, %rs637;}

	// end inline asm
	fma.rn.f32 	%f966, %f901, %f220, %f965;
	ld.shared.u16 	%rs638, [%r364+46];
	// begin inline asm
	{  cvt.f32.f16 %f902, %rs638;}

	// end inline asm
	fma.rn.f32 	%f967, %f902, %f222, %f966;
	ld.shared.u16 	%rs639, [%r364+48];
	// begin inline asm
	{  cvt.f32.f16 %f903, %rs639;}

	// end inline asm
	fma.rn.f32 	%f968, %f903, %f224, %f967;
	ld.shared.u16 	%rs640, [%r364+50];
	// begin inline asm
	{  cvt.f32.f16 %f904, %rs640;}

	// end inline asm
	fma.rn.f32 	%f969, %f904, %f226, %f968;
	ld.shared.u16 	%rs641, [%r364+52];
	// begin inline asm
	{  cvt.f32.f16 %f905, %rs641;}

	// end inline asm
	fma.rn.f32 	%f970, %f905, %f228, %f969;
	ld.shared.u16 	%rs642, [%r364+54];
	// begin inline asm
	{  cvt.f32.f16 %f906, %rs642;}

	// end inline asm
	fma.rn.f32 	%f971, %f906, %f230, %f970;
	ld.shared.u16 	%rs643, [%r364+56];
	// begin inline asm
	{  cvt.f32.f16 %f907, %rs643;}

	// end inline asm
	fma.rn.f32 	%f972, %f907, %f232, %f971;
	ld.shared.u16 	%rs644, [%r364+58];
	// begin inline asm
	{  cvt.f32.f16 %f908, %rs644;}

	// end inline asm
	fma.rn.f32 	%f973, %f908, %f234, %f972;
	ld.shared.u16 	%rs645, [%r364+60];
	// begin inline asm
	{  cvt.f32.f16 %f909, %rs645;}

	// end inline asm
	fma.rn.f32 	%f974, %f909, %f236, %f973;
	ld.shared.u16 	%rs646, [%r364+62];
	// begin inline asm
	{  cvt.f32.f16 %f910, %rs646;}

	// end inline asm
	fma.rn.f32 	%f975, %f910, %f238, %f974;
	ld.shared.u16 	%rs647, [%r364+64];
	// begin inline asm
	{  cvt.f32.f16 %f911, %rs647;}

	// end inline asm
	fma.rn.f32 	%f976, %f911, %f240, %f975;
	ld.shared.u16 	%rs648, [%r364+66];
	// begin inline asm
	{  cvt.f32.f16 %f912, %rs648;}

	// end inline asm
	fma.rn.f32 	%f977, %f912, %f242, %f976;
	ld.shared.u16 	%rs649, [%r364+68];
	// begin inline asm
	{  cvt.f32.f16 %f913, %rs649;}

	// end inline asm
	fma.rn.f32 	%f978, %f913, %f244, %f977;
	ld.shared.u16 	%rs650, [%r364+70];
	// begin inline asm
	{  cvt.f32.f16 %f914, %rs650;}

	// end inline asm
	fma.rn.f32 	%f979, %f914, %f246, %f978;
	ld.shared.u16 	%rs651, [%r364+72];
	// begin inline asm
	{  cvt.f32.f16 %f915, %rs651;}

	// end inline asm
	fma.rn.f32 	%f980, %f915, %f248, %f979;
	ld.shared.u16 	%rs652, [%r364+74];
	// begin inline asm
	{  cvt.f32.f16 %f916, %rs652;}

	// end inline asm
	fma.rn.f32 	%f981, %f916, %f250, %f980;
	ld.shared.u16 	%rs653, [%r364+76];
	// begin inline asm
	{  cvt.f32.f16 %f917, %rs653;}

	// end inline asm
	fma.rn.f32 	%f982, %f917, %f252, %f981;
	ld.shared.u16 	%rs654, [%r364+78];
	// begin inline asm
	{  cvt.f32.f16 %f918, %rs654;}

	// end inline asm
	fma.rn.f32 	%f983, %f918, %f254, %f982;
	ld.shared.u16 	%rs655, [%r364+80];
	// begin inline asm
	{  cvt.f32.f16 %f919, %rs655;}

	// end inline asm
	fma.rn.f32 	%f984, %f919, %f256, %f983;
	ld.shared.u16 	%rs656, [%r364+82];
	// begin inline asm
	{  cvt.f32.f16 %f920, %rs656;}

	// end inline asm
	fma.rn.f32 	%f985, %f920, %f258, %f984;
	ld.shared.u16 	%rs657, [%r364+84];
	// begin inline asm
	{  cvt.f32.f16 %f921, %rs657;}

	// end inline asm
	fma.rn.f32 	%f986, %f921, %f260, %f985;
	ld.shared.u16 	%rs658, [%r364+86];
	// begin inline asm
	{  cvt.f32.f16 %f922, %rs658;}

	// end inline asm
	fma.rn.f32 	%f987, %f922, %f262, %f986;
	ld.shared.u16 	%rs659, [%r364+88];
	// begin inline asm
	{  cvt.f32.f16 %f923, %rs659;}

	// end inline asm
	fma.rn.f32 	%f988, %f923, %f264, %f987;
	ld.shared.u16 	%rs660, [%r364+90];
	// begin inline asm
	{  cvt.f32.f16 %f924, %rs660;}

	// end inline asm
	fma.rn.f32 	%f989, %f924, %f266, %f988;
	ld.shared.u16 	%rs661, [%r364+92];
	// begin inline asm
	{  cvt.f32.f16 %f925, %rs661;}

	// end inline asm
	fma.rn.f32 	%f990, %f925, %f268, %f989;
	ld.shared.u16 	%rs662, [%r364+94];
	// begin inline asm
	{  cvt.f32.f16 %f926, %rs662;}

	// end inline asm
	fma.rn.f32 	%f991, %f926, %f270, %f990;
	ld.shared.u16 	%rs663, [%r364+96];
	// begin inline asm
	{  cvt.f32.f16 %f927, %rs663;}

	// end inline asm
	fma.rn.f32 	%f992, %f927, %f272, %f991;
	ld.shared.u16 	%rs664, [%r364+98];
	// begin inline asm
	{  cvt.f32.f16 %f928, %rs664;}

	// end inline asm
	fma.rn.f32 	%f993, %f928, %f274, %f992;
	ld.shared.u16 	%rs665, [%r364+100];
	// begin inline asm
	{  cvt.f32.f16 %f929, %rs665;}

	// end inline asm
	fma.rn.f32 	%f994, %f929, %f276, %f993;
	ld.shared.u16 	%rs666, [%r364+102];
	// begin inline asm
	{  cvt.f32.f16 %f930, %rs666;}

	// end inline asm
	fma.rn.f32 	%f995, %f930, %f278, %f994;
	ld.shared.u16 	%rs667, [%r364+104];
	// begin inline asm
	{  cvt.f32.f16 %f931, %rs667;}

	// end inline asm
	fma.rn.f32 	%f996, %f931, %f280, %f995;
	ld.shared.u16 	%rs668, [%r364+106];
	// begin inline asm
	{  cvt.f32.f16 %f932, %rs668;}

	// end inline asm
	fma.rn.f32 	%f997, %f932, %f282, %f996;
	ld.shared.u16 	%rs669, [%r364+108];
	// begin inline asm
	{  cvt.f32.f16 %f933, %rs669;}

	// end inline asm
	fma.rn.f32 	%f998, %f933, %f284, %f997;
	ld.shared.u16 	%rs670, [%r364+110];
	// begin inline asm
	{  cvt.f32.f16 %f934, %rs670;}

	// end inline asm
	fma.rn.f32 	%f999, %f934, %f286, %f998;
	ld.shared.u16 	%rs671, [%r364+112];
	// begin inline asm
	{  cvt.f32.f16 %f935, %rs671;}

	// end inline asm
	fma.rn.f32 	%f1000, %f935, %f288, %f999;
	ld.shared.u16 	%rs672, [%r364+114];
	// begin inline asm
	{  cvt.f32.f16 %f936, %rs672;}

	// end inline asm
	fma.rn.f32 	%f1001, %f936, %f290, %f1000;
	ld.shared.u16 	%rs673, [%r364+116];
	// begin inline asm
	{  cvt.f32.f16 %f937, %rs673;}

	// end inline asm
	fma.rn.f32 	%f1002, %f937, %f292, %f1001;
	ld.shared.u16 	%rs674, [%r364+118];
	// begin inline asm
	{  cvt.f32.f16 %f938, %rs674;}

	// end inline asm
	fma.rn.f32 	%f1003, %f938, %f294, %f1002;
	ld.shared.u16 	%rs675, [%r364+120];
	// begin inline asm
	{  cvt.f32.f16 %f939, %rs675;}

	// end inline asm
	fma.rn.f32 	%f1004, %f939, %f296, %f1003;
	ld.shared.u16 	%rs676, [%r364+122];
	// begin inline asm
	{  cvt.f32.f16 %f940, %rs676;}

	// end inline asm
	fma.rn.f32 	%f1005, %f940, %f298, %f1004;
	ld.shared.u16 	%rs677, [%r364+124];
	// begin inline asm
	{  cvt.f32.f16 %f941, %rs677;}

	// end inline asm
	fma.rn.f32 	%f1006, %f941, %f300, %f1005;
	ld.shared.u16 	%rs678, [%r364+126];
	// begin inline asm
	{  cvt.f32.f16 %f942, %rs678;}

	// end inline asm
	fma.rn.f32 	%f943, %f942, %f302, %f1006;
	// begin inline asm
	{  cvt.rn.f16.f32 %rs679, %f943;}

	// end inline asm
	st.shared.u16 	[%r71], %rs679;
$L__BB0_160:
	setp.gt.u32 	%p84, %r1, 255;
	@%p84 bra 	$L__BB0_162;
	add.s32 	%r365, %r1, 768;
	shr.u32 	%r366, %r365, 5;
	mov.u32 	%r367, _ZZ31flash_attention_inverted_kernelPK6__halfS1_S1_PS_fiiibE4smem;
	mad.lo.s32 	%r368, %r366, 144, %r367;
	ld.shared.u16 	%rs680, [%r368];
	// begin inline asm
	{  cvt.f32.f16 %f1007, %rs680;}

	// end inline asm
	fma.rn.f32 	%f1072, %f1007, %f176, 0f00000000;
	ld.shared.u16 	%rs681, [%r368+2];
	// begin inline asm
	{  cvt.f32.f16 %f1008, %rs681;}

	// end inline asm
	fma.rn.f32 	%f1073, %f1008, %f178, %f1072;
	ld.shared.u16 	%rs682, [%r368+4];
	// begin inline asm
	{  cvt.f32.f16 %f1009, %rs682;}

	// end inline asm
	fma.rn.f32 	%f1074, %f1009, %f180, %f1073;
	ld.shared.u16 	%rs683, [%r368+6];
	// begin inline asm
	{  cvt.f32.f16 %f1010, %rs683;}

	// end inline asm
	fma.rn.f32 	%f1075, %f1010, %f182, %f1074;
	ld.shared.u16 	%rs684, [%r368+8];
	// begin inline asm
	{  cvt.f32.f16 %f1011, %rs684;}

	// end inline asm
	fma.rn.f32 	%f1076, %f1011, %f184, %f1075;
	ld.shared.u16 	%rs685, [%r368+10];
	// begin inline asm
	{  cvt.f32.f16 %f1012, %rs685;}

	// end inline asm
	fma.rn.f32 	%f1077, %f1012, %f186, %f1076;
	ld.shared.u16 	%rs686, [%r368+12];
	// begin inline asm
	{  cvt.f32.f16 %f1013, %rs686;}

	// end inline asm
	fma.rn.f32 	%f1078, %f1013, %f188, %f1077;
	ld.shared.u16 	%rs687, [%r368+14];
	// begin inline asm
	{  cvt.f32.f16 %f1014, %rs687;}

	// end inline asm
	fma.rn.f32 	%f1079, %f1014, %f190, %f1078;
	ld.shared.u16 	%rs688, [%r368+16];
	// begin inline asm
	{  cvt.f32.f16 %f1015, %rs688;}

	// end inline asm
	fma.rn.f32 	%f1080, %f1015, %f192, %f1079;
	ld.shared.u16 	%rs689, [%r368+18];
	// begin inline asm
	{  cvt.f32.f16 %f1016, %rs689;}

	// end inline asm
	fma.rn.f32 	%f1081, %f1016, %f194, %f1080;
	ld.shared.u16 	%rs690, [%r368+20];
	// begin inline asm
	{  cvt.f32.f16 %f1017, %rs690;}

	// end inline asm
	fma.rn.f32 	%f1082, %f1017, %f196, %f1081;
	ld.shared.u16 	%rs691, [%r368+22];
	// begin inline asm
	{  cvt.f32.f16 %f1018, %rs691;}

	// end inline asm
	fma.rn.f32 	%f1083, %f1018, %f198, %f1082;
	ld.shared.u16 	%rs692, [%r368+24];
	// begin inline asm
	{  cvt.f32.f16 %f1019, %rs692;}

	// end inline asm
	fma.rn.f32 	%f1084, %f1019, %f200, %f1083;
	ld.shared.u16 	%rs693, [%r368+26];
	// begin inline asm
	{  cvt.f32.f16 %f1020, %rs693;}

	// end inline asm
	fma.rn.f32 	%f1085, %f1020, %f202, %f1084;
	ld.shared.u16 	%rs694, [%r368+28];
	// begin inline asm
	{  cvt.f32.f16 %f1021, %rs694;}

	// end inline asm
	fma.rn.f32 	%f1086, %f1021, %f204, %f1085;
	ld.shared.u16 	%rs695, [%r368+30];
	// begin inline asm
	{  cvt.f32.f16 %f1022, %rs695;}

	// end inline asm
	fma.rn.f32 	%f1087, %f1022, %f206, %f1086;
	ld.shared.u16 	%rs696, [%r368+32];
	// begin inline asm
	{  cvt.f32.f16 %f1023, %rs696;}

	// end inline asm
	fma.rn.f32 	%f1088, %f1023, %f208, %f1087;
	ld.shared.u16 	%rs697, [%r368+34];
	// begin inline asm
	{  cvt.f32.f16 %f1024, %rs697;}

	// end inline asm
	fma.rn.f32 	%f1089, %f1024, %f210, %f1088;
	ld.shared.u16 	%rs698, [%r368+36];
	// begin inline asm
	{  cvt.f32.f16 %f1025, %rs698;}

	// end inline asm
	fma.rn.f32 	%f1090, %f1025, %f212, %f1089;
	ld.shared.u16 	%rs699, [%r368+38];
	// begin inline asm
	{  cvt.f32.f16 %f1026, %rs699;}

	// end inline asm
	fma.rn.f32 	%f1091, %f1026, %f214, %f1090;
	ld.shared.u16 	%rs700, [%r368+40];
	// begin inline asm
	{  cvt.f32.f16 %f1027, %rs700;}

	// end inline asm
	fma.rn.f32 	%f1092, %f1027, %f216, %f1091;
	ld.shared.u16 	%rs701, [%r368+42];
	// begin inline asm
	{  cvt.f32.f16 %f1028, %rs701;}

	// end inline asm
	fma.rn.f32 	%f1093, %f1028, %f218, %f1092;
	ld.shared.u16 	%rs702, [%r368+44];
	// begin inline asm
	{  cvt.f32.f16 %f1029, %rs702;}

	// end inline asm
	fma.rn.f32 	%f1094, %f1029, %f220, %f1093;
	ld.shared.u16 	%rs703, [%r368+46];
	// begin inline asm
	{  cvt.f32.f16 %f1030, %rs703;}

	// end inline asm
	fma.rn.f32 	%f1095, %f1030, %f222, %f1094;
	ld.shared.u16 	%rs704, [%r368+48];
	// begin inline asm
	{  cvt.f32.f16 %f1031, %rs704;}

	// end inline asm
	fma.rn.f32 	%f1096, %f1031, %f224, %f1095;
	ld.shared.u16 	%rs705, [%r368+50];
	// begin inline asm
	{  cvt.f32.f16 %f1032, %rs705;}

	// end inline asm
	fma.rn.f32 	%f1097, %f1032, %f226, %f1096;
	ld.shared.u16 	%rs706, [%r368+52];
	// begin inline asm
	{  cvt.f32.f16 %f1033, %rs706;}

	// end inline asm
	fma.rn.f32 	%f1098, %f1033, %f228, %f1097;
	ld.shared.u16 	%rs707, [%r368+54];
	// begin inline asm
	{  cvt.f32.f16 %f1034, %rs707;}

	// end inline asm
	fma.rn.f32 	%f1099, %f1034, %f230, %f1098;
	ld.shared.u16 	%rs708, [%r368+56];
	// begin inline asm
	{  cvt.f32.f16 %f1035, %rs708;}

	// end inline asm
	fma.rn.f32 	%f1100, %f1035, %f232, %f1099;
	ld.shared.u16 	%rs709, [%r368+58];
	// begin inline asm
	{  cvt.f32.f16 %f1036, %rs709;}

	// end inline asm
	fma.rn.f32 	%f1101, %f1036, %f234, %f1100;
	ld.shared.u16 	%rs710, [%r368+60];
	// begin inline asm
	{  cvt.f32.f16 %f1037, %rs710;}

	// end inline asm
	fma.rn.f32 	%f1102, %f1037, %f236, %f1101;
	ld.shared.u16 	%rs711, [%r368+62];
	// begin inline asm
	{  cvt.f32.f16 %f1038, %rs711;}

	// end inline asm
	fma.rn.f32 	%f1103, %f1038, %f238, %f1102;
	ld.shared.u16 	%rs712, [%r368+64];
	// begin inline asm
	{  cvt.f32.f16 %f1039, %rs712;}

	// end inline asm
	fma.rn.f32 	%f1104, %f1039, %f240, %f1103;
	ld.shared.u16 	%rs713, [%r368+66];
	// begin inline asm
	{  cvt.f32.f16 %f1040, %rs713;}

	// end inline asm
	fma.rn.f32 	%f1105, %f1040, %f242, %f1104;
	ld.shared.u16 	%rs714, [%r368+68];
	// begin inline asm
	{  cvt.f32.f16 %f1041, %rs714;}

	// end inline asm
	fma.rn.f32 	%f1106, %f1041, %f244, %f1105;
	ld.shared.u16 	%rs715, [%r368+70];
	// begin inline asm
	{  cvt.f32.f16 %f1042, %rs715;}

	// end inline asm
	fma.rn.f32 	%f1107, %f1042, %f246, %f1106;
	ld.shared.u16 	%rs716, [%r368+72];
	// begin inline asm
	{  cvt.f32.f16 %f1043, %rs716;}

	// end inline asm
	fma.rn.f32 	%f1108, %f1043, %f248, %f1107;
	ld.shared.u16 	%rs717, [%r368+74];
	// begin inline asm
	{  cvt.f32.f16 %f1044, %rs717;}

	// end inline asm
	fma.rn.f32 	%f1109, %f1044, %f250, %f1108;
	ld.shared.u16 	%rs718, [%r368+76];
	// begin inline asm
	{  cvt.f32.f16 %f1045, %rs718;}

	// end inline asm
	fma.rn.f32 	%f1110, %f1045, %f252, %f1109;
	ld.shared.u16 	%rs719, [%r368+78];
	// begin inline asm
	{  cvt.f32.f16 %f1046, %rs719;}

	// end inline asm
	fma.rn.f32 	%f1111, %f1046, %f254, %f1110;
	ld.shared.u16 	%rs720, [%r368+80];
	// begin inline asm
	{  cvt.f32.f16 %f1047, %rs720;}

	// end inline asm
	fma.rn.f32 	%f1112, %f1047, %f256, %f1111;
	ld.shared.u16 	%rs721, [%r368+82];
	// begin inline asm
	{  cvt.f32.f16 %f1048, %rs721;}

	// end inline asm
	fma.rn.f32 	%f1113, %f1048, %f258, %f1112;
	ld.shared.u16 	%rs722, [%r368+84];
	// begin inline asm
	{  cvt.f32.f16 %f1049, %rs722;}

	// end inline asm
	fma.rn.f32 	%f1114, %f1049, %f260, %f1113;
	ld.shared.u16 	%rs723, [%r368+86];
	// begin inline asm
	{  cvt.f32.f16 %f1050, %rs723;}

	// end inline asm
	fma.rn.f32 	%f1115, %f1050, %f262, %f1114;
	ld.shared.u16 	%rs724, [%r368+88];
	// begin inline asm
	{  cvt.f32.f16 %f1051, %rs724;}

	// end inline asm
	fma.rn.f32 	%f1116, %f1051, %f264, %f1115;
	ld.shared.u16 	%rs725, [%r368+90];
	// begin inline asm
	{  cvt.f32.f16 %f1052, %rs725;}

	// end inline asm
	fma.rn.f32 	%f1117, %f1052, %f266, %f1116;
	ld.shared.u16 	%rs726, [%r368+92];
	// begin inline asm
	{  cvt.f32.f16 %f1053, %rs726;}

	// end inline asm
	fma.rn.f32 	%f1118, %f1053, %f268, %f1117;
	ld.shared.u16 	%rs727, [%r368+94];
	// begin inline asm
	{  cvt.f32.f16 %f1054, %rs727;}

	// end inline asm
	fma.rn.f32 	%f1119, %f1054, %f270, %f1118;
	ld.shared.u16 	%rs728, [%r368+96];
	// begin inline asm
	{  cvt.f32.f16 %f1055, %rs728;}

	// end inline asm
	fma.rn.f32 	%f1120, %f1055, %f272, %f1119;
	ld.shared.u16 	%rs729, [%r368+98];
	// begin inline asm
	{  cvt.f32.f16 %f1056, %rs729;}

	// end inline asm
	fma.rn.f32 	%f1121, %f1056, %f274, %f1120;
	ld.shared.u16 	%rs730, [%r368+100];
	// begin inline asm
	{  cvt.f32.f16 %f1057, %rs730;}

	// end inline asm
	fma.rn.f32 	%f1122, %f1057, %f276, %f1121;
	ld.shared.u16 	%rs731, [%r368+102];
	// begin inline asm
	{  cvt.f32.f16 %f1058, %rs731;}

	// end inline asm
	fma.rn.f32 	%f1123, %f1058, %f278, %f1122;
	ld.shared.u16 	%rs732, [%r368+104];
	// begin inline asm
	{  cvt.f32.f16 %f1059, %rs732;}

	// end inline asm
	fma.rn.f32 	%f1124, %f1059, %f280, %f1123;
	ld.shared.u16 	%rs733, [%r368+106];
	// begin inline asm
	{  cvt.f32.f16 %f1060, %rs733;}

	// end inline asm
	fma.rn.f32 	%f1125, %f1060, %f282, %f1124;
	ld.shared.u16 	%rs734, [%r368+108];
	// begin inline asm
	{  cvt.f32.f16 %f1061, %rs734;}

	// end inline asm
	fma.rn.f32 	%f1126, %f1061, %f284, %f1125;
	ld.shared.u16 	%rs735, [%r368+110];
	// begin inline asm
	{  cvt.f32.f16 %f1062, %rs735;}

	// end inline asm
	fma.rn.f32 	%f1127, %f1062, %f286, %f1126;
	ld.shared.u16 	%rs736, [%r368+112];
	// begin inline asm
	{  cvt.f32.f16 %f1063, %rs736;}

	// end inline asm
	fma.rn.f32 	%f1128, %f1063, %f288, %f1127;
	ld.shared.u16 	%rs737, [%r368+114];
	// begin inline asm
	{  cvt.f32.f16 %f1064, %rs737;}

	// end inline asm
	fma.rn.f32 	%f1129, %f1064, %f290, %f1128;
	ld.shared.u16 	%rs738, [%r368+116];
	// begin inline asm
	{  cvt.f32.f16 %f1065, %rs738;}

	// end inline asm
	fma.rn.f32 	%f1130, %f1065, %f292, %f1129;
	ld.shared.u16 	%rs739, [%r368+118];
	// begin inline asm
	{  cvt.f32.f16 %f1066, %rs739;}

	// end inline asm
	fma.rn.f32 	%f1131, %f1066, %f294, %f1130;
	ld.shared.u16 	%rs740, [%r368+120];
	// begin inline asm
	{  cvt.f32.f16 %f1067, %rs740;}

	// end inline asm
	fma.rn.f32 	%f1132, %f1067, %f296, %f1131;
	ld.shared.u16 	%rs741, [%r368+122];
	// begin inline asm
	{  cvt.f32.f16 %f1068, %rs741;}

	// end inline asm
	fma.rn.f32 	%f1133, %f1068, %f298, %f1132;
	ld.shared.u16 	%rs742, [%r368+124];
	// begin inline asm
	{  cvt.f32.f16 %f1069, %rs742;}

	// end inline asm
	fma.rn.f32 	%f1134, %f1069, %f300, %f1133;
	ld.shared.u16 	%rs743, [%r368+126];
	// begin inline asm
	{  cvt.f32.f16 %f1070, %rs743;}

	// end inline asm
	fma.rn.f32 	%f1071, %f1070, %f302, %f1134;
	// begin inline asm
	{  cvt.rn.f16.f32 %rs744, %f1071;}

	// end inline asm
	st.shared.u16 	[%r72], %rs744;
$L__BB0_162:
	setp.gt.u32 	%p85, %r1, 127;
	@%p85 bra 	$L__BB0_164;
	add.s32 	%r369, %r1, 896;
	shr.u32 	%r370, %r369, 5;
	mov.u32 	%r371, _ZZ31flash_attention_inverted_kernelPK6__halfS1_S1_PS_fiiibE4smem;
	mad.lo.s32 	%r372, %r370, 144, %r371;
	ld.shared.u16 	%rs745, [%r372];
	// begin inline asm
	{  cvt.f32.f16 %f1135, %rs745;}

	// end inline asm
	fma.rn.f32 	%f1200, %f1135, %f176, 0f00000000;
	ld.shared.u16 	%rs746, [%r372+2];
	// begin inline asm
	{  cvt.f32.f16 %f1136, %rs746;}

	// end inline asm
	fma.rn.f32 	%f1201, %f1136, %f178, %f1200;
	ld.shared.u16 	%rs747, [%r372+4];
	// begin inline asm
	{  cvt.f32.f16 %f1137, %rs747;}

	// end inline asm
	fma.rn.f32 	%f1202, %f1137, %f180, %f1201;
	ld.shared.u16 	%rs748, [%r372+6];
	// begin inline asm
	{  cvt.f32.f16 %f1138, %rs748;}

	// end inline asm
	fma.rn.f32 	%f1203, %f1138, %f182, %f1202;
	ld.shared.u16 	%rs749, [%r372+8];
	// begin inline asm
	{  cvt.f32.f16 %f1139, %rs749;}

	// end inline asm
	fma.rn.f32 	%f1204, %f1139, %f184, %f1203;
	ld.shared.u16 	%rs750, [%r372+10];
	// begin inline asm
	{  cvt.f32.f16 %f1140, %rs750;}

	// end inline asm
	fma.rn.f32 	%f1205, %f1140, %f186, %f1204;
	ld.shared.u16 	%rs751, [%r372+12];
	// begin inline asm
	{  cvt.f32.f16 %f1141, %rs751;}

	// end inline asm
	fma.rn.f32 	%f1206, %f1141, %f188, %f1205;
	ld.shared.u16 	%rs752, [%r372+14];
	// begin inline asm
	{  cvt.f32.f16 %f1142, %rs752;}

	// end inline asm
	fma.rn.f32 	%f1207, %f1142, %f190, %f1206;
	ld.shared.u16 	%rs753, [%r372+16];
	// begin inline asm
	{  cvt.f32.f16 %f1143, %rs753;}

	// end inline asm
	fma.rn.f32 	%f1208, %f1143, %f192, %f1207;
	ld.shared.u16 	%rs754, [%r372+18];
	// begin inline asm
	{  cvt.f32.f16 %f1144, %rs754;}

	// end inline asm
	fma.rn.f32 	%f1209, %f1144, %f194, %f1208;
	ld.shared.u16 	%rs755, [%r372+20];
	// begin inline asm
	{  cvt.f32.f16 %f1145, %rs755;}

	// end inline asm
	fma.rn.f32 	%f1210, %f1145, %f196, %f1209;
	ld.shared.u16 	%rs756, [%r372+22];
	// begin inline asm
	{  cvt.f32.f16 %f1146, %rs756;}

	// end inline asm
	fma.rn.f32 	%f1211, %f1146, %f198, %f1210;
	ld.shared.u16 	%rs757, [%r372+24];
	// begin inline asm
	{  cvt.f32.f16 %f1147, %rs757;}

	// end inline asm
	fma.rn.f32 	%f1212, %f1147, %f200, %f1211;
	ld.shared.u16 	%rs758, [%r372+26];
	// begin inline asm
	{  cvt.f32.f16 %f1148, %rs758;}

	// end inline asm
	fma.rn.f32 	%f1213, %f1148, %f202, %f1212;
	ld.shared.u16 	%rs759, [%r372+28];
	// begin inline asm
	{  cvt.f32.f16 %f1149, %rs759;}

	// end inline asm
	fma.rn.f32 	%f1214, %f1149, %f204, %f1213;
	ld.shared.u16 	%rs760, [%r372+30];
	// begin inline asm
	{  cvt.f32.f16 %f1150, %rs760;}

	// end inline asm
	fma.rn.f32 	%f1215, %f1150, %f206, %f1214;
	ld.shared.u16 	%rs761, [%r372+32];
	// begin inline asm
	{  cvt.f32.f16 %f1151, %rs761;}

	// end inline asm
	fma.rn.f32 	%f1216, %f1151, %f208, %f1215;
	ld.shared.u16 	%rs762, [%r372+34];
	// begin inline asm
	{  cvt.f32.f16 %f1152, %rs762;}

	// end inline asm
	fma.rn.f32 	%f1217, %f1152, %f210, %f1216;
	ld.shared.u16 	%rs763, [%r372+36];
	// begin inline asm
	{  cvt.f32.f16 %f1153, %rs763;}

	// end inline asm
	fma.rn.f32 	%f1218, %f1153, %f212, %f1217;
	ld.shared.u16 	%rs764, [%r372+38];
	// begin inline asm
	{  cvt.f32.f16 %f1154, %rs764;}

	// end inline asm
	fma.rn.f32 	%f1219, %f1154, %f214, %f1218;
	ld.shared.u16 	%rs765, [%r372+40];
	// begin inline asm
	{  cvt.f32.f16 %f1155, %rs765;}

	// end inline asm
	fma.rn.f32 	%f1220, %f1155, %f216, %f1219;
	ld.shared.u16 	%rs766, [%r372+42];
	// begin inline asm
	{  cvt.f32.f16 %f1156, %rs766;}

	// end inline asm
	fma.rn.f32 	%f1221, %f1156, %f218, %f1220;
	ld.shared.u16 	%rs767, [%r372+44];
	// begin inline asm
	{  cvt.f32.f16 %f1157, %rs767;}

	// end inline asm
	fma.rn.f32 	%f1222, %f1157, %f220, %f1221;
	ld.shared.u16 	%rs768, [%r372+46];
	// begin inline asm
	{  cvt.f32.f16 %f1158, %rs768;}

	// end inline asm
	fma.rn.f32 	%f1223, %f1158, %f222, %f1222;
	ld.shared.u16 	%rs769, [%r372+48];
	// begin inline asm
	{  cvt.f32.f16 %f1159, %rs769;}

	// end inline asm
	fma.rn.f32 	%f1224, %f1159, %f224, %f1223;
	ld.shared.u16 	%rs770, [%r372+50];
	// begin inline asm
	{  cvt.f32.f16 %f1160, %rs770;}

	// end inline asm
	fma.rn.f32 	%f1225, %f1160, %f226, %f1224;
	ld.shared.u16 	%rs771, [%r372+52];
	// begin inline asm
	{  cvt.f32.f16 %f1161, %rs771;}

	// end inline asm
	fma.rn.f32 	%f1226, %f1161, %f228, %f1225;
	ld.shared.u16 	%rs772, [%r372+54];
	// begin inline asm
	{  cvt.f32.f16 %f1162, %rs772;}

	// end inline asm
	fma.rn.f32 	%f1227, %f1162, %f230, %f1226;
	ld.shared.u16 	%rs773, [%r372+56];
	// begin inline asm
	{  cvt.f32.f16 %f1163, %rs773;}

	// end inline asm
	fma.rn.f32 	%f1228, %f1163, %f232, %f1227;
	ld.shared.u16 	%rs774, [%r372+58];
	// begin inline asm
	{  cvt.f32.f16 %f1164, %rs774;}

	// end inline asm
	fma.rn.f32 	%f1229, %f1164, %f234, %f1228;
	ld.shared.u16 	%rs775, [%r372+60];
	// begin inline asm
	{  cvt.f32.f16 %f1165, %rs775;}

	// end inline asm
	fma.rn.f32 	%f1230, %f1165, %f236, %f1229;
	ld.shared.u16 	%rs776, [%r372+62];
	// begin inline asm
	{  cvt.f32.f16 %f1166, %rs776;}

	// end inline asm
	fma.rn.f32 	%f1231, %f1166, %f238, %f1230;
	ld.shared.u16 	%rs777, [%r372+64];
	// begin inline asm
	{  cvt.f32.f16 %f1167, %rs777;}

	// end inline asm
	fma.rn.f32 	%f1232, %f1167, %f240, %f1231;
	ld.shared.u16 	%rs778, [%r372+66];
	// begin inline asm
	{  cvt.f32.f16 %f1168, %rs778;}

	// end inline asm
	fma.rn.f32 	%f1233, %f1168, %f242, %f1232;
	ld.shared.u16 	%rs779, [%r372+68];
	// begin inline asm
	{  cvt.f32.f16 %f1169, %rs779;}

	// end inline asm
	fma.rn.f32 	%f1234, %f1169, %f244, %f1233;
	ld.shared.u16 	%rs780, [%r372+70];
	// begin inline asm
	{  cvt.f32.f16 %f1170, %rs780;}

	// end inline asm
	fma.rn.f32 	%f1235, %f1170, %f246, %f1234;
	ld.shared.u16 	%rs781, [%r372+72];
	// begin inline asm
	{  cvt.f32.f16 %f1171, %rs781;}

	// end inline asm
	fma.rn.f32 	%f1236, %f1171, %f248, %f1235;
	ld.shared.u16 	%rs782, [%r372+74];
	// begin inline asm
	{  cvt.f32.f16 %f1172, %rs782;}

	// end inline asm
	fma.rn.f32 	%f1237, %f1172, %f250, %f1236;
	ld.shared.u16 	%rs783, [%r372+76];
	// begin inline asm
	{  cvt.f32.f16 %f1173, %rs783;}

	// end inline asm
	fma.rn.f32 	%f1238, %f1173, %f252, %f1237;
	ld.shared.u16 	%rs784, [%r372+78];
	// begin inline asm
	{  cvt.f32.f16 %f1174, %rs784;}

	// end inline asm
	fma.rn.f32 	%f1239, %f1174, %f254, %f1238;
	ld.shared.u16 	%rs785, [%r372+80];
	// begin inline asm
	{  cvt.f32.f16 %f1175, %rs785;}

	// end inline asm
	fma.rn.f32 	%f1240, %f1175, %f256, %f1239;
	ld.shared.u16 	%rs786, [%r372+82];
	// begin inline asm
	{  cvt.f32.f16 %f1176, %rs786;}

	// end inline asm
	fma.rn.f32 	%f1241, %f1176, %f258, %f1240;
	ld.shared.u16 	%rs787, [%r372+84];
	// begin inline asm
	{  cvt.f32.f16 %f1177, %rs787;}

	// end inline asm
	fma.rn.f32 	%f1242, %f1177, %f260, %f1241;
	ld.shared.u16 	%rs788, [%r372+86];
	// begin inline asm
	{  cvt.f32.f16 %f1178, %rs788;}

	// end inline asm
	fma.rn.f32 	%f1243, %f1178, %f262, %f1242;
	ld.shared.u16 	%rs789, [%r372+88];
	// begin inline asm
	{  cvt.f32.f16 %f1179, %rs789;}

	// end inline asm
	fma.rn.f32 	%f1244, %f1179, %f264, %f1243;
	ld.shared.u16 	%rs790, [%r372+90];
	// begin inline asm
	{  cvt.f32.f16 %f1180, %rs790;}

	// end inline asm
	fma.rn.f32 	%f1245, %f1180, %f266, %f1244;
	ld.shared.u16 	%rs791, [%r372+92];
	// begin inline asm
	{  cvt.f32.f16 %f1181, %rs791;}

	// end inline asm
	fma.rn.f32 	%f1246, %f1181, %f268, %f1245;
	ld.shared.u16 	%rs792, [%r372+94];
	// begin inline asm
	{  cvt.f32.f16 %f1182, %rs792;}

	// end inline asm
	fma.rn.f32 	%f1247, %f1182, %f270, %f1246;
	ld.shared.u16 	%rs793, [%r372+96];
	// begin inline asm
	{  cvt.f32.f16 %f1183, %rs793;}

	// end inline asm
	fma.rn.f32 	%f1248, %f1183, %f272, %f1247;
	ld.shared.u16 	%rs794, [%r372+98];
	// begin inline asm
	{  cvt.f32.f16 %f1184, %rs794;}

	// end inline asm
	fma.rn.f32 	%f1249, %f1184, %f274, %f1248;
	ld.shared.u16 	%rs795, [%r372+100];
	// begin inline asm
	{  cvt.f32.f16 %f1185, %rs795;}

	// end inline asm
	fma.rn.f32 	%f1250, %f1185, %f276, %f1249;
	ld.shared.u16 	%rs796, [%r372+102];
	// begin inline asm
	{  cvt.f32.f16 %f1186, %rs796;}

	// end inline asm
	fma.rn.f32 	%f1251, %f1186, %f278, %f1250;
	ld.shared.u16 	%rs797, [%r372+104];
	// begin inline asm
	{  cvt.f32.f16 %f1187, %rs797;}

	// end inline asm
	fma.rn.f32 	%f1252, %f1187, %f280, %f1251;
	ld.shared.u16 	%rs798, [%r372+106];
	// begin inline asm
	{  cvt.f32.f16 %f1188, %rs798;}

	// end inline asm
	fma.rn.f32 	%f1253, %f1188, %f282, %f1252;
	ld.shared.u16 	%rs799, [%r372+108];
	// begin inline asm
	{  cvt.f32.f16 %f1189, %rs799;}

	// end inline asm
	fma.rn.f32 	%f1254, %f1189, %f284, %f1253;
	ld.shared.u16 	%rs800, [%r372+110];
	// begin inline asm
	{  cvt.f32.f16 %f1190, %rs800;}

	// end inline asm
	fma.rn.f32 	%f1255, %f1190, %f286, %f1254;
	ld.shared.u16 	%rs801, [%r372+112];
	// begin inline asm
	{  cvt.f32.f16 %f1191, %rs801;}

	// end inline asm
	fma.rn.f32 	%f1256, %f1191, %f288, %f1255;
	ld.shared.u16 	%rs802, [%r372+114];
	// begin inline asm
	{  cvt.f32.f16 %f1192, %rs802;}

	// end inline asm
	fma.rn.f32 	%f1257, %f1192, %f290, %f1256;
	ld.shared.u16 	%rs803, [%r372+116];
	// begin inline asm
	{  cvt.f32.f16 %f1193, %rs803;}

	// end inline asm
	fma.rn.f32 	%f1258, %f1193, %f292, %f1257;
	ld.shared.u16 	%rs804, [%r372+118];
	// begin inline asm
	{  cvt.f32.f16 %f1194, %rs804;}

	// end inline asm
	fma.rn.f32 	%f1259, %f1194, %f294, %f1258;
	ld.shared.u16 	%rs805, [%r372+120];
	// begin inline asm
	{  cvt.f32.f16 %f1195, %rs805;}

	// end inline asm
	fma.rn.f32 	%f1260, %f1195, %f296, %f1259;
	ld.shared.u16 	%rs806, [%r372+122];
	// begin inline asm
	{  cvt.f32.f16 %f1196, %rs806;}

	// end inline asm
	fma.rn.f32 	%f1261, %f1196, %f298, %f1260;
	ld.shared.u16 	%rs807, [%r372+124];
	// begin inline asm
	{  cvt.f32.f16 %f1197, %rs807;}

	// end inline asm
	fma.rn.f32 	%f1262, %f1197, %f300, %f1261;
	ld.shared.u16 	%rs808, [%r372+126];
	// begin inline asm
	{  cvt.f32.f16 %f1198, %rs808;}

	// end inline asm
	fma.rn.f32 	%f1199, %f1198, %f302, %f1262;
	// begin inline asm
	{  cvt.rn.f16.f32 %rs809, %f1199;}

	// end inline asm
	shl.b32 	%r373, %r1, 1;
	and.b32  	%r374, %r373, 62;
	add.s32 	%r375, %r371, %r374;
	mad.lo.s32 	%r376, %r370, 80, %r375;
	st.shared.u16 	[%r376+13824], %rs809;
$L__BB0_164:
	setp.eq.f32 	%p86, %f126, 0f3F800000;
	bar.sync 	0;
	@%p86 bra 	$L__BB0_173;
	and.b32  	%r93, %r69, 384;
	setp.eq.s32 	%p87, %r93, 384;
	mov.u32 	%r523, %r1;
	@%p87 bra 	$L__BB0_169;
	setp.eq.s32 	%p88, %r93, 0;
	shr.u32 	%r377, %r1, 5;
	mov.u32 	%r378, _ZZ31flash_attention_inverted_kernelPK6__halfS1_S1_PS_fiiibE4smem;
	mad.lo.s32 	%r379, %r377, 80, %r378;
	shl.b32 	%r380, %r1, 1;
	and.b32  	%r381, %r380, 62;
	add.s32 	%r382, %r379, %r381;
	ld.shared.u16 	%rs810, [%r382+13824];
	// begin inline asm
	{  cvt.f32.f16 %f1263, %rs810;}

	// end inline asm
	mul.f32 	%f1264, %f126, %f1263;
	// begin inline asm
	{  cvt.rn.f16.f32 %rs811, %f1264;}

	// end inline asm
	st.shared.u16 	[%r382+13824], %rs811;
	mov.u32 	%r523, %r15;
	@%p88 bra 	$L__BB0_169;
	setp.eq.s32 	%p89, %r93, 128;
	shr.u32 	%r383, %r15, 5;
	mad.lo.s32 	%r385, %r383, 80, %r378;
	add.s32 	%r388, %r385, %r381;
	ld.shared.u16 	%rs812, [%r388+13824];
	// begin inline asm
	{  cvt.f32.f16 %f1265, %rs812;}

	// end inline asm
	mul.f32 	%f1266, %f126, %f1265;
	// begin inline asm
	{  cvt.rn.f16.f32 %rs813, %f1266;}

	// end inline asm
	st.shared.u16 	[%r388+13824], %rs813;
	mov.u32 	%r523, %r19;
	@%p89 bra 	$L__BB0_169;
	shr.u32 	%r389, %r19, 5;
	mad.lo.s32 	%r391, %r389, 80, %r378;
	add.s32 	%r394, %r391, %r381;
	ld.shared.u16 	%rs814, [%r394+13824];
	// begin inline asm
	{  cvt.f32.f16 %f1267, %rs814;}

	// end inline asm
	mul.f32 	%f1268, %f126, %f1267;
	// begin inline asm
	{  cvt.rn.f16.f32 %rs815, %f1268;}

	// end inline asm
	st.shared.u16 	[%r394+13824], %rs815;
	mov.u32 	%r523, %r23;
$L__BB0_169:
	setp.lt.u32 	%p90, %r69, 384;
	@%p90 bra 	$L__BB0_172;
	add.s32 	%r395, %r523, 384;
	shr.u32 	%r396, %r395, 5;
	shl.b32 	%r397, %r1, 1;
	and.b32  	%r398, %r397, 62;
	mov.u32 	%r399, _ZZ31flash_attention_inverted_kernelPK6__halfS1_S1_PS_fiiibE4smem;
	add.s32 	%r400, %r398, %r399;
	add.s32 	%r401, %r400, 13824;
	mad.lo.s32 	%r527, %r396, 80, %r401;
	add.s32 	%r402, %r523, 256;
	shr.u32 	%r403, %r402, 5;
	mad.lo.s32 	%r526, %r403, 80, %r401;
	add.s32 	%r404, %r523, 128;
	shr.u32 	%r405, %r404, 5;
	mad.lo.s32 	%r525, %r405, 80, %r401;
	shr.u32 	%r406, %r523, 5;
	mad.lo.s32 	%r524, %r406, 80, %r401;
$L__BB0_171:
	ld.shared.u16 	%rs816, [%r524];
	// begin inline asm
	{  cvt.f32.f16 %f1269, %rs816;}

	// end inline asm
	mul.f32 	%f1270, %f126, %f1269;
	// begin inline asm
	{  cvt.rn.f16.f32 %rs817, %f1270;}

	// end inline asm
	st.shared.u16 	[%r524], %rs817;
	ld.shared.u16 	%rs818, [%r525];
	// begin inline asm
	{  cvt.f32.f16 %f1271, %rs818;}

	// end inline asm
	mul.f32 	%f1272, %f126, %f1271;
	// begin inline asm
	{  cvt.rn.f16.f32 %rs819, %f1272;}

	// end inline asm
	st.shared.u16 	[%r525], %rs819;
	ld.shared.u16 	%rs820, [%r526];
	// begin inline asm
	{  cvt.f32.f16 %f1273, %rs820;}

	// end inline asm
	mul.f32 	%f1274, %f126, %f1273;
	// begin inline asm
	{  cvt.rn.f16.f32 %rs821, %f1274;}

	// end inline asm
	st.shared.u16 	[%r526], %rs821;
	ld.shared.u16 	%rs822, [%r527];
	// begin inline asm
	{  cvt.f32.f16 %f1275, %rs822;}

	// end inline asm
	mul.f32 	%f1276, %f126, %f1275;
	// begin inline asm
	{  cvt.rn.f16.f32 %rs823, %f1276;}

	// end inline asm
	st.shared.u16 	[%r527], %rs823;
	add.s32 	%r104, %r523, 512;
	add.s32 	%r527, %r527, 1280;
	add.s32 	%r526, %r526, 1280;
	add.s32 	%r525, %r525, 1280;
	add.s32 	%r524, %r524, 1280;
	setp.lt.u32 	%p91, %r523, 512;
	mov.u32 	%r523, %r104;
	@%p91 bra 	$L__BB0_171;
$L__BB0_172:
	bar.sync 	0;
$L__BB0_173:
	setp.gt.u32 	%p92, %r1, 31;
	@%p92 bra 	$L__BB0_299;
	setp.ne.s16 	%p93, %rs145, 0;
	setp.gt.u32 	%p94, %r75, %r66;
	and.pred  	%p95, %p93, %p94;
	@%p95 bra 	$L__BB0_176;
	ld.shared.u16 	%rs996, [%r67];
	bra.uni 	$L__BB0_177;
$L__BB0_176:
	mov.f32 	%f1277, 0fFF800000;
	// begin inline asm
	{  cvt.rn.f16.f32 %rs996, %f1277;}

	// end inline asm
	st.shared.u16 	[%r67], %rs996;
$L__BB0_177:
	setp.ne.s16 	%p96, %rs145, 0;
	// begin inline asm
	{  cvt.f32.f16 %f1278, %rs996;}

	// end inline asm
	setp.ge.u32 	%p97, %r75, %r66;
	and.pred  	%p98, %p96, %p97;
	@%p98 bra 	$L__BB0_179;
	ld.shared.u16 	%rs997, [%r67+2];
	bra.uni 	$L__BB0_180;
$L__BB0_179:
	mov.f32 	%f1279, 0fFF800000;
	// begin inline asm
	{  cvt.rn.f16.f32 %rs997, %f1279;}

	// end inline asm
	st.shared.u16 	[%r67+2], %rs997;
$L__BB0_180:
	setp.ne.s16 	%p99, %rs145, 0;
	// begin inline asm
	{  cvt.f32.f16 %f1280, %rs997;}

	// end inline asm
	max.f32 	%f1281, %f1278, 0fFF800000;
	max.f32 	%f66, %f1281, %f1280;
	add.s32 	%r409, %r75, 2;
	setp.gt.u32 	%p100, %r409, %r66;
	and.pred  	%p101, %p99, %p100;
	@%p101 bra 	$L__BB0_182;
	ld.shared.u16 	%rs998, [%r67+4];
	bra.uni 	$L__BB0_183;
$L__BB0_182:
	mov.f32 	%f1282, 0fFF800000;
	// begin inline asm
	{  cvt.rn.f16.f32 %rs998, %f1282;}

	// end inline asm
	st.shared.u16 	[%r67+4], %rs998;
$L__BB0_183:
	setp.ne.s16 	%p102, %rs145, 0;
	// begin inline asm
	{  cvt.f32.f16 %f1283, %rs998;}

	// end inline asm
	max.f32 	%f67, %f66, %f1283;
	add.s32 	%r411, %r75, 3;
	setp.gt.u32 	%p103, %r411, %r66;
	and.pred  	%p104, %p102, %p103;
	@%p104 bra 	$L__BB0_185;
	ld.shared.u16 	%rs999, [%r67+6];
	bra.uni 	$L__BB0_186;
$L__BB0_185:
	mov.f32 	%f1284, 0fFF800000;
	// begin inline asm
	{  cvt.rn.f16.f32 %rs999, %f1284;}

	// end inline asm
	st.shared.u16 	[%r67+6], %rs999;
$L__BB0_186:
	setp.ne.s16 	%p105, %rs145, 0;
	// begin inline asm
	{  cvt.f32.f16 %f1285, %rs999;}

	// end inline asm
	max.f32 	%f68, %f67, %f1285;
	add.s32 	%r413, %r75, 4;
	setp.gt.u32 	%p106, %r413, %r66;
	and.pred  	%p107, %p105, %p106;
	@%p107 bra 	$L__BB0_188;
	ld.shared.u16 	%rs1000, [%r67+8];
	bra.uni 	$L__BB0_189;
$L__BB0_188:
	mov.f32 	%f1286, 0fFF800000;
	// begin inline asm
	{  cvt.rn.f16.f32 %rs1000, %f1286;}

	// end inline asm
	st.shared.u16 	[%r67+8], %rs1000;
$L__BB0_189:
	setp.ne.s16 	%p108, %rs145, 0;
	// begin inline asm
	{  cvt.f32.f16 %f1287, %rs1000;}

	// end inline asm
	max.f32 	%f69, %f68, %f1287;
	add.s32 	%r415, %r75, 5;
	setp.gt.u32 	%p109, %r415, %r66;
	and.pred  	%p110, %p108, %p109;
	@%p110 bra 	$L__BB0_191;
	ld.shared.u16 	%rs1001, [%r67+10];
	bra.uni 	$L__BB0_192;
$L__BB0_191:
	mov.f32 	%f1288, 0fFF800000;
	// begin inline asm
	{  cvt.rn.f16.f32 %rs1001, %f1288;}

	// end inline asm
	st.shared.u16 	[%r67+10], %rs1001;
$L__BB0_192:
	setp.ne.s16 	%p111, %rs145, 0;
	// begin inline asm
	{  cvt.f32.f16 %f1289, %rs1001;}

	// end inline asm
	max.f32 	%f70, %f69, %f1289;
	add.s32 	%r417, %r75, 6;
	setp.gt.u32 	%p112, %r417, %r66;
	and.pred  	%p113, %p111, %p112;
	@%p113 bra 	$L__BB0_194;
	ld.shared.u16 	%rs1002, [%r67+12];
	bra.uni 	$L__BB0_195;
$L__BB0_194:
	mov.f32 	%f1290, 0fFF800000;
	// begin inline asm
	{  cvt.rn.f16.f32 %rs1002, %f1290;}

	// end inline asm
	st.shared.u16 	[%r67+12], %rs1002;
$L__BB0_195:
	setp.ne.s16 	%p114, %rs145, 0;
	// begin inline asm
	{  cvt.f32.f16 %f1291, %rs1002;}

	// end inline asm
	max.f32 	%f71, %f70, %f1291;
	add.s32 	%r419, %r75, 7;
	setp.gt.u32 	%p115, %r419, %r66;
	and.pred  	%p116, %p114, %p115;
	@%p116 bra 	$L__BB0_197;
	ld.shared.u16 	%rs1003, [%r67+14];
	bra.uni 	$L__BB0_198;
$L__BB0_197:
	mov.f32 	%f1292, 0fFF800000;
	// begin inline asm
	{  cvt.rn.f16.f32 %rs1003, %f1292;}

	// end inline asm
	st.shared.u16 	[%r67+14], %rs1003;
$L__BB0_198:
	setp.ne.s16 	%p117, %rs145, 0;
	// begin inline asm
	{  cvt.f32.f16 %f1293, %rs1003;}

	// end inline asm
	max.f32 	%f72, %f71, %f1293;
	add.s32 	%r421, %r75, 8;
	setp.gt.u32 	%p118, %r421, %r66;
	and.pred  	%p119, %p117, %p118;
	@%p119 bra 	$L__BB0_200;
	ld.shared.u16 	%rs1004, [%r67+16];
	bra.uni 	$L__BB0_201;
$L__BB0_200:
	mov.f32 	%f1294, 0fFF800000;
	// begin inline asm
	{  cvt.rn.f16.f32 %rs1004, %f1294;}

	// end inline asm
	st.shared.u16 	[%r67+16], %rs1004;
$L__BB0_201:
	setp.ne.s16 	%p120, %rs145, 0;
	// begin inline asm
	{  cvt.f32.f16 %f1295, %rs1004;}

	// end inline asm
	max.f32 	%f73, %f72, %f1295;
	add.s32 	%r423, %r75, 9;
	setp.gt.u32 	%p121, %r423, %r66;
	and.pred  	%p122, %p120, %p121;
	@%p122 bra 	$L__BB0_203;
	ld.shared.u16 	%rs1005, [%r67+18];
	bra.uni 	$L__BB0_204;
$L__BB0_203:
	mov.f32 	%f1296, 0fFF800000;
	// begin inline asm
	{  cvt.rn.f16.f32 %rs1005, %f1296;}

	// end inline asm
	st.shared.u16 	[%r67+18], %rs1005;
$L__BB0_204:
	setp.ne.s16 	%p123, %rs145, 0;
	// begin inline asm
	{  cvt.f32.f16 %f1297, %rs1005;}

	// end inline asm
	max.f32 	%f74, %f73, %f1297;
	add.s32 	%r425, %r75, 10;
	setp.gt.u32 	%p124, %r425, %r66;
	and.pred  	%p125, %p123, %p124;
	@%p125 bra 	$L__BB0_206;
	ld.shared.u16 	%rs1006, [%r67+20];
	bra.uni 	$L__BB0_207;
$L__BB0_206:
	mov.f32 	%f1298, 0fFF800000;
	// begin inline asm
	{  cvt.rn.f16.f32 %rs1006, %f1298;}

	// end inline asm
	st.shared.u16 	[%r67+20], %rs1006;
$L__BB0_207:
	setp.ne.s16 	%p126, %rs145, 0;
	// begin inline asm
	{  cvt.f32.f16 %f1299, %rs1006;}

	// end inline asm
	max.f32 	%f75, %f74, %f1299;
	add.s32 	%r427, %r75, 11;
	setp.gt.u32 	%p127, %r427, %r66;
	and.pred  	%p128, %p126, %p127;
	@%p128 bra 	$L__BB0_209;
	ld.shared.u16 	%rs1007, [%r67+22];
	bra.uni 	$L__BB0_210;
$L__BB0_209:
	mov.f32 	%f1300, 0fFF800000;
	// begin inline asm
	{  cvt.rn.f16.f32 %rs1007, %f1300;}

	// end inline asm
	st.shared.u16 	[%r67+22], %rs1007;
$L__BB0_210:
	setp.ne.s16 	%p129, %rs145, 0;
	// begin inline asm
	{  cvt.f32.f16 %f1301, %rs1007;}

	// end inline asm
	max.f32 	%f76, %f75, %f1301;
	add.s32 	%r429, %r75, 12;
	setp.gt.u32 	%p130, %r429, %r66;
	and.pred  	%p131, %p129, %p130;
	@%p131 bra 	$L__BB0_212;
	ld.shared.u16 	%rs1008, [%r67+24];
	bra.uni 	$L__BB0_213;
$L__BB0_212:
	mov.f32 	%f1302, 0fFF800000;
	// begin inline asm
	{  cvt.rn.f16.f32 %rs1008, %f1302;}

	// end inline asm
	st.shared.u16 	[%r67+24], %rs1008;
$L__BB0_213:
	setp.ne.s16 	%p132, %rs145, 0;
	// begin inline asm
	{  cvt.f32.f16 %f1303, %rs1008;}

	// end inline asm
	max.f32 	%f77, %f76, %f1303;
	add.s32 	%r431, %r75, 13;
	setp.gt.u32 	%p133, %r431, %r66;
	and.pred  	%p134, %p132, %p133;
	@%p134 bra 	$L__BB0_215;
	ld.shared.u16 	%rs1009, [%r67+26];
	bra.uni 	$L__BB0_216;
$L__BB0_215:
	mov.f32 	%f1304, 0fFF800000;
	// begin inline asm
	{  cvt.rn.f16.f32 %rs1009, %f1304;}

	// end inline asm
	st.shared.u16 	[%r67+26], %rs1009;
$L__BB0_216:
	setp.ne.s16 	%p135, %rs145, 0;
	// begin inline asm
	{  cvt.f32.f16 %f1305, %rs1009;}

	// end inline asm
	max.f32 	%f78, %f77, %f1305;
	add.s32 	%r433, %r75, 14;
	setp.gt.u32 	%p136, %r433, %r66;
	and.pred  	%p137, %p135, %p136;
	@%p137 bra 	$L__BB0_218;
	ld.shared.u16 	%rs1010, [%r67+28];
	bra.uni 	$L__BB0_219;
$L__BB0_218:
	mov.f32 	%f1306, 0fFF800000;
	// begin inline asm
	{  cvt.rn.f16.f32 %rs1010, %f1306;}

	// end inline asm
	st.shared.u16 	[%r67+28], %rs1010;
$L__BB0_219:
	setp.ne.s16 	%p138, %rs145, 0;
	// begin inline asm
	{  cvt.f32.f16 %f1307, %rs1010;}

	// end inline asm
	max.f32 	%f79, %f78, %f1307;
	add.s32 	%r435, %r75, 15;
	setp.gt.u32 	%p139, %r435, %r66;
	and.pred  	%p140, %p138, %p139;
	@%p140 bra 	$L__BB0_221;
	ld.shared.u16 	%rs1011, [%r67+30];
	bra.uni 	$L__BB0_222;
$L__BB0_221:
	mov.f32 	%f1308, 0fFF800000;
	// begin inline asm
	{  cvt.rn.f16.f32 %rs1011, %f1308;}

	// end inline asm
	st.shared.u16 	[%r67+30], %rs1011;
$L__BB0_222:
	setp.ne.s16 	%p141, %rs145, 0;
	// begin inline asm
	{  cvt.f32.f16 %f1309, %rs1011;}

	// end inline asm
	max.f32 	%f80, %f79, %f1309;
	add.s32 	%r437, %r75, 16;
	setp.gt.u32 	%p142, %r437, %r66;
	and.pred  	%p143, %p141, %p142;
	@%p143 bra 	$L__BB0_224;
	ld.shared.u16 	%rs1012, [%r67+32];
	bra.uni 	$L__BB0_225;
$L__BB0_224:
	mov.f32 	%f1310, 0fFF800000;
	// begin inline asm
	{  cvt.rn.f16.f32 %rs1012, %f1310;}

	// end inline asm
	st.shared.u16 	[%r67+32], %rs1012;
$L__BB0_225:
	setp.ne.s16 	%p144, %rs145, 0;
	// begin inline asm
	{  cvt.f32.f16 %f1311, %rs1012;}

	// end inline asm
	max.f32 	%f81, %f80, %f1311;
	add.s32 	%r439, %r75, 17;
	setp.gt.u32 	%p145, %r439, %r66;
	and.pred  	%p146, %p144, %p145;
	@%p146 bra 	$L__BB0_227;
	ld.shared.u16 	%rs1013, [%r67+34];
	bra.uni 	$L__BB0_228;
$L__BB0_227:
	mov.f32 	%f1312, 0fFF800000;
	// begin inline asm
	{  cvt.rn.f16.f32 %rs1013, %f1312;}

	// end inline asm
	st.shared.u16 	[%r67+34], %rs1013;
$L__BB0_228:
	setp.ne.s16 	%p147, %rs145, 0;
	// begin inline asm
	{  cvt.f32.f16 %f1313, %rs1013;}

	// end inline asm
	max.f32 	%f82, %f81, %f1313;
	add.s32 	%r441, %r75, 18;
	setp.gt.u32 	%p148, %r441, %r66;
	and.pred  	%p149, %p147, %p148;
	@%p149 bra 	$L__BB0_230;
	ld.shared.u16 	%rs1014, [%r67+36];
	bra.uni 	$L__BB0_231;
$L__BB0_230:
	mov.f32 	%f1314, 0fFF800000;
	// begin inline asm
	{  cvt.rn.f16.f32 %rs1014, %f1314;}

	// end inline asm
	st.shared.u16 	[%r67+36], %rs1014;
$L__BB0_231:
	setp.ne.s16 	%p150, %rs145, 0;
	// begin inline asm
	{  cvt.f32.f16 %f1315, %rs1014;}

	// end inline asm
	max.f32 	%f83, %f82, %f1315;
	add.s32 	%r443, %r75, 19;
	setp.gt.u32 	%p151, %r443, %r66;
	and.pred  	%p152, %p150, %p151;
	@%p152 bra 	$L__BB0_233;
	ld.shared.u16 	%rs1015, [%r67+38];
	bra.uni 	$L__BB0_234;
$L__BB0_233:
	mov.f32 	%f1316, 0fFF800000;
	// begin inline asm
	{  cvt.rn.f16.f32 %rs1015, %f1316;}

	// end inline asm
	st.shared.u16 	[%r67+38], %rs1015;
$L__BB0_234:
	setp.ne.s16 	%p153, %rs145, 0;
	// begin inline asm
	{  cvt.f32.f16 %f1317, %rs1015;}

	// end inline asm
	max.f32 	%f84, %f83, %f1317;
	add.s32 	%r445, %r75, 20;
	setp.gt.u32 	%p154, %r445, %r66;
	and.pred  	%p155, %p153, %p154;
	@%p155 bra 	$L__BB0_236;
	ld.shared.u16 	%rs1016, [%r67+40];
	bra.uni 	$L__BB0_237;
$L__BB0_236:
	mov.f32 	%f1318, 0fFF800000;
	// begin inline asm
	{  cvt.rn.f16.f32 %rs1016, %f1318;}

	// end inline asm
	st.shared.u16 	[%r67+40], %rs1016;
$L__BB0_237:
	setp.ne.s16 	%p156, %rs145, 0;
	// begin inline asm
	{  cvt.f32.f16 %f1319, %rs1016;}

	// end inline asm
	max.f32 	%f85, %f84, %f1319;
	add.s32 	%r447, %r75, 21;
	setp.gt.u32 	%p157, %r447, %r66;
	and.pred  	%p158, %p156, %p157;
	@%p158 bra 	$L__BB0_239;
	ld.shared.u16 	%rs1017, [%r67+42];
	bra.uni 	$L__BB0_240;
$L__BB0_239:
	mov.f32 	%f1320, 0fFF800000;
	// begin inline asm
	{  cvt.rn.f16.f32 %rs1017, %f1320;}

	// end inline asm
	st.shared.u16 	[%r67+42], %rs1017;
$L__BB0_240:
	setp.ne.s16 	%p159, %rs145, 0;
	// begin inline asm
	{  cvt.f32.f16 %f1321, %rs1017;}

	// end inline asm
	max.f32 	%f86, %f85, %f1321;
	add.s32 	%r449, %r75, 22;
	setp.gt.u32 	%p160, %r449, %r66;
	and.pred  	%p161, %p159, %p160;
	@%p161 bra 	$L__BB0_242;
	ld.shared.u16 	%rs1018, [%r67+44];
	bra.uni 	$L__BB0_243;
$L__BB0_242:
	mov.f32 	%f1322, 0fFF800000;
	// begin inline asm
	{  cvt.rn.f16.f32 %rs1018, %f1322;}

	// end inline asm
	st.shared.u16 	[%r67+44], %rs1018;
$L__BB0_243:
	setp.ne.s16 	%p162, %rs145, 0;
	// begin inline asm
	{  cvt.f32.f16 %f1323, %rs1018;}

	// end inline asm
	max.f32 	%f87, %f86, %f1323;
	add.s32 	%r451, %r75, 23;
	setp.gt.u32 	%p163, %r451, %r66;
	and.pred  	%p164, %p162, %p163;
	@%p164 bra 	$L__BB0_245;
	ld.shared.u16 	%rs1019, [%r67+46];
	bra.uni 	$L__BB0_246;
$L__BB0_245:
	mov.f32 	%f1324, 0fFF800000;
	// begin inline asm
	{  cvt.rn.f16.f32 %rs1019, %f1324;}

	// end inline asm
	st.shared.u16 	[%r67+46], %rs1019;
$L__BB0_246:
	setp.ne.s16 	%p165, %rs145, 0;
	// begin inline asm
	{  cvt.f32.f16 %f1325, %rs1019;}

	// end inline asm
	max.f32 	%f88, %f87, %f1325;
	add.s32 	%r453, %r75, 24;
	setp.gt.u32 	%p166, %r453, %r66;
	and.pred  	%p167, %p165, %p166;
	@%p167 bra 	$L__BB0_248;
	ld.shared.u16 	%rs1020, [%r67+48];
	bra.uni 	$L__BB0_249;
$L__BB0_248:
	mov.f32 	%f1326, 0fFF800000;
	// begin inline asm
	{  cvt.rn.f16.f32 %rs1020, %f1326;}

	// end inline asm
	st.shared.u16 	[%r67+48], %rs1020;
$L__BB0_249:
	setp.ne.s16 	%p168, %rs145, 0;
	// begin inline asm
	{  cvt.f32.f16 %f1327, %rs1020;}

	// end inline asm
	max.f32 	%f89, %f88, %f1327;
	add.s32 	%r455, %r75, 25;
	setp.gt.u32 	%p169, %r455, %r66;
	and.pred  	%p170, %p168, %p169;
	@%p170 bra 	$L__BB0_251;
	ld.shared.u16 	%rs1021, [%r67+50];
	bra.uni 	$L__BB0_252;
$L__BB0_251:
	mov.f32 	%f1328, 0fFF800000;
	// begin inline asm
	{  cvt.rn.f16.f32 %rs1021, %f1328;}

	// end inline asm
	st.shared.u16 	[%r67+50], %rs1021;
$L__BB0_252:
	setp.ne.s16 	%p171, %rs145, 0;
	// begin inline asm
	{  cvt.f32.f16 %f1329, %rs1021;}

	// end inline asm
	max.f32 	%f90, %f89, %f1329;
	add.s32 	%r457, %r75, 26;
	setp.gt.u32 	%p172, %r457, %r66;
	and.pred  	%p173, %p171, %p172;
	@%p173 bra 	$L__BB0_254;
	ld.shared.u16 	%rs1022, [%r67+52];
	bra.uni 	$L__BB0_255;
$L__BB0_254:
	mov.f32 	%f1330, 0fFF800000;
	// begin inline asm
	{  cvt.rn.f16.f32 %rs1022, %f1330;}

	// end inline asm
	st.shared.u16 	[%r67+52], %rs1022;
$L__BB0_255:
	setp.ne.s16 	%p174, %rs145, 0;
	// begin inline asm
	{  cvt.f32.f16 %f1331, %rs1022;}

	// end inline asm
	max.f32 	%f91, %f90, %f1331;
	add.s32 	%r459, %r75, 27;
	setp.gt.u32 	%p175, %r459, %r66;
	and.pred  	%p176, %p174, %p175;
	@%p176 bra 	$L__BB0_257;
	ld.shared.u16 	%rs1023, [%r67+54];
	bra.uni 	$L__BB0_258;
$L__BB0_257:
	mov.f32 	%f1332, 0fFF800000;
	// begin inline asm
	{  cvt.rn.f16.f32 %rs1023, %f1332;}

	// end inline asm
	st.shared.u16 	[%r67+54], %rs1023;
$L__BB0_258:
	setp.ne.s16 	%p177, %rs145, 0;
	// begin inline asm
	{  cvt.f32.f16 %f1333, %rs1023;}

	// end inline asm
	max.f32 	%f92, %f91, %f1333;
	add.s32 	%r461, %r75, 28;
	setp.gt.u32 	%p178, %r461, %r66;
	and.pred  	%p179, %p177, %p178;
	@%p179 bra 	$L__BB0_260;
	ld.shared.u16 	%rs1024, [%r67+56];
	bra.uni 	$L__BB0_261;
$L__BB0_260:
	mov.f32 	%f1334, 0fFF800000;
	// begin inline asm
	{  cvt.rn.f16.f32 %rs1024, %f1334;}

	// end inline asm
	st.shared.u16 	[%r67+56], %rs1024;
$L__BB0_261:
	setp.ne.s16 	%p180, %rs145, 0;
	// begin inline asm
	{  cvt.f32.f16 %f1335, %rs1024;}

	// end inline asm
	max.f32 	%f93, %f92, %f1335;
	add.s32 	%r463, %r75, 29;
	setp.gt.u32 	%p181, %r463, %r66;
	and.pred  	%p182, %p180, %p181;
	@%p182 bra 	$L__BB0_263;
	ld.shared.u16 	%rs1025, [%r67+58];
	bra.uni 	$L__BB0_264;
$L__BB0_263:
	mov.f32 	%f1336, 0fFF800000;
	// begin inline asm
	{  cvt.rn.f16.f32 %rs1025, %f1336;}

	// end inline asm
	st.shared.u16 	[%r67+58], %rs1025;
$L__BB0_264:
	setp.ne.s16 	%p183, %rs145, 0;
	// begin inline asm
	{  cvt.f32.f16 %f1337, %rs1025;}

	// end inline asm
	max.f32 	%f94, %f93, %f1337;
	add.s32 	%r465, %r75, 30;
	setp.gt.u32 	%p184, %r465, %r66;
	and.pred  	%p185, %p183, %p184;
	@%p185 bra 	$L__BB0_266;
	ld.shared.u16 	%rs1026, [%r67+60];
	bra.uni 	$L__BB0_267;
$L__BB0_266:
	mov.f32 	%f1338, 0fFF800000;
	// begin inline asm
	{  cvt.rn.f16.f32 %rs1026, %f1338;}

	// end inline asm
	st.shared.u16 	[%r67+60], %rs1026;
$L__BB0_267:
	setp.ne.s16 	%p186, %rs145, 0;
	// begin inline asm
	{  cvt.f32.f16 %f1339, %rs1026;}

	// end inline asm
	max.f32 	%f95, %f94, %f1339;
	add.s32 	%r467, %r75, 31;
	setp.gt.u32 	%p187, %r467, %r66;
	and.pred  	%p188, %p186, %p187;
	@%p188 bra 	$L__BB0_269;
	ld.shared.u16 	%rs1027, [%r67+62];
	bra.uni 	$L__BB0_270;
$L__BB0_269:
	mov.f32 	%f1340, 0fFF800000;
	// begin inline asm
	{  cvt.rn.f16.f32 %rs1027, %f1340;}

	// end inline asm
	st.shared.u16 	[%r67+62], %rs1027;
$L__BB0_270:
	// begin inline asm
	{  cvt.f32.f16 %f1341, %rs1027;}

	// end inline asm
	max.f32 	%f1343, %f95, %f1341;
	ld.shared.f32 	%f96, [%r2];
	max.f32 	%f1344, %f96, %f1343;
	setp.eq.f32 	%p189, %f96, 0fFF800000;
	setp.eq.f32 	%p190, %f1344, 0fFF800000;
	and.pred  	%p191, %p189, %p190;
	mov.f32 	%f1693, 0f3F800000;
	@%p191 bra 	$L__BB0_272;
	sub.f32 	%f1345, %f96, %f1344;
	fma.rn.f32 	%f1346, %f1345, 0f3BBB989D, 0f3F000000;
	cvt.sat.f32.f32 	%f1347, %f1346;
	mov.f32 	%f1348, 0f4B400001;
	mov.f32 	%f1349, 0f437C0000;
	fma.rm.f32 	%f1350, %f1347, %f1349, %f1348;
	add.f32 	%f1351, %f1350, 0fCB40007F;
	neg.f32 	%f1352, %f1351;
	fma.rn.f32 	%f1353, %f1345, 0f3FB8AA3B, %f1352;
	fma.rn.f32 	%f1354, %f1345, 0f32A57060, %f1353;
	mov.b32 	%r469, %f1350;
	shl.b32 	%r470, %r469, 23;
	mov.b32 	%f1355, %r470;
	ex2.approx.ftz.f32 	%f1356, %f1354;
	mul.f32 	%f1693, %f1356, %f1355;
$L__BB0_272:
	shl.b32 	%r472, %r1, 2;
	mov.u32 	%r473, _ZZ31flash_attention_inverted_kernelPK6__halfS1_S1_PS_fiiibE14row_correction;
	add.s32 	%r474, %r473, %r472;
	st.shared.f32 	[%r474], %f1693;
	mov.f32 	%f1694, 0f00000000;
	mov.b32 	%r529, 0;
$L__BB0_273:
	shl.b32 	%r475, %r529, 1;
	add.s32 	%r110, %r67, %r475;
	ld.shared.u16 	%rs888, [%r110];
	// begin inline asm
	{  cvt.f32.f16 %f1358, %rs888;}

	// end inline asm
	setp.equ.f32 	%p192, %f1358, 0fFF800000;
	@%p192 bra 	$L__BB0_275;
	sub.f32 	%f1360, %f1358, %f1344;
	fma.rn.f32 	%f1361, %f1360, 0f3BBB989D, 0f3F000000;
	cvt.sat.f32.f32 	%f1362, %f1361;
	mov.f32 	%f1363, 0f4B400001;
	mov.f32 	%f1364, 0f437C0000;
	fma.rm.f32 	%f1365, %f1362, %f1364, %f1363;
	add.f32 	%f1366, %f1365, 0fCB40007F;
	neg.f32 	%f1367, %f1366;
	fma.rn.f32 	%f1368, %f1360, 0f3FB8AA3B, %f1367;
	fma.rn.f32 	%f1369, %f1360, 0f32A57060, %f1368;
	mov.b32 	%r476, %f1365;
	shl.b32 	%r477, %r476, 23;
	mov.b32 	%f1370, %r477;
	ex2.approx.ftz.f32 	%f1371, %f1369;
	mul.f32 	%f1359, %f1371, %f1370;
	// begin inline asm
	{  cvt.rn.f16.f32 %rs889, %f1359;}

	// end inline asm
	st.shared.u16 	[%r110], %rs889;
	add.f32 	%f1694, %f1694, %f1359;
	bra.uni 	$L__BB0_276;
$L__BB0_275:
	mov.f32 	%f1372, 0f00000000;
	// begin inline asm
	{  cvt.rn.f16.f32 %rs890, %f1372;}

	// end inline asm
	st.shared.u16 	[%r110], %rs890;
$L__BB0_276:
	ld.shared.u16 	%rs891, [%r110+2];
	// begin inline asm
	{  cvt.f32.f16 %f1373, %rs891;}

	// end inline asm
	setp.equ.f32 	%p193, %f1373, 0fFF800000;
	@%p193 bra 	$L__BB0_278;
	sub.f32 	%f1375, %f1373, %f1344;
	fma.rn.f32 	%f1376, %f1375, 0f3BBB989D, 0f3F000000;
	cvt.sat.f32.f32 	%f1377, %f1376;
	mov.f32 	%f1378, 0f4B400001;
	mov.f32 	%f1379, 0f437C0000;
	fma.rm.f32 	%f1380, %f1377, %f1379, %f1378;
	add.f32 	%f1381, %f1380, 0fCB40007F;
	neg.f32 	%f1382, %f1381;
	fma.rn.f32 	%f1383, %f1375, 0f3FB8AA3B, %f1382;
	fma.rn.f32 	%f1384, %f1375, 0f32A57060, %f1383;
	mov.b32 	%r478, %f1380;
	shl.b32 	%r479, %r478, 23;
	mov.b32 	%f1385, %r479;
	ex2.approx.ftz.f32 	%f1386, %f1384;
	mul.f32 	%f1374, %f1386, %f1385;
	// begin inline asm
	{  cvt.rn.f16.f32 %rs892, %f1374;}

	// end inline asm
	st.shared.u16 	[%r110+2], %rs892;
	add.f32 	%f1694, %f1694, %f1374;
	bra.uni 	$L__BB0_279;
$L__BB0_278:
	mov.f32 	%f1387, 0f00000000;
	// begin inline asm
	{  cvt.rn.f16.f32 %rs893, %f1387;}

	// end inline asm
	st.shared.u16 	[%r110+2], %rs893;
$L__BB0_279:
	ld.shared.u16 	%rs894, [%r110+4];
	// begin inline asm
	{  cvt.f32.f16 %f1388, %rs894;}

	// end inline asm
	setp.equ.f32 	%p194, %f1388, 0fFF800000;
	@%p194 bra 	$L__BB0_281;
	sub.f32 	%f1390, %f1388, %f1344;
	fma.rn.f32 	%f1391, %f1390, 0f3BBB989D, 0f3F000000;
	cvt.sat.f32.f32 	%f1392, %f1391;
	mov.f32 	%f1393, 0f4B400001;
	mov.f32 	%f1394, 0f437C0000;
	fma.rm.f32 	%f1395, %f1392, %f1394, %f1393;
	add.f32 	%f1396, %f1395, 0fCB40007F;
	neg.f32 	%f1397, %f1396;
	fma.rn.f32 	%f1398, %f1390, 0f3FB8AA3B, %f1397;
	fma.rn.f32 	%f1399, %f1390, 0f32A57060, %f1398;
	mov.b32 	%r480, %f1395;
	shl.b32 	%r481, %r480, 23;
	mov.b32 	%f1400, %r481;
	ex2.approx.ftz.f32 	%f1401, %f1399;
	mul.f32 	%f1389, %f1401, %f1400;
	// begin inline asm
	{  cvt.rn.f16.f32 %rs895, %f1389;}

	// end inline asm
	st.shared.u16 	[%r110+4], %rs895;
	add.f32 	%f1694, %f1694, %f1389;
	bra.uni 	$L__BB0_282;
$L__BB0_281:
	mov.f32 	%f1402, 0f00000000;
	// begin inline asm
	{  cvt.rn.f16.f32 %rs896, %f1402;}

	// end inline asm
	st.shared.u16 	[%r110+4], %rs896;
$L__BB0_282:
	ld.shared.u16 	%rs897, [%r110+6];
	// begin inline asm
	{  cvt.f32.f16 %f1403, %rs897;}

	// end inline asm
	setp.equ.f32 	%p195, %f1403, 0fFF800000;
	@%p195 bra 	$L__BB0_284;
	sub.f32 	%f1405, %f1403, %f1344;
	fma.rn.f32 	%f1406, %f1405, 0f3BBB989D, 0f3F000000;
	cvt.sat.f32.f32 	%f1407, %f1406;
	mov.f32 	%f1408, 0f4B400001;
	mov.f32 	%f1409, 0f437C0000;
	fma.rm.f32 	%f1410, %f1407, %f1409, %f1408;
	add.f32 	%f1411, %f1410, 0fCB40007F;
	neg.f32 	%f1412, %f1411;
	fma.rn.f32 	%f1413, %f1405, 0f3FB8AA3B, %f1412;
	fma.rn.f32 	%f1414, %f1405, 0f32A57060, %f1413;
	mov.b32 	%r482, %f1410;
	shl.b32 	%r483, %r482, 23;
	mov.b32 	%f1415, %r483;
	ex2.approx.ftz.f32 	%f1416, %f1414;
	mul.f32 	%f1404, %f1416, %f1415;
	// begin inline asm
	{  cvt.rn.f16.f32 %rs898, %f1404;}

	// end inline asm
	st.shared.u16 	[%r110+6], %rs898;
	add.f32 	%f1694, %f1694, %f1404;
	bra.uni 	$L__BB0_285;
$L__BB0_284:
	mov.f32 	%f1417, 0f00000000;
	// begin inline asm
	{  cvt.rn.f16.f32 %rs899, %f1417;}

	// end inline asm
	st.shared.u16 	[%r110+6], %rs899;
$L__BB0_285:
	ld.shared.u16 	%rs900, [%r110+8];
	// begin inline asm
	{  cvt.f32.f16 %f1418, %rs900;}

	// end inline asm
	setp.equ.f32 	%p196, %f1418, 0fFF800000;
	@%p196 bra 	$L__BB0_287;
	sub.f32 	%f1420, %f1418, %f1344;
	fma.rn.f32 	%f1421, %f1420, 0f3BBB989D, 0f3F000000;
	cvt.sat.f32.f32 	%f1422, %f1421;
	mov.f32 	%f1423, 0f4B400001;
	mov.f32 	%f1424, 0f437C0000;
	fma.rm.f32 	%f1425, %f1422, %f1424, %f1423;
	add.f32 	%f1426, %f1425, 0fCB40007F;
	neg.f32 	%f1427, %f1426;
	fma.rn.f32 	%f1428, %f1420, 0f3FB8AA3B, %f1427;
	fma.rn.f32 	%f1429, %f1420, 0f32A57060, %f1428;
	mov.b32 	%r484, %f1425;
	shl.b32 	%r485, %r484, 23;
	mov.b32 	%f1430, %r485;
	ex2.approx.ftz.f32 	%f1431, %f1429;
	mul.f32 	%f1419, %f1431, %f1430;
	// begin inline asm
	{  cvt.rn.f16.f32 %rs901, %f1419;}

	// end inline asm
	st.shared.u16 	[%r110+8], %rs901;
	add.f32 	%f1694, %f1694, %f1419;
	bra.uni 	$L__BB0_288;
$L__BB0_287:
	mov.f32 	%f1432, 0f00000000;
	// begin inline asm
	{  cvt.rn.f16.f32 %rs902, %f1432;}

	// end inline asm
	st.shared.u16 	[%r110+8], %rs902;
$L__BB0_288:
	ld.shared.u16 	%rs903, [%r110+10];
	// begin inline asm
	{  cvt.f32.f16 %f1433, %rs903;}

	// end inline asm
	setp.equ.f32 	%p197, %f1433, 0fFF800000;
	@%p197 bra 	$L__BB0_290;
	sub.f32 	%f1435, %f1433, %f1344;
	fma.rn.f32 	%f1436, %f1435, 0f3BBB989D, 0f3F000000;
	cvt.sat.f32.f32 	%f1437, %f1436;
	mov.f32 	%f1438, 0f4B400001;
	mov.f32 	%f1439, 0f437C0000;
	fma.rm.f32 	%f1440, %f1437, %f1439, %f1438;
	add.f32 	%f1441, %f1440, 0fCB40007F;
	neg.f32 	%f1442, %f1441;
	fma.rn.f32 	%f1443, %f1435, 0f3FB8AA3B, %f1442;
	fma.rn.f32 	%f1444, %f1435, 0f32A57060, %f1443;
	mov.b32 	%r486, %f1440;
	shl.b32 	%r487, %r486, 23;
	mov.b32 	%f1445, %r487;
	ex2.approx.ftz.f32 	%f1446, %f1444;
	mul.f32 	%f1434, %f1446, %f1445;
	// begin inline asm
	{  cvt.rn.f16.f32 %rs904, %f1434;}

	// end inline asm
	st.shared.u16 	[%r110+10], %rs904;
	add.f32 	%f1694, %f1694, %f1434;
	bra.uni 	$L__BB0_291;
$L__BB0_290:
	mov.f32 	%f1447, 0f00000000;
	// begin inline asm
	{  cvt.rn.f16.f32 %rs905, %f1447;}

	// end inline asm
	st.shared.u16 	[%r110+10], %rs905;
$L__BB0_291:
	ld.shared.u16 	%rs906, [%r110+12];
	// begin inline asm
	{  cvt.f32.f16 %f1448, %rs906;}

	// end inline asm
	setp.equ.f32 	%p198, %f1448, 0fFF800000;
	@%p198 bra 	$L__BB0_293;
	sub.f32 	%f1450, %f1448, %f1344;
	fma.rn.f32 	%f1451, %f1450, 0f3BBB989D, 0f3F000000;
	cvt.sat.f32.f32 	%f1452, %f1451;
	mov.f32 	%f1453, 0f4B400001;
	mov.f32 	%f1454, 0f437C0000;
	fma.rm.f32 	%f1455, %f1452, %f1454, %f1453;
	add.f32 	%f1456, %f1455, 0fCB40007F;
	neg.f32 	%f1457, %f1456;
	fma.rn.f32 	%f1458, %f1450, 0f3FB8AA3B, %f1457;
	fma.rn.f32 	%f1459, %f1450, 0f32A57060, %f1458;
	mov.b32 	%r488, %f1455;
	shl.b32 	%r489, %r488, 23;
	mov.b32 	%f1460, %r489;
	ex2.approx.ftz.f32 	%f1461, %f1459;
	mul.f32 	%f1449, %f1461, %f1460;
	// begin inline asm
	{  cvt.rn.f16.f32 %rs907, %f1449;}

	// end inline asm
	st.shared.u16 	[%r110+12], %rs907;
	add.f32 	%f1694, %f1694, %f1449;
	bra.uni 	$L__BB0_294;
$L__BB0_293:
	mov.f32 	%f1462, 0f00000000;
	// begin inline asm
	{  cvt.rn.f16.f32 %rs908, %f1462;}

	// end inline asm
	st.shared.u16 	[%r110+12], %rs908;
$L__BB0_294:
	ld.shared.u16 	%rs909, [%r110+14];
	// begin inline asm
	{  cvt.f32.f16 %f1463, %rs909;}

	// end inline asm
	setp.equ.f32 	%p199, %f1463, 0fFF800000;
	@%p199 bra 	$L__BB0_296;
	sub.f32 	%f1465, %f1463, %f1344;
	fma.rn.f32 	%f1466, %f1465, 0f3BBB989D, 0f3F000000;
	cvt.sat.f32.f32 	%f1467, %f1466;
	mov.f32 	%f1468, 0f4B400001;
	mov.f32 	%f1469, 0f437C0000;
	fma.rm.f32 	%f1470, %f1467, %f1469, %f1468;
	add.f32 	%f1471, %f1470, 0fCB40007F;
	neg.f32 	%f1472, %f1471;
	fma.rn.f32 	%f1473, %f1465, 0f3FB8AA3B, %f1472;
	fma.rn.f32 	%f1474, %f1465, 0f32A57060, %f1473;
	mov.b32 	%r490, %f1470;
	shl.b32 	%r491, %r490, 23;
	mov.b32 	%f1475, %r491;
	ex2.approx.ftz.f32 	%f1476, %f1474;
	mul.f32 	%f1464, %f1476, %f1475;
	// begin inline asm
	{  cvt.rn.f16.f32 %rs910, %f1464;}

	// end inline asm
	st.shared.u16 	[%r110+14], %rs910;
	add.f32 	%f1694, %f1694, %f1464;
	bra.uni 	$L__BB0_297;
$L__BB0_296:
	mov.f32 	%f1477, 0f00000000;
	// begin inline asm
	{  cvt.rn.f16.f32 %rs911, %f1477;}

	// end inline asm
	st.shared.u16 	[%r110+14], %rs911;
$L__BB0_297:
	add.s32 	%r529, %r529, 8;
	setp.ne.s32 	%p200, %r529, 32;
	@%p200 bra 	$L__BB0_273;
	mov.u32 	%r493, _ZZ31flash_attention_inverted_kernelPK6__halfS1_S1_PS_fiiibE7row_sum;
	add.s32 	%r494, %r493, %r472;
	ld.shared.f32 	%f1478, [%r494];
	fma.rn.f32 	%f1479, %f1693, %f1478, %f1694;
	st.shared.f32 	[%r494], %f1479;
	st.shared.f32 	[%r2], %f1344;
$L__BB0_299:
	setp.gt.u32 	%p201, %r1, 63;
	bar.sync 	0;
	@%p201 bra 	$L__BB0_301;
	ld.shared.f32 	%f1480, [_ZZ31flash_attention_inverted_kernelPK6__halfS1_S1_PS_fiiibE14row_correction];
	ld.shared.f32 	%f1481, [%r73];
	mul.f32 	%f1482, %f1480, %f1481;
	st.shared.f32 	[%r73], %f1482;
	ld.shared.f32 	%f1483, [_ZZ31flash_attention_inverted_kernelPK6__halfS1_S1_PS_fiiibE14row_correction+4];
	ld.shared.f32 	%f1484, [%r73+256];
	mul.f32 	%f1485, %f1483, %f1484;
	st.shared.f32 	[%r73+256], %f1485;
	ld.shared.f32 	%f1486, [_ZZ31flash_attention_inverted_kernelPK6__halfS1_S1_PS_fiiibE14row_correction+8];
	ld.shared.f32 	%f1487, [%r73+512];
	mul.f32 	%f1488, %f1486, %f1487;
	st.shared.f32 	[%r73+512], %f1488;
	ld.shared.f32 	%f1489, [_ZZ31flash_attention_inverted_kernelPK6__halfS1_S1_PS_fiiibE14row_correction+12];
	ld.shared.f32 	%f1490, [%r73+768];
	mul.f32 	%f1491, %f1489, %f1490;
	st.shared.f32 	[%r73+768], %f1491;
	ld.shared.f32 	%f1492, [_ZZ31flash_attention_inverted_kernelPK6__halfS1_S1_PS_fiiibE14row_correction+16];
	ld.shared.f32 	%f1493, [%r73+1024];
	mul.f32 	%f1494, %f1492, %f1493;
	st.shared.f32 	[%r73+1024], %f1494;
	ld.shared.f32 	%f1495, [_ZZ31flash_attention_inverted_kernelPK6__halfS1_S1_PS_fiiibE14row_correction+20];
	ld.shared.f32 	%f1496, [%r73+1280];
	mul.f32 	%f1497, %f1495, %f1496;
	st.shared.f32 	[%r73+1280], %f1497;
	ld.shared.f32 	%f1498, [_ZZ31flash_attention_inverted_kernelPK6__halfS1_S1_PS_fiiibE14row_correction+24];
	ld.shared.f32 	%f1499, [%r73+1536];
	mul.f32 	%f1500, %f1498, %f1499;
	st.shared.f32 	[%r73+1536], %f1500;
	ld.shared.f32 	%f1501, [_ZZ31flash_attention_inverted_kernelPK6__halfS1_S1_PS_fiiibE14row_correction+28];
	ld.shared.f32 	%f1502, [%r73+1792];
	mul.f32 	%f1503, %f1501, %f1502;
	st.shared.f32 	[%r73+1792], %f1503;
	ld.shared.f32 	%f1504, [_ZZ31flash_attention_inverted_kernelPK6__halfS1_S1_PS_fiiibE14row_correction+32];
	ld.shared.f32 	%f1505, [%r73+2048];
	mul.f32 	%f1506, %f1504, %f1505;
	st.shared.f32 	[%r73+2048], %f1506;
	ld.shared.f32 	%f1507, [_ZZ31flash_attention_inverted_kernelPK6__halfS1_S1_PS_fiiibE14row_correction+36];
	ld.shared.f32 	%f1508, [%r73+2304];
	mul.f32 	%f1509, %f1507, %f1508;
	st.shared.f32 	[%r73+2304], %f1509;
	ld.shared.f32 	%f1510, [_ZZ31flash_attention_inverted_kernelPK6__halfS1_S1_PS_fiiibE14row_correction+40];
	ld.shared.f32 	%f1511, [%r73+2560];
	mul.f32 	%f1512, %f1510, %f1511;
	st.shared.f32 	[%r73+2560], %f1512;
	ld.shared.f32 	%f1513, [_ZZ31flash_attention_inverted_kernelPK6__halfS1_S1_PS_fiiibE14row_correction+44];
	ld.shared.f32 	%f1514, [%r73+2816];
	mul.f32 	%f1515, %f1513, %f1514;
	st.shared.f32 	[%r73+2816], %f1515;
	ld.shared.f32 	%f1516, [_ZZ31flash_attention_inverted_kernelPK6__halfS1_S1_PS_fiiibE14row_correction+48];
	ld.shared.f32 	%f1517, [%r73+3072];
	mul.f32 	%f1518, %f1516, %f1517;
	st.shared.f32 	[%r73+3072], %f1518;
	ld.shared.f32 	%f1519, [_ZZ31flash_attention_inverted_kernelPK6__halfS1_S1_PS_fiiibE14row_correction+52];
	ld.shared.f32 	%f1520, [%r73+3328];
	mul.f32 	%f1521, %f1519, %f1520;
	st.shared.f32 	[%r73+3328], %f1521;
	ld.shared.f32 	%f1522, [_ZZ31flash_attention_inverted_kernelPK6__halfS1_S1_PS_fiiibE14row_correction+56];
	ld.shared.f32 	%f1523, [%r73+3584];
	mul.f32 	%f1524, %f1522, %f1523;
	st.shared.f32 	[%r73+3584], %f1524;
	ld.shared.f32 	%f1525, [_ZZ31flash_attention_inverted_kernelPK6__halfS1_S1_PS_fiiibE14row_correction+60];
	ld.shared.f32 	%f1526, [%r73+3840];
	mul.f32 	%f1527, %f1525, %f1526;
	st.shared.f32 	[%r73+3840], %f1527;
	ld.shared.f32 	%f1528, [_ZZ31flash_attention_inverted_kernelPK6__halfS1_S1_PS_fiiibE14row_correction+64];
	ld.shared.f32 	%f1529, [%r73+4096];
	mul.f32 	%f1530, %f1528, %f1529;
	st.shared.f32 	[%r73+4096], %f1530;
	ld.shared.f32 	%f1531, [_ZZ31flash_attention_inverted_kernelPK6__halfS1_S1_PS_fiiibE14row_correction+68];
	ld.shared.f32 	%f1532, [%r73+4352];
	mul.f32 	%f1533, %f1531, %f1532;
	st.shared.f32 	[%r73+4352], %f1533;
	ld.shared.f32 	%f1534, [_ZZ31flash_attention_inverted_kernelPK6__halfS1_S1_PS_fiiibE14row_correction+72];
	ld.shared.f32 	%f1535, [%r73+4608];
	mul.f32 	%f1536, %f1534, %f1535;
	st.shared.f32 	[%r73+4608], %f1536;
	ld.shared.f32 	%f1537, [_ZZ31flash_attention_inverted_kernelPK6__halfS1_S1_PS_fiiibE14row_correction+76];
	ld.shared.f32 	%f1538, [%r73+4864];
	mul.f32 	%f1539, %f1537, %f1538;
	st.shared.f32 	[%r73+4864], %f1539;
	ld.shared.f32 	%f1540, [_ZZ31flash_attention_inverted_kernelPK6__halfS1_S1_PS_fiiibE14row_correction+80];
	ld.shared.f32 	%f1541, [%r73+5120];
	mul.f32 	%f1542, %f1540, %f1541;
	st.shared.f32 	[%r73+5120], %f1542;
	ld.shared.f32 	%f1543, [_ZZ31flash_attention_inverted_kernelPK6__halfS1_S1_PS_fiiibE14row_correction+84];
	ld.shared.f32 	%f1544, [%r73+5376];
	mul.f32 	%f1545, %f1543, %f1544;
	st.shared.f32 	[%r73+5376], %f1545;
	ld.shared.f32 	%f1546, [_ZZ31flash_attention_inverted_kernelPK6__halfS1_S1_PS_fiiibE14row_correction+88];
	ld.shared.f32 	%f1547, [%r73+5632];
	mul.f32 	%f1548, %f1546, %f1547;
	st.shared.f32 	[%r73+5632], %f1548;
	ld.shared.f32 	%f1549, [_ZZ31flash_attention_inverted_kernelPK6__halfS1_S1_PS_fiiibE14row_correction+92];
	ld.shared.f32 	%f1550, [%r73+5888];
	mul.f32 	%f1551, %f1549, %f1550;
	st.shared.f32 	[%r73+5888], %f1551;
	ld.shared.f32 	%f1552, [_ZZ31flash_attention_inverted_kernelPK6__halfS1_S1_PS_fiiibE14row_correction+96];
	ld.shared.f32 	%f1553, [%r73+6144];
	mul.f32 	%f1554, %f1552, %f1553;
	st.shared.f32 	[%r73+6144], %f1554;
	ld.shared.f32 	%f1555, [_ZZ31flash_attention_inverted_kernelPK6__halfS1_S1_PS_fiiibE14row_correction+100];
	ld.shared.f32 	%f1556, [%r73+6400];
	mul.f32 	%f1557, %f1555, %f1556;
	st.shared.f32 	[%r73+6400], %f1557;
	ld.shared.f32 	%f1558, [_ZZ31flash_attention_inverted_kernelPK6__halfS1_S1_PS_fiiibE14row_correction+104];
	ld.shared.f32 	%f1559, [%r73+6656];
	mul.f32 	%f1560, %f1558, %f1559;
	st.shared.f32 	[%r73+6656], %f1560;
	ld.shared.f32 	%f1561, [_ZZ31flash_attention_inverted_kernelPK6__halfS1_S1_PS_fiiibE14row_correction+108];
	ld.shared.f32 	%f1562, [%r73+6912];
	mul.f32 	%f1563, %f1561, %f1562;
	st.shared.f32 	[%r73+6912], %f1563;
	ld.shared.f32 	%f1564, [_ZZ31flash_attention_inverted_kernelPK6__halfS1_S1_PS_fiiibE14row_correction+112];
	ld.shared.f32 	%f1565, [%r73+7168];
	mul.f32 	%f1566, %f1564, %f1565;
	st.shared.f32 	[%r73+7168], %f1566;
	ld.shared.f32 	%f1567, [_ZZ31flash_attention_inverted_kernelPK6__halfS1_S1_PS_fiiibE14row_correction+116];
	ld.shared.f32 	%f1568, [%r73+7424];
	mul.f32 	%f1569, %f1567, %f1568;
	st.shared.f32 	[%r73+7424], %f1569;
	ld.shared.f32 	%f1570, [_ZZ31flash_attention_inverted_kernelPK6__halfS1_S1_PS_fiiibE14row_correction+120];
	ld.shared.f32 	%f1571, [%r73+7680];
	mul.f32 	%f1572, %f1570, %f1571;
	st.shared.f32 	[%r73+7680], %f1572;
	ld.shared.f32 	%f1573, [_ZZ31flash_attention_inverted_kernelPK6__halfS1_S1_PS_fiiibE14row_correction+124];
	ld.shared.f32 	%f1574, [%r73+7936];
	mul.f32 	%f1575, %f1573, %f1574;
	st.shared.f32 	[%r73+7936], %f1575;
$L__BB0_301:
	bar.sync 	0;
	mov.b32 	%r530, 0;
$L__BB0_302:
	setp.gt.u32 	%p202, %r1, 63;
	@%p202 bra 	$L__BB0_304;
	mov.u32 	%r496, _ZZ31flash_attention_inverted_kernelPK6__halfS1_S1_PS_fiiibE4smem;
	mad.lo.s32 	%r497, %r530, 80, %r496;
	ld.shared.u16 	%rs912, [%r497+13824];
	// begin inline asm
	{  cvt.f32.f16 %f1576, %rs912;}

	// end inline asm
	ld.shared.u16 	%rs913, [%r68];
	// begin inline asm
	{  cvt.f32.f16 %f1577, %rs913;}

	// end inline asm
	fma.rn.f32 	%f1640, %f1576, %f1577, 0f00000000;
	ld.shared.u16 	%rs914, [%r497+13826];
	// begin inline asm
	{  cvt.f32.f16 %f1578, %rs914;}

	// end inline asm
	ld.shared.u16 	%rs915, [%r68+144];
	// begin inline asm
	{  cvt.f32.f16 %f1579, %rs915;}

	// end inline asm
	fma.rn.f32 	%f1641, %f1578, %f1579, %f1640;
	ld.shared.u16 	%rs916, [%r497+13828];
	// begin inline asm
	{  cvt.f32.f16 %f1580, %rs916;}

	// end inline asm
	ld.shared.u16 	%rs917, [%r68+288];
	// begin inline asm
	{  cvt.f32.f16 %f1581, %rs917;}

	// end inline asm
	fma.rn.f32 	%f1642, %f1580, %f1581, %f1641;
	ld.shared.u16 	%rs918, [%r497+13830];
	// begin inline asm
	{  cvt.f32.f16 %f1582, %rs918;}

	// end inline asm
	ld.shared.u16 	%rs919, [%r68+432];
	// begin inline asm
	{  cvt.f32.f16 %f1583, %rs919;}

	// end inline asm
	fma.rn.f32 	%f1643, %f1582, %f1583, %f1642;
	ld.shared.u16 	%rs920, [%r497+13832];
	// begin inline asm
	{  cvt.f32.f16 %f1584, %rs920;}

	// end inline asm
	ld.shared.u16 	%rs921, [%r68+576];
	// begin inline asm
	{  cvt.f32.f16 %f1585, %rs921;}

	// end inline asm
	fma.rn.f32 	%f1644, %f1584, %f1585, %f1643;
	ld.shared.u16 	%rs922, [%r497+13834];
	// begin inline asm
	{  cvt.f32.f16 %f1586, %rs922;}

	// end inline asm
	ld.shared.u16 	%rs923, [%r68+720];
	// begin inline asm
	{  cvt.f32.f16 %f1587, %rs923;}

	// end inline asm
	fma.rn.f32 	%f1645, %f1586, %f1587, %f1644;
	ld.shared.u16 	%rs924, [%r497+13836];
	// begin inline asm
	{  cvt.f32.f16 %f1588, %rs924;}

	// end inline asm
	ld.shared.u16 	%rs925, [%r68+864];
	// begin inline asm
	{  cvt.f32.f16 %f1589, %rs925;}

	// end inline asm
	fma.rn.f32 	%f1646, %f1588, %f1589, %f1645;
	ld.shared.u16 	%rs926, [%r497+13838];
	// begin inline asm
	{  cvt.f32.f16 %f1590, %rs926;}

	// end inline asm
	ld.shared.u16 	%rs927, [%r68+1008];
	// begin inline asm
	{  cvt.f32.f16 %f1591, %rs927;}

	// end inline asm
	fma.rn.f32 	%f1647, %f1590, %f1591, %f1646;
	ld.shared.u16 	%rs928, [%r497+13840];
	// begin inline asm
	{  cvt.f32.f16 %f1592, %rs928;}

	// end inline asm
	ld.shared.u16 	%rs929, [%r68+1152];
	// begin inline asm
	{  cvt.f32.f16 %f1593, %rs929;}

	// end inline asm
	fma.rn.f32 	%f1648, %f1592, %f1593, %f1647;
	ld.shared.u16 	%rs930, [%r497+13842];
	// begin inline asm
	{  cvt.f32.f16 %f1594, %rs930;}

	// end inline asm
	ld.shared.u16 	%rs931, [%r68+1296];
	// begin inline asm
	{  cvt.f32.f16 %f1595, %rs931;}

	// end inline asm
	fma.rn.f32 	%f1649, %f1594, %f1595, %f1648;
	ld.shared.u16 	%rs932, [%r497+13844];
	// begin inline asm
	{  cvt.f32.f16 %f1596, %rs932;}

	// end inline asm
	ld.shared.u16 	%rs933, [%r68+1440];
	// begin inline asm
	{  cvt.f32.f16 %f1597, %rs933;}

	// end inline asm
	fma.rn.f32 	%f1650, %f1596, %f1597, %f1649;
	ld.shared.u16 	%rs934, [%r497+13846];
	// begin inline asm
	{  cvt.f32.f16 %f1598, %rs934;}

	// end inline asm
	ld.shared.u16 	%rs935, [%r68+1584];
	// begin inline asm
	{  cvt.f32.f16 %f1599, %rs935;}

	// end inline asm
	fma.rn.f32 	%f1651, %f1598, %f1599, %f1650;
	ld.shared.u16 	%rs936, [%r497+13848];
	// begin inline asm
	{  cvt.f32.f16 %f1600, %rs936;}

	// end inline asm
	ld.shared.u16 	%rs937, [%r68+1728];
	// begin inline asm
	{  cvt.f32.f16 %f1601, %rs937;}

	// end inline asm
	fma.rn.f32 	%f1652, %f1600, %f1601, %f1651;
	ld.shared.u16 	%rs938, [%r497+13850];
	// begin inline asm
	{  cvt.f32.f16 %f1602, %rs938;}

	// end inline asm
	ld.shared.u16 	%rs939, [%r68+1872];
	// begin inline asm
	{  cvt.f32.f16 %f1603, %rs939;}

	// end inline asm
	fma.rn.f32 	%f1653, %f1602, %f1603, %f1652;
	ld.shared.u16 	%rs940, [%r497+13852];
	// begin inline asm
	{  cvt.f32.f16 %f1604, %rs940;}

	// end inline asm
	ld.shared.u16 	%rs941, [%r68+2016];
	// begin inline asm
	{  cvt.f32.f16 %f1605, %rs941;}

	// end inline asm
	fma.rn.f32 	%f1654, %f1604, %f1605, %f1653;
	ld.shared.u16 	%rs942, [%r497+13854];
	// begin inline asm
	{  cvt.f32.f16 %f1606, %rs942;}

	// end inline asm
	ld.shared.u16 	%rs943, [%r68+2160];
	// begin inline asm
	{  cvt.f32.f16 %f1607, %rs943;}

	// end inline asm
	fma.rn.f32 	%f1655, %f1606, %f1607, %f1654;
	ld.shared.u16 	%rs944, [%r497+13856];
	// begin inline asm
	{  cvt.f32.f16 %f1608, %rs944;}

	// end inline asm
	ld.shared.u16 	%rs945, [%r68+2304];
	// begin inline asm
	{  cvt.f32.f16 %f1609, %rs945;}

	// end inline asm
	fma.rn.f32 	%f1656, %f1608, %f1609, %f1655;
	ld.shared.u16 	%rs946, [%r497+13858];
	// begin inline asm
	{  cvt.f32.f16 %f1610, %rs946;}

	// end inline asm
	ld.shared.u16 	%rs947, [%r68+2448];
	// begin inline asm
	{  cvt.f32.f16 %f1611, %rs947;}

	// end inline asm
	fma.rn.f32 	%f1657, %f1610, %f1611, %f1656;
	ld.shared.u16 	%rs948, [%r497+13860];
	// begin inline asm
	{  cvt.f32.f16 %f1612, %rs948;}

	// end inline asm
	ld.shared.u16 	%rs949, [%r68+2592];
	// begin inline asm
	{  cvt.f32.f16 %f1613, %rs949;}

	// end inline asm
	fma.rn.f32 	%f1658, %f1612, %f1613, %f1657;
	ld.shared.u16 	%rs950, [%r497+13862];
	// begin inline asm
	{  cvt.f32.f16 %f1614, %rs950;}

	// end inline asm
	ld.shared.u16 	%rs951, [%r68+2736];
	// begin inline asm
	{  cvt.f32.f16 %f1615, %rs951;}

	// end inline asm
	fma.rn.f32 	%f1659, %f1614, %f1615, %f1658;
	ld.shared.u16 	%rs952, [%r497+13864];
	// begin inline asm
	{  cvt.f32.f16 %f1616, %rs952;}

	// end inline asm
	ld.shared.u16 	%rs953, [%r68+2880];
	// begin inline asm
	{  cvt.f32.f16 %f1617, %rs953;}

	// end inline asm
	fma.rn.f32 	%f1660, %f1616, %f1617, %f1659;
	ld.shared.u16 	%rs954, [%r497+13866];
	// begin inline asm
	{  cvt.f32.f16 %f1618, %rs954;}

	// end inline asm
	ld.shared.u16 	%rs955, [%r68+3024];
	// begin inline asm
	{  cvt.f32.f16 %f1619, %rs955;}

	// end inline asm
	fma.rn.f32 	%f1661, %f1618, %f1619, %f1660;
	ld.shared.u16 	%rs956, [%r497+13868];
	// begin inline asm
	{  cvt.f32.f16 %f1620, %rs956;}

	// end inline asm
	ld.shared.u16 	%rs957, [%r68+3168];
	// begin inline asm
	{  cvt.f32.f16 %f1621, %rs957;}

	// end inline asm
	fma.rn.f32 	%f1662, %f1620, %f1621, %f1661;
	ld.shared.u16 	%rs958, [%r497+13870];
	// begin inline asm
	{  cvt.f32.f16 %f1622, %rs958;}

	// end inline asm
	ld.shared.u16 	%rs959, [%r68+3312];
	// begin inline asm
	{  cvt.f32.f16 %f1623, %rs959;}

	// end inline asm
	fma.rn.f32 	%f1663, %f1622, %f1623, %f1662;
	ld.shared.u16 	%rs960, [%r497+13872];
	// begin inline asm
	{  cvt.f32.f16 %f1624, %rs960;}

	// end inline asm
	ld.shared.u16 	%rs961, [%r68+3456];
	// begin inline asm
	{  cvt.f32.f16 %f1625, %rs961;}

	// end inline asm
	fma.rn.f32 	%f1664, %f1624, %f1625, %f1663;
	ld.shared.u16 	%rs962, [%r497+13874];
	// begin inline asm
	{  cvt.f32.f16 %f1626, %rs962;}

	// end inline asm
	ld.shared.u16 	%rs963, [%r68+3600];
	// begin inline asm
	{  cvt.f32.f16 %f1627, %rs963;}

	// end inline asm
	fma.rn.f32 	%f1665, %f1626, %f1627, %f1664;
	ld.shared.u16 	%rs964, [%r497+13876];
	// begin inline asm
	{  cvt.f32.f16 %f1628, %rs964;}

	// end inline asm
	ld.shared.u16 	%rs965, [%r68+3744];
	// begin inline asm
	{  cvt.f32.f16 %f1629, %rs965;}

	// end inline asm
	fma.rn.f32 	%f1666, %f1628, %f1629, %f1665;
	ld.shared.u16 	%rs966, [%r497+13878];
	// begin inline asm
	{  cvt.f32.f16 %f1630, %rs966;}

	// end inline asm
	ld.shared.u16 	%rs967, [%r68+3888];
	// begin inline asm
	{  cvt.f32.f16 %f1631, %rs967;}

	// end inline asm
	fma.rn.f32 	%f1667, %f1630, %f1631, %f1666;
	ld.shared.u16 	%rs968, [%r497+13880];
	// begin inline asm
	{  cvt.f32.f16 %f1632, %rs968;}

	// end inline asm
	ld.shared.u16 	%rs969, [%r68+4032];
	// begin inline asm
	{  cvt.f32.f16 %f1633, %rs969;}

	// end inline asm
	fma.rn.f32 	%f1668, %f1632, %f1633, %f1667;
	ld.shared.u16 	%rs970, [%r497+13882];
	// begin inline asm
	{  cvt.f32.f16 %f1634, %rs970;}

	// end inline asm
	ld.shared.u16 	%rs971, [%r68+4176];
	// begin inline asm
	{  cvt.f32.f16 %f1635, %rs971;}

	// end inline asm
	fma.rn.f32 	%f1669, %f1634, %f1635, %f1668;
	ld.shared.u16 	%rs972, [%r497+13884];
	// begin inline asm
	{  cvt.f32.f16 %f1636, %rs972;}

	// end inline asm
	ld.shared.u16 	%rs973, [%r68+4320];
	// begin inline asm
	{  cvt.f32.f16 %f1637, %rs973;}

	// end inline asm
	fma.rn.f32 	%f1670, %f1636, %f1637, %f1669;
	ld.shared.u16 	%rs974, [%r497+13886];
	// begin inline asm
	{  cvt.f32.f16 %f1638, %rs974;}

	// end inline asm
	ld.shared.u16 	%rs975, [%r68+4464];
	// begin inline asm
	{  cvt.f32.f16 %f1639, %rs975;}

	// end inline asm
	fma.rn.f32 	%f1671, %f1638, %f1639, %f1670;
	shl.b32 	%r498, %r530, 8;
	add.s32 	%r499, %r73, %r498;
	ld.shared.f32 	%f1672, [%r499];
	add.f32 	%f1673, %f1671, %f1672;
	st.shared.f32 	[%r499], %f1673;
$L__BB0_304:
	add.s32 	%r530, %r530, 1;
	setp.ne.s32 	%p203, %r530, 32;
	@%p203 bra 	$L__BB0_302;
	bar.sync 	0;
	add.s32 	%r522, %r522, 1;
	add.s32 	%r500, %r124, 31;
	shr.u32 	%r501, %r500, 5;
	setp.eq.s32 	%p204, %r522, %r501;
	@%p204 bra 	$L__BB0_306;
	bra.uni 	$L__BB0_54;
$L__BB0_306:
	add.s32 	%r77, %r8, %r1;
	mov.b32 	%r531, 0;
	mov.u32 	%r504, _ZZ31flash_attention_inverted_kernelPK6__halfS1_S1_PS_fiiibE7row_sum;
	mov.u32 	%r508, _ZZ31flash_attention_inverted_kernelPK6__halfS1_S1_PS_fiiibE8O_shared;
$L__BB0_307:
	add.s32 	%r116, %r531, %r9;
	setp.ge.s32 	%p205, %r116, %r124;
	shl.b32 	%r503, %r531, 2;
	add.s32 	%r117, %r504, %r503;
	shl.b32 	%r505, %r531, 6;
	add.s32 	%r506, %r505, %r1;
	shl.b32 	%r507, %r506, 2;
	add.s32 	%r118, %r508, %r507;
	@%p205 bra 	$L__BB0_310;
	setp.gt.u32 	%p206, %r1, 63;
	@%p206 bra 	$L__BB0_310;
	ld.shared.f32 	%f1675, [%r117];
	mad.lo.s32 	%r509, %r116, %r123, %r7;
	shl.b32 	%r510, %r509, 6;
	add.s32 	%r511, %r510, %r77;
	ld.shared.f32 	%f1676, [%r118];
	rcp.rn.f32 	%f1677, %f1675;
	setp.gt.f32 	%p207, %f1675, 0f00000000;
	selp.f32 	%f1678, %f1677, 0f00000000, %p207;
	mul.f32 	%f1674, %f1678, %f1676;
	// begin inline asm
	{  cvt.rn.f16.f32 %rs976, %f1674;}

	// end inline asm
	mul.wide.s32 	%rd105, %r511, 2;
	add.s64 	%rd106, %rd4, %rd105;
	st.global.u16 	[%rd106], %rs976;
$L__BB0_310:
	add.s32 	%r119, %r116, 1;
	setp.ge.s32 	%p208, %r119, %r124;
	@%p208 bra 	$L__BB0_313;
	setp.gt.u32 	%p209, %r1, 63;
	@%p209 bra 	$L__BB0_313;
	ld.shared.f32 	%f1680, [%r117+4];
	mad.lo.s32 	%r512, %r119, %r123, %r7;
	shl.b32 	%r513, %r512, 6;
	add.s32 	%r514, %r513, %r77;
	ld.shared.f32 	%f1681, [%r118+256];
	rcp.rn.f32 	%f1682, %f1680;
	setp.gt.f32 	%p210, %f1680, 0f00000000;
	selp.f32 	%f1683, %f1682, 0f00000000, %p210;
	mul.f32 	%f1679, %f1683, %f1681;
	// begin inline asm
	{  cvt.rn.f16.f32 %rs977, %f1679;}

	// end inline asm
	mul.wide.s32 	%rd107, %r514, 2;
	add.s64 	%rd108, %rd4, %rd107;
	st.global.u16 	[%rd108], %rs977;
$L__BB0_313:
	add.s32 	%r120, %r116, 2;
	setp.ge.s32 	%p211, %r120, %r124;
	@%p211 bra 	$L__BB0_316;
	setp.gt.u32 	%p212, %r1, 63;
	@%p212 bra 	$L__BB0_316;
	ld.shared.f32 	%f1685, [%r117+8];
	mad.lo.s32 	%r515, %r120, %r123, %r7;
	shl.b32 	%r516, %r515, 6;
	add.s32 	%r517, %r516, %r77;
	ld.shared.f32 	%f1686, [%r118+512];
	rcp.rn.f32 	%f1687, %f1685;
	setp.gt.f32 	%p213, %f1685, 0f00000000;
	selp.f32 	%f1688, %f1687, 0f00000000, %p213;
	mul.f32 	%f1684, %f1688, %f1686;
	// begin inline asm
	{  cvt.rn.f16.f32 %rs978, %f1684;}

	// end inline asm
	mul.wide.s32 	%rd109, %r517, 2;
	add.s64 	%rd110, %rd4, %rd109;
	st.global.u16 	[%rd110], %rs978;
$L__BB0_316:
	add.s32 	%r121, %r116, 3;
	setp.ge.s32 	%p214, %r121, %r124;
	@%p214 bra 	$L__BB0_319;
	setp.gt.u32 	%p215, %r1, 63;
	ld.shared.f32 	%f125, [%r117+12];
	@%p215 bra 	$L__BB0_319;
	mad.lo.s32 	%r518, %r121, %r123, %r7;
	shl.b32 	%r519, %r518, 6;
	add.s32 	%r520, %r519, %r77;
	ld.shared.f32 	%f1690, [%r118+768];
	rcp.rn.f32 	%f1691, %f125;
	setp.gt.f32 	%p216, %f125, 0f00000000;
	selp.f32 	%f1692, %f1691, 0f00000000, %p216;
	mul.f32 	%f1689, %f1692, %f1690;
	// begin inline asm
	{  cvt.rn.f16.f32 %rs979, %f1689;}

	// end inline asm
	mul.wide.s32 	%rd111, %r520, 2;
	add.s64 	%rd112, %rd4, %rd111;
	st.global.u16 	[%rd112], %rs979;
$L__BB0_319:
	add.s32 	%r531, %r531, 4;
	setp.ne.s32 	%p217, %r531, 32;
	@%p217 bra 	$L__BB0_307;
	ret;

}


// ===== COMPILED SASS (sm_100) =====

	.target	sm_100

	.elftype	@"ET_EXEC"


//--------------------- .note.nv.tkinfo           --------------------------
	.section	.note.nv.tkinfo,"",@"SHT_NOTE"
	.sectionflags	@"SHF_NOTE_NV_TKINFO"
	.tkinfo
        /*0018*/ 	.word	0x00000002
        /*0030*/ 	.string	""
        /*0030*/ 	.string	"ptxas"
        /*0030*/ 	.string	"Cuda compilation tools, release 13.0, V13.0.88"
        /*0030*/ 	.string	"Build cuda_13.0.r13.0/compiler.36424714_0"
        /*0030*/ 	.string	"-arch sm_100 -m 64 "



//--------------------- .note.nv.cuinfo           --------------------------
	.section	.note.nv.cuinfo,"",@"SHT_NOTE"
	.sectionflags	@"SHF_NOTE_NV_CUINFO"
        /*0018*/ 	.short	0x0002
        /*001a*/ 	.short	0x0064
        /*001c*/ 	.short	0x0082
	.zero		2


//--------------------- .nv.info                  --------------------------
	.section	.nv.info,"",@"SHT_CUDA_INFO"
	.align	4


	//----- nvinfo : EIATTR_REGCOUNT
	.align		4
        /*0000*/ 	.byte	0x04, 0x2f
        /*0002*/ 	.short	(.L_1 - .L_0)
	.align		4
.L_0:
        /*0004*/ 	.word	index@(_Z31flash_attention_inverted_kernelPK6__halfS1_S1_PS_fiiib)
        /*0008*/ 	.word	0x0000005f


	//----- nvinfo : EIATTR_FRAME_SIZE
	.align		4
.L_1:
        /*000c*/ 	.byte	0x04, 0x11
        /*000e*/ 	.short	(.L_3 - .L_2)
	.align		4
.L_2:
        /*0010*/ 	.word	index@($__internal_0_$__cuda_sm20_rcp_rn_f32_slowpath)
        /*0014*/ 	.word	0x00000000


	//----- nvinfo : EIATTR_FRAME_SIZE
	.align		4
.L_3:
        /*0018*/ 	.byte	0x04, 0x11
        /*001a*/ 	.short	(.L_5 - .L_4)
	.align		4
.L_4:
        /*001c*/ 	.word	index@(_Z31flash_attention_inverted_kernelPK6__halfS1_S1_PS_fiiib)
        /*0020*/ 	.word	0x00000000


	//----- nvinfo : EIATTR_MIN_STACK_SIZE
	.align		4
.L_5:
        /*0024*/ 	.byte	0x04, 0x12
        /*0026*/ 	.short	(.L_7 - .L_6)
	.align		4
.L_6:
        /*0028*/ 	.word	index@(_Z31flash_attention_inverted_kernelPK6__halfS1_S1_PS_fiiib)
        /*002c*/ 	.word	0x00000000
.L_7:


//--------------------- .nv.compat                --------------------------
	.section	.nv.compat,"",@"SHT_CUDA_COMPAT_INFO"
	.align	4
        /*0000*/ 	.byte	0x02, 0x09, 0x00, 0x00, 0x02, 0x02, 0x01, 0x00, 0x02, 0x05, 0x05, 0x00, 0x03, 0x07, 0x01, 0x01
        /*0010*/ 	.byte	0x02, 0x03, 0x00, 0x00, 0x02, 0x06, 0x01, 0x00, 0x04, 0x0b, 0x08, 0x00, 0x01, 0x00, 0x00, 0x00
        /*0020*/ 	.byte	0x00, 0x00, 0x00, 0x00


//--------------------- .nv.info._Z31flash_attention_inverted_kernelPK6__halfS1_S1_PS_fiiib --------------------------
	.section	.nv.info._Z31flash_attention_inverted_kernelPK6__halfS1_S1_PS_fiiib,"",@"SHT_CUDA_INFO"
	.sectionflags	@""
	.align	4


	//----- nvinfo : EIATTR_CUDA_API_VERSION
	.align		4
        /*0000*/ 	.byte	0x04, 0x37
        /*0002*/ 	.short	(.L_9 - .L_8)
.L_8:
        /*0004*/ 	.word	0x00000082


	//----- nvinfo : EIATTR_KPARAM_INFO
	.align		4
.L_9:
        /*0008*/ 	.byte	0x04, 0x17
        /*000a*/ 	.short	(.L_11 - .L_10)
.L_10:
        /*000c*/ 	.word	0x00000000
        /*0010*/ 	.short	0x0008
        /*0012*/ 	.short	0x0030
        /*0014*/ 	.byte	0x00, 0xf0, 0x05, 0x00


	//----- nvinfo : EIATTR_KPARAM_INFO
	.align		4
.L_11:
        /*0018*/ 	.byte	0x04, 0x17
        /*001a*/ 	.short	(.L_13 - .L_12)
.L_12:
        /*001c*/ 	.word	0x00000000
        /*0020*/ 	.short	0x0007
        /*0022*/ 	.short	0x002c
        /*0024*/ 	.byte	0x00, 0xf0, 0x11, 0x00


	//----- nvinfo : EIATTR_KPARAM_INFO
	.align		4
.L_13:
        /*0028*/ 	.byte	0x04, 0x17
        /*002a*/ 	.short	(.L_15 - .L_14)
.L_14:
        /*002c*/ 	.word	0x00000000
        /*0030*/ 	.short	0x0006
        /*0032*/ 	.short	0x0028
        /*0034*/ 	.byte	0x00, 0xf0, 0x11, 0x00


	//----- nvinfo : EIATTR_KPARAM_INFO
	.align		4
.L_15:
        /*0038*/ 	.byte	0x04, 0x17
        /*003a*/ 	.short	(.L_17 - .L_16)
.L_16:
        /*003c*/ 	.word	0x00000000
        /*0040*/ 	.short	0x0005
        /*0042*/ 	.short	0x0024
        /*0044*/ 	.byte	0x00, 0xf0, 0x11, 0x00


	//----- nvinfo : EIATTR_KPARAM_INFO
	.align		4
.L_17:
        /*0048*/ 	.byte	0x04, 0x17
        /*004a*/ 	.short	(.L_19 - .L_18)
.L_18:
        /*004c*/ 	.word	0x00000000
        /*0050*/ 	.short	0x0004
        /*0052*/ 	.short	0x0020
        /*0054*/ 	.byte	0x00, 0xf0, 0x11, 0x00


	//----- nvinfo : EIATTR_KPARAM_INFO
	.align		4
.L_19:
        /*0058*/ 	.byte	0x04, 0x17
        /*005a*/ 	.short	(.L_21 - .L_20)
.L_20:
        /*005c*/ 	.word	0x00000000
        /*0060*/ 	.short	0x0003
        /*0062*/ 	.short	0x0018
        /*0064*/ 	.byte	0x00, 0xf5, 0x21, 0x00


	//----- nvinfo : EIATTR_KPARAM_INFO
	.align		4
.L_21:
        /*0068*/ 	.byte	0x04, 0x17
        /*006a*/ 	.short	(.L_23 - .L_22)
.L_22:
        /*006c*/ 	.word	0x00000000
        /*0070*/ 	.short	0x0002
        /*0072*/ 	.short	0x0010
        /*0074*/ 	.byte	0x00, 0xf5, 0x21, 0x00


	//----- nvinfo : EIATTR_KPARAM_INFO
	.align		4
.L_23:
        /*0078*/ 	.byte	0x04, 0x17
        /*007a*/ 	.short	(.L_25 - .L_24)
.L_24:
        /*007c*/ 	.word	0x00000000
        /*0080*/ 	.short	0x0001
        /*0082*/ 	.short	0x0008
        /*0084*/ 	.byte	0x00, 0xf5, 0x21, 0x00


	//----- nvinfo : EIATTR_KPARAM_INFO
	.align		4
.L_25:
        /*0088*/ 	.byte	0x04, 0x17
        /*008a*/ 	.short	(.L_27 - .L_26)
.L_26:
        /*008c*/ 	.word	0x00000000
        /*0090*/ 	.short	0x0000
        /*0092*/ 	.short	0x0000
        /*0094*/ 	.byte	0x00, 0xf5, 0x21, 0x00


	//----- nvinfo : EIATTR_SPARSE_MMA_MASK
	.align		4
.L_27:
        /*0098*/ 	.byte	0x03, 0x50
        /*009a*/ 	.short	0x0000


	//----- nvinfo : EIATTR_MAXREG_COUNT
	.align		4
        /*009c*/ 	.byte	0x03, 0x1b
        /*009e*/ 	.short	0x00ff


	//----- nvinfo : EIATTR_NUM_BARRIERS
	.align		4
        /*00a0*/ 	.byte	0x02, 0x4c
        /*00a2*/ 	.byte	0x01
	.zero		1


	//----- nvinfo : EIATTR_MERCURY_ISA_VERSION
	.align		4
        /*00a4*/ 	.byte	0x03, 0x5f
        /*00a6*/ 	.short	0x0101


	//----- nvinfo : EIATTR_VRC_CTA_INIT_COUNT
	.align		4
        /*00a8*/ 	.byte	0x02, 0x4a
	.zero		1
	.zero		1


	//----- nvinfo : EIATTR_EXIT_INSTR_OFFSETS
	.align		4
        /*00ac*/ 	.byte	0x04, 0x1c
        /*00ae*/ 	.short	(.L_29 - .L_28)


	//   ....[0]....
.L_28:
        /*00b0*/ 	.word	0x0000bb30


	//----- nvinfo : EIATTR_CRS_STACK_SIZE
	.align		4
.L_29:
        /*00b4*/ 	.byte	0x04, 0x1e
        /*00b6*/ 	.short	(.L_31 - .L_30)
.L_30:
        /*00b8*/ 	.word	0x00000000


	//----- nvinfo : EIATTR_CBANK_PARAM_SIZE
	.align		4
.L_31:
        /*00bc*/ 	.byte	0x03, 0x19
        /*00be*/ 	.short	0x0031


	//----- nvinfo : EIATTR_PARAM_CBANK
	.align		4
        /*00c0*/ 	.byte	0x04, 0x0a
        /*00c2*/ 	.short	(.L_33 - .L_32)
	.align		4
.L_32:
        /*00c4*/ 	.word	index@(.nv.constant0._Z31flash_attention_inverted_kernelPK6__halfS1_S1_PS_fiiib)
        /*00c8*/ 	.short	0x0380
        /*00ca*/ 	.short	0x0031


	//----- nvinfo : EIATTR_SW_WAR
	.align		4
.L_33:
        /*00cc*/ 	.byte	0x04, 0x36
        /*00ce*/ 	.short	(.L_35 - .L_34)
.L_34:
        /*00d0*/ 	.word	0x00000008
.L_35:


//--------------------- .nv.callgraph             --------------------------
	.section	.nv.callgraph,"",@"SHT_CUDA_CALLGRAPH"
	.align	4
	.sectionentsize	8
	.align		4
        /*0000*/ 	.word	0x00000000
	.align		4
        /*0004*/ 	.word	0xffffffff
	.align		4
        /*0008*/ 	.word	0x00000000
	.align		4
        /*000c*/ 	.word	0xfffffffe
	.align		4
        /*0010*/ 	.word	0x00000000
	.align		4
        /*0014*/ 	.word	0xfffffffd
	.align		4
        /*0018*/ 	.word	0x00000000
	.align		4
        /*001c*/ 	.word	0xfffffffc


//--------------------- .text._Z31flash_attention_inverted_kernelPK6__halfS1_S1_PS_fiiib --------------------------
	.section	.text._Z31flash_attention_inverted_kernelPK6__halfS1_S1_PS_fiiib,"ax",@progbits
	.align	128
        .global         _Z31flash_attention_inverted_kernelPK6__halfS1_S1_PS_fiiib
        .type           _Z31flash_attention_inverted_kernelPK6__halfS1_S1_PS_fiiib,@function
        .size           _Z31flash_attention_inverted_kernelPK6__halfS1_S1_PS_fiiib,(.L_x_80 - _Z31flash_attention_inverted_kernelPK6__halfS1_S1_PS_fiiib)
        .other          _Z31flash_attention_inverted_kernelPK6__halfS1_S1_PS_fiiib,@"STO_CUDA_ENTRY STV_DEFAULT"
_Z31flash_attention_inverted_kernelPK6__halfS1_S1_PS_fiiib:
.text._Z31flash_attention_inverted_kernelPK6__halfS1_S1_PS_fiiib:
[----:B------:R-:W-:Y:S01]  /*0000*/  LDC R1, c[0x0][0x37c] ;  /* 0x0000df00ff017b82 */ /* 0x000fe20000000800 */
[----:B------:R-:W0:Y:S07]  /*0010*/  S2R R2, SR_TID.X ;  /* 0x0000000000027919 */ /* 0x000e2e0000002100 */
[----:B------:R-:W1:Y:S01]  /*0020*/  S2UR UR10, SR_CgaCtaId ;  /* 0x00000000000a79c3 */ /* 0x000e620000008800 */
[----:B------:R-:W-:Y:S01]  /*0030*/  UMOV UR4, 0x400 ;  /* 0x0000040000047882 */ /* 0x000fe20000000000 */
[----:B------:R-:W-:Y:S01]  /*0040*/  BSSY.RECONVERGENT B0, `(.L_x_0) ;  /* 0x0000009000007945 */ /* 0x000fe20003800200 */
[----:B------:R-:W-:-:S04]  /*0050*/  UIADD3 UR5, UPT, UPT, UR4, 0x4000, URZ ;  /* 0x0000400004057890 */ /* 0x000fc8000fffe0ff */
[----:B-1----:R-:W-:Y:S01]  /*0060*/  ULEA UR5, UR10, UR5, 0x18 ;  /* 0x000000050a057291 */ /* 0x002fe2000f8ec0ff */
[----:B0-----:R-:W-:-:S11]  /*0070*/  MOV R0, R2 ;  /* 0x0000000200007202 */ /* 0x001fd60000000f00 */
.L_x_1:
[C---:B------:R-:W-:Y:S02]  /*0080*/  LEA R3, R0.reuse, UR5, 0x2 ;  /* 0x0000000500037c11 */ /* 0x040fe4000f8e10ff */
[C---:B------:R-:W-:Y:S02]  /*0090*/  ISETP.GE.U32.AND P0, PT, R0.reuse, 0x780, PT ;  /* 0x000007800000780c */ /* 0x040fe40003f06070 */
[----:B------:R-:W-:Y:S01]  /*00a0*/  IADD3 R0, PT, PT, R0, 0x80, RZ ;  /* 0x0000008000007810 */ /* 0x000fe20007ffe0ff */
[----:B------:R0:W-:Y:S10]  /*00b0*/  STS [R3], RZ ;  /* 0x000000ff03007388 */ /* 0x0001f40000000800 */
[----:B0-----:R-:W-:Y:S05]  /*00c0*/  @!P0 BRA `(.L_x_1) ;  /* 0xfffffffc00ec8947 */ /* 0x001fea000383ffff */
[----:B------:R-:W-:Y:S05]  /*00d0*/  BSYNC.RECONVERGENT B0 ;  /* 0x0000000000007941 */ /* 0x000fea0003800200 */
.L_x_0:
[----:B------:R-:W0:Y:S01]  /*00e0*/  S2UR UR8, SR_CTAID.X ;  /* 0x00000000000879c3 */ /* 0x000e220000002500 */
[----:B------:R-:W-:Y:S01]  /*00f0*/  SHF.R.U32.HI R13, RZ, 0x6, R2 ;  /* 0x00000006ff0d7819 */ /* 0x000fe20000011602 */
[----:B------:R-:W1:Y:S01]  /*0100*/  S2R R7, SR_CTAID.Y ;  /* 0x0000000000077919 */ /* 0x000e620000002600 */
[----:B------:R-:W-:Y:S01]  /*0110*/  IADD3 R3, PT, PT, R2, 0x80, RZ ;  /* 0x0000008002037810 */ /* 0x000fe20007ffe0ff */
[----:B------:R-:W2:Y:S03]  /*0120*/  LDCU.64 UR12, c[0x0][0x358] ;  /* 0x00006b00ff0c77ac */ /* 0x000ea60008000a00 */
[----:B------:R-:W-:Y:S01]  /*0130*/  SHF.R.U32.HI R21, RZ, 0x6, R3 ;  /* 0x00000006ff157819 */ /* 0x000fe20000011603 */
[----:B------:R-:W3:Y:S08]  /*0140*/  LDC.64 R14, c[0x0][0x3a8] ;  /* 0x0000ea00ff0e7b82 */ /* 0x000ef00000000a00 */
[----:B------:R-:W4:Y:S01]  /*0150*/  S2UR UR5, SR_CTAID.Z ;  /* 0x00000000000579c3 */ /* 0x000f220000002700 */
[----:B0-----:R-:W-:-:S06]  /*0160*/  USHF.L.U32 UR8, UR8, 0x5, URZ ;  /* 0x0000000508087899 */ /* 0x001fcc00080006ff */
[----:B------:R-:W-:Y:S02]  /*0170*/  LOP3.LUT R4, R13, UR8, RZ, 0xfc, !PT ;  /* 0x000000080d047c12 */ /* 0x000fe4000f8efcff */
[----:B------:R-:W-:Y:S02]  /*0180*/  IADD3 R6, PT, PT, R21, UR8, RZ ;  /* 0x0000000815067c10 */ /* 0x000fe4000fffe0ff */
[-C--:B---3--:R-:W-:Y:S02]  /*0190*/  ISETP.GE.AND P6, PT, R4, R15.reuse, PT ;  /* 0x0000000f0400720c */ /* 0x088fe40003fc6270 */
[----:B-1----:R-:W-:Y:S02]  /*01a0*/  SHF.L.U32 R7, R7, 0x6, RZ ;  /* 0x0000000607077819 */ /* 0x002fe400000006ff */
[----:B------:R-:W-:Y:S01]  /*01b0*/  ISETP.GE.AND P1, PT, R6, R15, PT ;  /* 0x0000000f0600720c */ /* 0x000fe20003f26270 */
[----:B----4-:R-:W-:-:S04]  /*01c0*/  IMAD R0, R14, UR5, RZ ;  /* 0x000000050e007c24 */ /* 0x010fc8000f8e02ff */
[----:B------:R-:W-:Y:S01]  /*01d0*/  IMAD R5, R0, R15, RZ ;  /* 0x0000000f00057224 */ /* 0x000fe200078e02ff */
[----:B------:R-:W-:-:S03]  /*01e0*/  LOP3.LUT R0, R7, 0x3f, R2, 0xf8, !PT ;  /* 0x0000003f07007812 */ /* 0x000fc600078ef802 */
[----:B------:R-:W0:Y:S01]  /*01f0*/  @!P6 LDC.64 R8, c[0x0][0x380] ;  /* 0x0000e000ff08eb82 */ /* 0x000e220000000a00 */
[----:B------:R-:W-:-:S05]  /*0200*/  @!P6 IMAD R11, R4, R14, R5 ;  /* 0x0000000e040be224 */ /* 0x000fca00078e0205 */
[----:B------:R-:W-:Y:S01]  /*0210*/  @!P6 LEA R11, R11, R0, 0x6 ;  /* 0x000000000b0be211 */ /* 0x000fe200078e30ff */
[----:B------:R-:W-:-:S04]  /*0220*/  @!P1 IMAD R17, R6, R14, R5 ;  /* 0x0000000e06119224 */ /* 0x000fc800078e0205 */
[----:B0-----:R-:W-:Y:S02]  /*0230*/  @!P6 IMAD.WIDE R8, R11, 0x2, R8 ;  /* 0x000000020b08e825 */ /* 0x001fe400078e0208 */
[----:B------:R-:W0:Y:S01]  /*0240*/  @!P1 LDC.64 R10, c[0x0][0x380] ;  /* 0x0000e000ff0a9b82 */ /* 0x000e220000000a00 */
[----:B------:R-:W-:Y:S02]  /*0250*/  @!P1 LEA R17, R17, R0, 0x6 ;  /* 0x0000000011119211 */ /* 0x000fe400078e30ff */
[----:B--2---:R1:W2:Y:S03]  /*0260*/  @!P6 LDG.E.U16.CONSTANT R12, desc[UR12][R8.64] ;  /* 0x0000000c080ce981 */ /* 0x0042a6000c1e9500 */
[----:B0-----:R-:W-:-:S05]  /*0270*/  @!P1 IMAD.WIDE R10, R17, 0x2, R10 ;  /* 0x00000002110a9825 */ /* 0x001fca00078e020a */
[----:B------:R0:W3:Y:S01]  /*0280*/  @!P1 LDG.E.U16.CONSTANT R20, desc[UR12][R10.64] ;  /* 0x0000000c0a149981 */ /* 0x0000e2000c1e9500 */
[C---:B------:R-:W-:Y:S01]  /*0290*/  ISETP.GE.U32.AND P0, PT, R2.reuse, 0x20, PT ;  /* 0x000000200200780c */ /* 0x040fe20003f06070 */
[----:B------:R-:W-:Y:S01]  /*02a0*/  UIADD3 UR5, UPT, UPT, UR4, 0x6000, URZ ;  /* 0x0000600004057890 */ /* 0x000fe2000fffe0ff */
[C---:B------:R-:W-:Y:S01]  /*02b0*/  IADD3 R6, PT, PT, R2.reuse, 0x100, RZ ;  /* 0x0000010002067810 */ /* 0x040fe20007ffe0ff */
[----:B------:R-:W-:Y:S01]  /*02c0*/  UIADD3 UR6, UPT, UPT, UR4, 0x6080, URZ ;  /* 0x0000608004067890 */ /* 0x000fe2000fffe0ff */
[C---:B-1----:R-:W-:Y:S01]  /*02d0*/  IADD3 R8, PT, PT, R2.reuse, 0x180, RZ ;  /* 0x0000018002087810 */ /* 0x042fe20007ffe0ff */
[----:B------:R-:W-:Y:S01]  /*02e0*/  UIADD3 UR7, UPT, UPT, UR4, 0x6100, URZ ;  /* 0x0000610004077890 */ /* 0x000fe2000fffe0ff */
[----:B------:R-:W-:Y:S01]  /*02f0*/  SHF.R.U32.HI R31, RZ, 0x6, R6 ;  /* 0x00000006ff1f7819 */ /* 0x000fe20000011606 */
[----:B------:R-:W-:Y:S01]  /*0300*/  ULEA UR5, UR10, UR5, 0x18 ;  /* 0x000000050a057291 */ /* 0x000fe2000f8ec0ff */
[----:B------:R-:W-:Y:S01]  /*0310*/  SHF.R.U32.HI R33, RZ, 0x6, R8 ;  /* 0x00000006ff217819 */ /* 0x000fe20000011608 */
[----:B------:R-:W-:Y:S01]  /*0320*/  ULEA UR6, UR10, UR6, 0x18 ;  /* 0x000000060a067291 */ /* 0x000fe2000f8ec0ff */
[----:B------:R-:W-:Y:S01]  /*0330*/  IADD3 R22, PT, PT, R31, UR8, RZ ;  /* 0x000000081f167c10 */ /* 0x000fe2000fffe0ff */
[----:B------:R-:W-:Y:S01]  /*0340*/  ULEA UR7, UR10, UR7, 0x18 ;  /* 0x000000070a077291 */ /* 0x000fe2000f8ec0ff */
[----:B------:R-:W-:Y:S01]  /*0350*/  IADD3 R17, PT, PT, R2, 0x200, RZ ;  /* 0x0000020002117810 */ /* 0x000fe20007ffe0ff */
[----:B------:R-:W-:Y:S01]  /*0360*/  ULEA UR9, UR10, UR4, 0x18 ;  /* 0x000000040a097291 */ /* 0x000fe2000f8ec0ff */
[----:B------:R-:W-:-:S02]  /*0370*/  @!P0 MOV R18, 0xff800000 ;  /* 0xff80000000128802 */ /* 0x000fc40000000f00 */
[C---:B------:R-:W-:Y:S02]  /*0380*/  LEA R9, R2.reuse, UR5, 0x2 ;  /* 0x0000000502097c11 */ /* 0x040fe4000f8e10ff */
[C---:B0-----:R-:W-:Y:S02]  /*0390*/  LEA R10, R2.reuse, UR6, 0x2 ;  /* 0x00000006020a7c11 */ /* 0x041fe4000f8e10ff */
[----:B------:R-:W-:Y:S01]  /*03a0*/  @!P0 MOV R24, 0x3f800000 ;  /* 0x3f80000000188802 */ /* 0x000fe20000000f00 */
[----:B------:R0:W-:Y:S01]  /*03b0*/  @!P0 STS [R9], R18 ;  /* 0x0000001209008388 */ /* 0x0001e20000000800 */
[C---:B------:R-:W-:Y:S02]  /*03c0*/  LEA R11, R2.reuse, UR7, 0x2 ;  /* 0x00000007020b7c11 */ /* 0x040fe4000f8e10ff */
[----:B------:R-:W-:Y:S01]  /*03d0*/  IADD3 R30, PT, PT, R33, UR8, RZ ;  /* 0x00000008211e7c10 */ /* 0x000fe2000fffe0ff */
[----:B------:R1:W-:Y:S01]  /*03e0*/  @!P0 STS [R10], RZ ;  /* 0x000000ff0a008388 */ /* 0x0003e20000000800 */
[----:B------:R-:W-:-:S02]  /*03f0*/  SHF.L.U32 R4, R2, 0x1, RZ ;  /* 0x0000000102047819 */ /* 0x000fc400000006ff */
[----:B------:R-:W-:Y:S01]  /*0400*/  IADD3 R19, PT, PT, R2, 0x300, RZ ;  /* 0x0000030002137810 */ /* 0x000fe20007ffe0ff */
[----:B------:R4:W-:Y:S01]  /*0410*/  @!P0 STS [R11], R24 ;  /* 0x000000180b008388 */ /* 0x0009e20000000800 */
[-C--:B------:R-:W-:Y:S02]  /*0420*/  ISETP.GE.AND P0, PT, R22, R15.reuse, PT ;  /* 0x0000000f1600720c */ /* 0x080fe40003f06270 */
[----:B0-----:R-:W-:Y:S02]  /*0430*/  IADD3 R18, PT, PT, R2, 0x280, RZ ;  /* 0x0000028002127810 */ /* 0x001fe40007ffe0ff */
[----:B------:R-:W-:Y:S02]  /*0440*/  SHF.R.U32.HI R37, RZ, 0x6, R17 ;  /* 0x00000006ff257819 */ /* 0x000fe40000011611 */
[----:B------:R-:W-:Y:S02]  /*0450*/  ISETP.GE.AND P2, PT, R30, R15, PT ;  /* 0x0000000f1e00720c */ /* 0x000fe40003f46270 */
[----:B------:R-:W-:-:S02]  /*0460*/  LOP3.LUT R16, R4, 0x7e, RZ, 0xc0, !PT ;  /* 0x0000007e04107812 */ /* 0x000fc400078ec0ff */
[----:B------:R-:W-:Y:S02]  /*0470*/  SHF.R.U32.HI R39, RZ, 0x6, R18 ;  /* 0x00000006ff277819 */ /* 0x000fe40000011612 */
[----:B------:R-:W-:Y:S01]  /*0480*/  IADD3 R32, PT, PT, R37, UR8, RZ ;  /* 0x0000000825207c10 */ /* 0x000fe2000fffe0ff */
[----:B------:R-:W0:Y:S01]  /*0490*/  @!P0 LDC.64 R26, c[0x0][0x380] ;  /* 0x0000e000ff1a8b82 */ /* 0x000e220000000a00 */
[----:B------:R-:W-:Y:S02]  /*04a0*/  SHF.R.U32.HI R43, RZ, 0x6, R19 ;  /* 0x00000006ff2b7819 */ /* 0x000fe40000011613 */
[----:B------:R-:W-:Y:S02]  /*04b0*/  IADD3 R16, PT, PT, R16, UR9, RZ ;  /* 0x0000000910107c10 */ /* 0x000fe4000fffe0ff */
[----:B------:R-:W-:Y:S01]  /*04c0*/  IADD3 R9, PT, PT, R2, 0x380, RZ ;  /* 0x0000038002097810 */ /* 0x000fe20007ffe0ff */
[----:B------:R-:W-:Y:S01]  /*04d0*/  @!P2 IMAD R35, R30, R14, R5 ;  /* 0x0000000e1e23a224 */ /* 0x000fe200078e0205 */
[----:B------:R-:W-:Y:S01]  /*04e0*/  IADD3 R34, PT, PT, R39, UR8, RZ ;  /* 0x0000000827227c10 */ /* 0x000fe2000fffe0ff */
[--C-:B------:R-:W-:Y:S01]  /*04f0*/  IMAD R13, R13, 0x90, R16.reuse ;  /* 0x000000900d0d7824 */ /* 0x100fe200078e0210 */
[----:B------:R-:W-:Y:S01]  /*0500*/  BAR.SYNC.DEFER_BLOCKING 0x0 ;  /* 0x0000000000007b1d */ /* 0x000fe20000010000 */
[----:B-1----:R-:W-:Y:S01]  /*0510*/  LOP3.LUT R10, R2, 0x400, RZ, 0xfc, !PT ;  /* 0x00000400020a7812 */ /* 0x002fe200078efcff */
[----:B------:R-:W-:Y:S01]  /*0520*/  IMAD R21, R21, 0x90, R16 ;  /* 0x0000009015157824 */ /* 0x000fe200078e0210 */
[----:B------:R-:W-:-:S02]  /*0530*/  ISETP.GE.AND P3, PT, R32, R15, PT ;  /* 0x0000000f2000720c */ /* 0x000fc40003f66270 */
[----:B------:R-:W-:-:S03]  /*0540*/  IADD3 R36, PT, PT, R43, UR8, RZ ;  /* 0x000000082b247c10 */ /* 0x000fc6000fffe0ff */
[----:B------:R-:W1:Y:S01]  /*0550*/  @!P2 LDC.64 R28, c[0x0][0x380] ;  /* 0x0000e000ff1cab82 */ /* 0x000e620000000a00 */
[----:B------:R-:W-:Y:S01]  /*0560*/  SHF.R.U32.HI R45, RZ, 0x6, R9 ;  /* 0x00000006ff2d7819 */ /* 0x000fe20000011609 */
[----:B------:R-:W-:Y:S01]  /*0570*/  @!P0 IMAD R9, R22, R14, R5 ;  /* 0x0000000e16098224 */ /* 0x000fe200078e0205 */
[-C--:B------:R-:W-:Y:S02]  /*0580*/  ISETP.GE.AND P4, PT, R34, R15.reuse, PT ;  /* 0x0000000f2200720c */ /* 0x080fe40003f86270 */
[----:B------:R-:W-:Y:S02]  /*0590*/  SHF.R.U32.HI R49, RZ, 0x6, R10 ;  /* 0x00000006ff317819 */ /* 0x000fe4000001160a */
[----:B------:R-:W-:Y:S02]  /*05a0*/  ISETP.GE.AND P5, PT, R36, R15, PT ;  /* 0x0000000f2400720c */ /* 0x000fe40003fa6270 */
[----:B------:R-:W-:Y:S01]  /*05b0*/  IADD3 R38, PT, PT, R45, UR8, RZ ;  /* 0x000000082d267c10 */ /* 0x000fe2000fffe0ff */
[----:B----4-:R-:W4:Y:S01]  /*05c0*/  @!P3 LDC.64 R24, c[0x0][0x380] ;  /* 0x0000e000ff18bb82 */ /* 0x010f220000000a00 */
[----:B------:R-:W-:-:S02]  /*05d0*/  IADD3 R40, PT, PT, R49, UR8, RZ ;  /* 0x0000000831287c10 */ /* 0x000fc4000fffe0ff */
[-C--:B------:R-:W-:Y:S02]  /*05e0*/  @!P0 LEA R9, R9, R0.reuse, 0x6 ;  /* 0x0000000009098211 */ /* 0x080fe400078e30ff */
[----:B------:R-:W-:Y:S01]  /*05f0*/  @!P2 LEA R35, R35, R0, 0x6 ;  /* 0x000000002323a211 */ /* 0x000fe200078e30ff */
[----:B------:R-:W-:Y:S02]  /*0600*/  @!P4 IMAD R41, R34, R14, R5 ;  /* 0x0000000e2229c224 */ /* 0x000fe400078e0205 */
[----:B------:R-:W5:Y:S01]  /*0610*/  @!P4 LDC.64 R22, c[0x0][0x380] ;  /* 0x0000e000ff16cb82 */ /* 0x000f620000000a00 */
[----:B0-----:R-:W-:-:S04]  /*0620*/  @!P0 IMAD.WIDE R26, R9, 0x2, R26 ;  /* 0x00000002091a8825 */ /* 0x001fc800078e021a */
[----:B------:R-:W-:Y:S02]  /*0630*/  @!P3 IMAD R9, R32, R14, R5 ;  /* 0x0000000e2009b224 */ /* 0x000fe400078e0205 */
[----:B-1----:R-:W-:Y:S01]  /*0640*/  @!P2 IMAD.WIDE R28, R35, 0x2, R28 ;  /* 0x00000002231ca825 */ /* 0x002fe200078e021c */
[----:B------:R-:W0:Y:S01]  /*0650*/  @!P5 LDC.64 R10, c[0x0][0x380] ;  /* 0x0000e000ff0adb82 */ /* 0x000e220000000a00 */
[----:B------:R-:W-:Y:S01]  /*0660*/  @!P4 LEA R41, R41, R0, 0x6 ;  /* 0x000000002929c211 */ /* 0x000fe200078e30ff */
[----:B------:R-:W3:Y:S01]  /*0670*/  @!P0 LDG.E.U16.CONSTANT R26, desc[UR12][R26.64] ;  /* 0x0000000c1a1a8981 */ /* 0x000ee2000c1e9500 */
[----:B------:R-:W-:Y:S01]  /*0680*/  @!P5 IMAD R35, R36, R14, R5 ;  /* 0x0000000e2423d224 */ /* 0x000fe200078e0205 */
[-C--:B------:R-:W-:Y:S02]  /*0690*/  @!P3 LEA R9, R9, R0.reuse, 0x6 ;  /* 0x000000000909b211 */ /* 0x080fe400078e30ff */
[----:B------:R-:W3:Y:S02]  /*06a0*/  @!P2 LDG.E.U16.CONSTANT R28, desc[UR12][R28.64] ;  /* 0x0000000c1c1ca981 */ /* 0x000ee4000c1e9500 */
[----:B------:R-:W-:Y:S01]  /*06b0*/  @!P5 LEA R35, R35, R0, 0x6 ;  /* 0x000000002323d211 */ /* 0x000fe200078e30ff */
[----:B----4-:R-:W-:-:S06]  /*06c0*/  @!P3 IMAD.WIDE R24, R9, 0x2, R24 ;  /* 0x000000020918b825 */ /* 0x010fcc00078e0218 */
[----:B------:R-:W4:Y:S01]  /*06d0*/  @!P3 LDG.E.U16.CONSTANT R24, desc[UR12][R24.64] ;  /* 0x0000000c1818b981 */ /* 0x000f22000c1e9500 */
[----:B-----5:R-:W-:-:S06]  /*06e0*/  @!P4 IMAD.WIDE R22, R41, 0x2, R22 ;  /* 0x000000022916c825 */ /* 0x020fcc00078e0216 */
[----:B------:R-:W5:Y:S01]  /*06f0*/  @!P4 LDG.E.U16.CONSTANT R22, desc[UR12][R22.64] ;  /* 0x0000000c1616c981 */ /* 0x000f62000c1e9500 */
[----:B0-----:R-:W-:-:S06]  /*0700*/  @!P5 IMAD.WIDE R10, R35, 0x2, R10 ;  /* 0x00000002230ad825 */ /* 0x001fcc00078e020a */
[----:B------:R0:W5:Y:S04]  /*0710*/  @!P5 LDG.E.U16.CONSTANT R10, desc[UR12][R10.64] ;  /* 0x0000000c0a0ad981 */ /* 0x000168000c1e9500 */
[----:B--2---:R-:W-:Y:S04]  /*0720*/  @!P6 STS.U16 [R13], R12 ;  /* 0x0000000c0d00e388 */ /* 0x004fe80000000400 */
[----:B------:R1:W-:Y:S01]  /*0730*/  @P6 STS.U16 [R13], RZ ;  /* 0x000000ff0d006388 */ /* 0x0003e20000000400 */
[----:B------:R-:W-:-:S03]  /*0740*/  ISETP.GE.AND P6, PT, R38, R15, PT ;  /* 0x0000000f2600720c */ /* 0x000fc60003fc6270 */
[----:B------:R-:W-:Y:S10]  /*0750*/  @P1 STS.U16 [R21], RZ ;  /* 0x000000ff15001388 */ /* 0x000ff40000000400 */
[----:B-1----:R-:W1:Y:S01]  /*0760*/  @!P6 LDC.64 R12, c[0x0][0x380] ;  /* 0x0000e000ff0ceb82 */ /* 0x002e620000000a00 */
[----:B---3--:R2:W-:Y:S01]  /*0770*/  @!P1 STS.U16 [R21], R20 ;  /* 0x0000001415009388 */ /* 0x0085e20000000400 */
[----:B------:R-:W-:Y:S01]  /*0780*/  ISETP.GE.AND P1, PT, R40, R15, PT ;  /* 0x0000000f2800720c */ /* 0x000fe20003f26270 */
[----:B------:R-:W-:-:S12]  /*0790*/  @!P6 IMAD R47, R38, R14, R5 ;  /* 0x0000000e262fe224 */ /* 0x000fd800078e0205 */
[----:B--2---:R-:W2:Y:S01]  /*07a0*/  @!P1 LDC.64 R20, c[0x0][0x380] ;  /* 0x0000e000ff149b82 */ /* 0x004ea20000000a00 */
[----:B------:R-:W-:Y:S01]  /*07b0*/  @!P1 IMAD R9, R40, R14, R5 ;  /* 0x0000000e28099224 */ /* 0x000fe200078e0205 */
[----:B------:R-:W-:-:S04]  /*07c0*/  @!P6 LEA R47, R47, R0, 0x6 ;  /* 0x000000002f2fe211 */ /* 0x000fc800078e30ff */
[----:B------:R-:W-:Y:S01]  /*07d0*/  @!P1 LEA R9, R9, R0, 0x6 ;  /* 0x0000000009099211 */ /* 0x000fe200078e30ff */
[----:B-1----:R-:W-:-:S06]  /*07e0*/  @!P6 IMAD.WIDE R12, R47, 0x2, R12 ;  /* 0x000000022f0ce825 */ /* 0x002fcc00078e020c */
[----:B------:R1:W3:Y:S01]  /*07f0*/  @!P6 LDG.E.U16.CONSTANT R12, desc[UR12][R12.64] ;  /* 0x0000000c0c0ce981 */ /* 0x0002e2000c1e9500 */
[----:B--2---:R-:W-:-:S06]  /*0800*/  @!P1 IMAD.WIDE R20, R9, 0x2, R20 ;  /* 0x0000000209149825 */ /* 0x004fcc00078e0214 */
[----:B------:R2:W3:Y:S01]  /*0810*/  @!P1 LDG.E.U16.CONSTANT R20, desc[UR12][R20.64] ;  /* 0x0000000c14149981 */ /* 0x0004e2000c1e9500 */
[--C-:B------:R-:W-:Y:S02]  /*0820*/  IMAD R31, R31, 0x90, R16.reuse ;  /* 0x000000901f1f7824 */ /* 0x100fe400078e0210 */
[--C-:B------:R-:W-:Y:S02]  /*0830*/  IMAD R33, R33, 0x90, R16.reuse ;  /* 0x0000009021217824 */ /* 0x100fe400078e0210 */
[--C-:B------:R-:W-:Y:S01]  /*0840*/  IMAD R37, R37, 0x90, R16.reuse ;  /* 0x0000009025257824 */ /* 0x100fe200078e0210 */
[----:B------:R-:W-:Y:S01]  /*0850*/  @P0 STS.U16 [R31], RZ ;  /* 0x000000ff1f000388 */ /* 0x000fe20000000400 */
[--C-:B------:R-:W-:Y:S02]  /*0860*/  IMAD R39, R39, 0x90, R16.reuse ;  /* 0x0000009027277824 */ /* 0x100fe400078e0210 */
[--C-:B------:R-:W-:Y:S01]  /*0870*/  IMAD R43, R43, 0x90, R16.reuse ;  /* 0x000000902b2b7824 */ /* 0x100fe200078e0210 */
[----:B------:R-:W-:Y:S01]  /*0880*/  IADD3 R9, PT, PT, R2, 0x480, RZ ;  /* 0x0000048002097810 */ /* 0x000fe20007ffe0ff */
[----:B------:R-:W-:-:S02]  /*0890*/  IMAD R45, R45, 0x90, R16 ;  /* 0x000000902d2d7824 */ /* 0x000fc400078e0210 */
[----:B------:R-:W-:Y:S01]  /*08a0*/  IMAD R49, R49, 0x90, R16 ;  /* 0x0000009031317824 */ /* 0x000fe200078e0210 */
[C---:B0-----:R-:W-:Y:S02]  /*08b0*/  IADD3 R11, PT, PT, R2.reuse, 0x580, RZ ;  /* 0x00000580020b7810 */ /* 0x041fe40007ffe0ff */
[----:B-1----:R-:W-:Y:S02]  /*08c0*/  IADD3 R13, PT, PT, R2, 0x600, RZ ;  /* 0x00000600020d7810 */ /* 0x002fe40007ffe0ff */
[----:B------:R-:W-:Y:S01]  /*08d0*/  SHF.R.U32.HI R41, RZ, 0x6, R11 ;  /* 0x00000006ff297819 */ /* 0x000fe2000001160b */
[----:B------:R-:W-:Y:S04]  /*08e0*/  @!P0 STS.U16 [R31], R26 ;  /* 0x0000001a1f008388 */ /* 0x000fe80000000400 */
[----:B------:R-:W-:Y:S04]  /*08f0*/  @P2 STS.U16 [R33], RZ ;  /* 0x000000ff21002388 */ /* 0x000fe80000000400 */
[----:B------:R0:W-:Y:S04]  /*0900*/  @!P2 STS.U16 [R33], R28 ;  /* 0x0000001c2100a388 */ /* 0x0001e80000000400 */
[----:B------:R-:W-:Y:S04]  /*0910*/  @P3 STS.U16 [R37], RZ ;  /* 0x000000ff25003388 */ /* 0x000fe80000000400 */
[----:B----4-:R-:W-:Y:S04]  /*0920*/  @!P3 STS.U16 [R37], R24 ;  /* 0x000000182500b388 */ /* 0x010fe80000000400 */
[----:B------:R-:W-:Y:S04]  /*0930*/  @P4 STS.U16 [R39], RZ ;  /* 0x000000ff27004388 */ /* 0x000fe80000000400 */
[----:B-----5:R-:W-:Y:S04]  /*0940*/  @!P4 STS.U16 [R39], R22 ;  /* 0x000000162700c388 */ /* 0x020fe80000000400 */
[----:B------:R-:W-:Y:S01]  /*0950*/  @P5 STS.U16 [R43], RZ ;  /* 0x000000ff2b005388 */ /* 0x000fe20000000400 */
[----:B0-----:R-:W-:-:S03]  /*0960*/  SHF.R.U32.HI R33, RZ, 0x6, R9 ;  /* 0x00000006ff217819 */ /* 0x001fc60000011609 */
[----:B------:R0:W-:Y:S01]  /*0970*/  @!P5 STS.U16 [R43], R10 ;  /* 0x0000000a2b00d388 */ /* 0x0001e20000000400 */
[----:B------:R-:W-:-:S03]  /*0980*/  ISETP.GE.U32.AND P0, PT, R2, 0x380, PT ;  /* 0x000003800200780c */ /* 0x000fc60003f06070 */
[----:B------:R-:W-:Y:S01]  /*0990*/  @P6 STS.U16 [R45], RZ ;  /* 0x000000ff2d006388 */ /* 0x000fe20000000400 */
[----:B0-----:R-:W-:-:S04]  /*09a0*/  IADD3 R10, PT, PT, R2, 0x500, RZ ;  /* 0x00000500020a7810 */ /* 0x001fc80007ffe0ff */
[----:B------:R-:W-:Y:S02]  /*09b0*/  SHF.R.U32.HI R37, RZ, 0x6, R10 ;  /* 0x00000006ff257819 */ /* 0x000fe4000001160a */
[C---:B------:R-:W-:Y:S02]  /*09c0*/  ISETP.GE.U32.AND P4, PT, R2.reuse, 0x300, PT ;  /* 0x000003000200780c */ /* 0x040fe40003f86070 */
[C---:B------:R-:W-:Y:S02]  /*09d0*/  IADD3 R9, PT, PT, R2.reuse, 0x680, RZ ;  /* 0x0000068002097810 */ /* 0x040fe40007ffe0ff */
[C---:B------:R-:W-:Y:S02]  /*09e0*/  IADD3 R10, PT, PT, R2.reuse, 0x700, RZ ;  /* 0x00000700020a7810 */ /* 0x040fe40007ffe0ff */
[----:B------:R-:W-:Y:S02]  /*09f0*/  ISETP.GE.U32.AND P3, PT, R2, 0x280, PT ;  /* 0x000002800200780c */ /* 0x000fe40003f66070 */
[----:B------:R-:W-:-:S02]  /*0a00*/  SHF.R.U32.HI R9, RZ, 0x6, R9 ;  /* 0x00000006ff097819 */ /* 0x000fc40000011609 */
[----:B------:R-:W-:Y:S02]  /*0a10*/  IADD3 R32, PT, PT, R41, UR8, RZ ;  /* 0x0000000829207c10 */ /* 0x000fe4000fffe0ff */
[C---:B--2---:R-:W-:Y:S02]  /*0a20*/  IADD3 R21, PT, PT, R2.reuse, 0x780, RZ ;  /* 0x0000078002157810 */ /* 0x044fe40007ffe0ff */
[----:B------:R-:W-:Y:S02]  /*0a30*/  SHF.R.U32.HI R10, RZ, 0x6, R10 ;  /* 0x00000006ff0a7819 */ /* 0x000fe4000001160a */
[----:B------:R-:W-:Y:S02]  /*0a40*/  ISETP.GE.U32.AND P5, PT, R2, 0x180, PT ;  /* 0x000001800200780c */ /* 0x000fe40003fa6070 */
[----:B------:R-:W-:Y:S02]  /*0a50*/  IADD3 R36, PT, PT, R9, UR8, RZ ;  /* 0x0000000809247c10 */ /* 0x000fe4000fffe0ff */
[----:B------:R-:W-:-:S02]  /*0a60*/  ISETP.LT.AND P3, PT, R32, R15, !P3 ;  /* 0x0000000f2000720c */ /* 0x000fc40005f61270 */
[----:B------:R-:W-:Y:S02]  /*0a70*/  SHF.R.U32.HI R11, RZ, 0x6, R21 ;  /* 0x00000006ff0b7819 */ /* 0x000fe40000011615 */
[----:B------:R-:W-:Y:S02]  /*0a80*/  ISETP.GE.U32.AND P2, PT, R2, 0x100, PT ;  /* 0x000001000200780c */ /* 0x000fe40003f46070 */
[----:B------:R-:W-:Y:S02]  /*0a90*/  IADD3 R38, PT, PT, R10, UR8, RZ ;  /* 0x000000080a267c10 */ /* 0x000fe4000fffe0ff */
[-C--:B------:R-:W-:Y:S02]  /*0aa0*/  ISETP.LT.AND P5, PT, R36, R15.reuse, !P5 ;  /* 0x0000000f2400720c */ /* 0x080fe40006fa1270 */
[----:B------:R-:W-:Y:S02]  /*0ab0*/  IADD3 R40, PT, PT, R11, UR8, RZ ;  /* 0x000000080b287c10 */ /* 0x000fe4000fffe0ff */
[----:B------:R-:W-:Y:S01]  /*0ac0*/  ISETP.LT.AND P2, PT, R38, R15, !P2 ;  /* 0x0000000f2600720c */ /* 0x000fe20005741270 */
[----:B------:R-:W0:Y:S08]  /*0ad0*/  @P3 LDC.64 R26, c[0x0][0x380] ;  /* 0x0000e000ff1a3b82 */ /* 0x000e300000000a00 */
[----:B------:R-:W1:Y:S01]  /*0ae0*/  @P5 LDC.64 R22, c[0x0][0x380] ;  /* 0x0000e000ff165b82 */ /* 0x000e620000000a00 */
[----:B------:R-:W-:-:S03]  /*0af0*/  @P3 IMAD R43, R32, R14, R5 ;  /* 0x0000000e202b3224 */ /* 0x000fc600078e0205 */
[----:B------:R-:W-:Y:S02]  /*0b00*/  @P2 IMAD R47, R38, R14, R5 ;  /* 0x0000000e262f2224 */ /* 0x000fe400078e0205 */
[----:B------:R-:W-:-:S03]  /*0b10*/  @P3 LEA R43, R43, R0, 0x6 ;  /* 0x000000002b2b3211 */ /* 0x000fc600078e30ff */
[----:B------:R-:W-:Y:S02]  /*0b20*/  @P2 LEA R47, R47, R0, 0x6 ;  /* 0x000000002f2f2211 */ /* 0x000fe400078e30ff */
[----:B0-----:R-:W-:-:S06]  /*0b30*/  @P3 IMAD.WIDE R26, R43, 0x2, R26 ;  /* 0x000000022b1a3825 */ /* 0x001fcc00078e021a */
[----:B------:R-:W2:Y:S04]  /*0b40*/  @P3 LDG.E.U16.CONSTANT R26, desc[UR12][R26.64] ;  /* 0x0000000c1a1a3981 */ /* 0x000ea8000c1e9500 */
[----:B---3--:R0:W-:Y:S04]  /*0b50*/  @!P6 STS.U16 [R45], R12 ;  /* 0x0000000c2d00e388 */ /* 0x0081e80000000400 */
[----:B------:R-:W-:Y:S01]  /*0b60*/  @P1 STS.U16 [R49], RZ ;  /* 0x000000ff31001388 */ /* 0x000fe20000000400 */
[----:B0-----:R-:W-:-:S04]  /*0b70*/  IADD3 R12, PT, PT, R33, UR8, RZ ;  /* 0x00000008210c7c10 */ /* 0x001fc8000fffe0ff */
[----:B------:R-:W-:Y:S01]  /*0b80*/  ISETP.LT.AND P0, PT, R12, R15, !P0 ;  /* 0x0000000f0c00720c */ /* 0x000fe20004701270 */
[----:B------:R0:W-:Y:S01]  /*0b90*/  @!P1 STS.U16 [R49], R20 ;  /* 0x0000001431009388 */ /* 0x0001e20000000400 */
[----:B------:R-:W-:Y:S02]  /*0ba0*/  SHF.R.U32.HI R45, RZ, 0x6, R13 ;  /* 0x00000006ff2d7819 */ /* 0x000fe4000001160d */
[----:B0-----:R-:W-:-:S09]  /*0bb0*/  IADD3 R20, PT, PT, R37, UR8, RZ ;  /* 0x0000000825147c10 */ /* 0x001fd2000fffe0ff */
[----:B------:R-:W0:Y:S01]  /*0bc0*/  @P0 LDC.64 R28, c[0x0][0x380] ;  /* 0x0000e000ff1c0b82 */ /* 0x000e220000000a00 */
[----:B------:R-:W-:Y:S02]  /*0bd0*/  ISETP.LT.AND P4, PT, R20, R15, !P4 ;  /* 0x0000000f1400720c */ /* 0x000fe40006781270 */
[----:B------:R-:W-:Y:S02]  /*0be0*/  ISETP.GE.U32.AND P6, PT, R2, 0x200, PT ;  /* 0x000002000200780c */ /* 0x000fe40003fc6070 */
[----:B------:R-:W-:-:S04]  /*0bf0*/  IADD3 R34, PT, PT, R45, UR8, RZ ;  /* 0x000000082d227c10 */ /* 0x000fc8000fffe0ff */
[----:B------:R-:W-:Y:S02]  /*0c00*/  ISETP.LT.AND P6, PT, R34, R15, !P6 ;  /* 0x0000000f2200720c */ /* 0x000fe400077c1270 */
[----:B------:R-:W-:-:S03]  /*0c10*/  ISETP.GE.U32.AND P1, PT, R2, 0x80, PT ;  /* 0x000000800200780c */ /* 0x000fc60003f26070 */
[----:B------:R-:W3:Y:S01]  /*0c20*/  @P4 LDC.64 R30, c[0x0][0x380] ;  /* 0x0000e000ff1e4b82 */ /* 0x000ee20000000a00 */
[----:B------:R-:W-:Y:S01]  /*0c30*/  ISETP.LT.AND P1, PT, R40, R15, !P1 ;  /* 0x0000000f2800720c */ /* 0x000fe20004f21270 */
[-CC-:B------:R-:W-:Y:S02]  /*0c40*/  @P0 IMAD R35, R12, R14.reuse, R5.reuse ;  /* 0x0000000e0c230224 */ /* 0x180fe400078e0205 */
[----:B------:R-:W-:-:S04]  /*0c50*/  @P4 IMAD R39, R20, R14, R5 ;  /* 0x0000000e14274224 */ /* 0x000fc800078e0205 */
[----:B------:R-:W4:Y:S01]  /*0c60*/  @P6 LDC.64 R24, c[0x0][0x380] ;  /* 0x0000e000ff186b82 */ /* 0x000f220000000a00 */
[----:B------:R-:W-:-:S07]  /*0c70*/  @P0 LEA R35, R35, R0, 0x6 ;  /* 0x0000000023230211 */ /* 0x000fce00078e30ff */
[----:B------:R-:W5:Y:S01]  /*0c80*/  @P2 LDC.64 R20, c[0x0][0x380] ;  /* 0x0000e000ff142b82 */ /* 0x000f620000000a00 */
[----:B------:R-:W-:Y:S01]  /*0c90*/  @P4 LEA R39, R39, R0, 0x6 ;  /* 0x0000000027274211 */ /* 0x000fe200078e30ff */
[----:B0-----:R-:W-:-:S06]  /*0ca0*/  @P0 IMAD.WIDE R28, R35, 0x2, R28 ;  /* 0x00000002231c0825 */ /* 0x001fcc00078e021c */
[----:B------:R-:W0:Y:S01]  /*0cb0*/  @P1 LDC.64 R12, c[0x0][0x380] ;  /* 0x0000e000ff0c1b82 */ /* 0x000e220000000a00 */
[----:B------:R-:W-:Y:S01]  /*0cc0*/  @P6 IMAD R35, R34, R14, R5 ;  /* 0x0000000e22236224 */ /* 0x000fe200078e0205 */
[----:B------:R-:W2:Y:S01]  /*0cd0*/  @P0 LDG.E.U16.CONSTANT R28, desc[UR12][R28.64] ;  /* 0x0000000c1c1c0981 */ /* 0x000ea2000c1e9500 */
[----:B---3--:R-:W-:-:S04]  /*0ce0*/  @P4 IMAD.WIDE R30, R39, 0x2, R30 ;  /* 0x00000002271e4825 */ /* 0x008fc800078e021e */
[--C-:B------:R-:W-:Y:S01]  /*0cf0*/  @P5 IMAD R39, R36, R14, R5.reuse ;  /* 0x0000000e24275224 */ /* 0x100fe200078e0205 */
[----:B------:R-:W-:Y:S01]  /*0d00*/  @P6 LEA R35, R35, R0, 0x6 ;  /* 0x0000000023236211 */ /* 0x000fe200078e30ff */
[----:B------:R-:W-:Y:S01]  /*0d10*/  @P1 IMAD R49, R40, R14, R5 ;  /* 0x0000000e28311224 */ /* 0x000fe200078e0205 */
[----:B------:R-:W3:Y:S02]  /*0d20*/  @P4 LDG.E.U16.CONSTANT R30, desc[UR12][R30.64] ;  /* 0x0000000c1e1e4981 */ /* 0x000ee4000c1e9500 */
[-C--:B------:R-:W-:Y:S01]  /*0d30*/  @P5 LEA R39, R39, R0.reuse, 0x6 ;  /* 0x0000000027275211 */ /* 0x080fe200078e30ff */
[----:B----4-:R-:W-:Y:S01]  /*0d40*/  @P6 IMAD.WIDE R24, R35, 0x2, R24 ;  /* 0x0000000223186825 */ /* 0x010fe200078e0218 */
[----:B------:R-:W-:-:S03]  /*0d50*/  @P1 LEA R49, R49, R0, 0x6 ;  /* 0x0000000031311211 */ /* 0x000fc600078e30ff */
[----:B-1----:R-:W-:Y:S02]  /*0d60*/  @P5 IMAD.WIDE R22, R39, 0x2, R22 ;  /* 0x0000000227165825 */ /* 0x002fe400078e0216 */
[----:B------:R-:W4:Y:S02]  /*0d70*/  @P6 LDG.E.U16.CONSTANT R24, desc[UR12][R24.64] ;  /* 0x0000000c18186981 */ /* 0x000f24000c1e9500 */
[----:B-----5:R-:W-:Y:S02]  /*0d80*/  @P2 IMAD.WIDE R20, R47, 0x2, R20 ;  /* 0x000000022f142825 */ /* 0x020fe400078e0214 */
[----:B------:R-:W5:Y:S02]  /*0d90*/  @P5 LDG.E.U16.CONSTANT R23, desc[UR12][R22.64] ;  /* 0x0000000c16175981 */ /* 0x000f64000c1e9500 */
[----:B0-----:R-:W-:Y:S02]  /*0da0*/  @P1 IMAD.WIDE R12, R49, 0x2, R12 ;  /* 0x00000002310c1825 */ /* 0x001fe400078e020c */
[----:B------:R-:W5:Y:S04]  /*0db0*/  @P2 LDG.E.U16.CONSTANT R21, desc[UR12][R20.64] ;  /* 0x0000000c14152981 */ /* 0x000f68000c1e9500 */
[----:B------:R0:W5:Y:S01]  /*0dc0*/  @P1 LDG.E.U16.CONSTANT R14, desc[UR12][R12.64] ;  /* 0x0000000c0c0e1981 */ /* 0x000162000c1e9500 */
[----:B------:R-:W-:-:S02]  /*0dd0*/  IMAD R33, R33, 0x90, R16 ;  /* 0x0000009021217824 */ /* 0x000fc400078e0210 */
[--C-:B------:R-:W-:Y:S02]  /*0de0*/  IMAD R37, R37, 0x90, R16.reuse ;  /* 0x0000009025257824 */ /* 0x100fe400078e0210 */
[--C-:B------:R-:W-:Y:S01]  /*0df0*/  IMAD R41, R41, 0x90, R16.reuse ;  /* 0x0000009029297824 */ /* 0x100fe200078e0210 */
[----:B------:R1:W-:Y:S01]  /*0e00*/  @!P0 STS.U16 [R33], RZ ;  /* 0x000000ff21008388 */ /* 0x0003e20000000400 */
[--C-:B------:R-:W-:Y:S02]  /*0e10*/  IMAD R45, R45, 0x90, R16.reuse ;  /* 0x000000902d2d7824 */ /* 0x100fe400078e0210 */
[--C-:B------:R-:W-:Y:S02]  /*0e20*/  IMAD R0, R9, 0x90, R16.reuse ;  /* 0x0000009009007824 */ /* 0x100fe400078e0210 */
[--C-:B0-----:R-:W-:Y:S02]  /*0e30*/  IMAD R12, R10, 0x90, R16.reuse ;  /* 0x000000900a0c7824 */ /* 0x101fe400078e0210 */
[----:B------:R-:W-:Y:S01]  /*0e40*/  IMAD R13, R11, 0x90, R16 ;  /* 0x000000900b0d7824 */ /* 0x000fe200078e0210 */
[----:B--2---:R1:W-:Y:S01]  /*0e50*/  @P0 STS.U16 [R33], R28 ;  /* 0x0000001c21000388 */ /* 0x0043e20000000400 */
[----:B------:R-:W-:-:S03]  /*0e60*/  ISETP.GE.AND P0, PT, R15, 0x1, PT ;  /* 0x000000010f00780c */ /* 0x000fc60003f06270 */
[----:B------:R1:W-:Y:S04]  /*0e70*/  @!P4 STS.U16 [R37], RZ ;  /* 0x000000ff2500c388 */ /* 0x0003e80000000400 */
[----:B---3--:R1:W-:Y:S04]  /*0e80*/  @P4 STS.U16 [R37], R30 ;  /* 0x0000001e25004388 */ /* 0x0083e80000000400 */
[----:B------:R1:W-:Y:S04]  /*0e90*/  @!P3 STS.U16 [R41], RZ ;  /* 0x000000ff2900b388 */ /* 0x0003e80000000400 */
[----:B------:R1:W-:Y:S04]  /*0ea0*/  @P3 STS.U16 [R41], R26 ;  /* 0x0000001a29003388 */ /* 0x0003e80000000400 */
[----:B------:R1:W-:Y:S04]  /*0eb0*/  @!P6 STS.U16 [R45], RZ ;  /* 0x000000ff2d00e388 */ /* 0x0003e80000000400 */
[----:B----4-:R1:W-:Y:S04]  /*0ec0*/  @P6 STS.U16 [R45], R24 ;  /* 0x000000182d006388 */ /* 0x0103e80000000400 */
[----:B------:R1:W-:Y:S04]  /*0ed0*/  @!P5 STS.U16 [R0], RZ ;  /* 0x000000ff0000d388 */ /* 0x0003e80000000400 */
[----:B-----5:R1:W-:Y:S04]  /*0ee0*/  @P5 STS.U16 [R0], R23 ;  /* 0x0000001700005388 */ /* 0x0203e80000000400 */
[----:B------:R1:W-:Y:S04]  /*0ef0*/  @!P2 STS.U16 [R12], RZ ;  /* 0x000000ff0c00a388 */ /* 0x0003e80000000400 */
[----:B------:R1:W-:Y:S04]  /*0f00*/  @P2 STS.U16 [R12], R21 ;  /* 0x000000150c002388 */ /* 0x0003e80000000400 */
[----:B------:R1:W-:Y:S04]  /*0f10*/  @!P1 STS.U16 [R13], RZ ;  /* 0x000000ff0d009388 */ /* 0x0003e80000000400 */
[----:B------:R1:W-:Y:S01]  /*0f20*/  @P1 STS.U16 [R13], R14 ;  /* 0x0000000e0d001388 */ /* 0x0003e20000000400 */
[----:B------:R-:W-:Y:S06]  /*0f30*/  BAR.SYNC.DEFER_BLOCKING 0x0 ;  /* 0x0000000000007b1d */ /* 0x000fec0000010000 */
[----:B------:R-:W-:Y:S05]  /*0f40*/  @!P0 BRA `(.L_x_2) ;  /* 0x000000a000f08947 */ /* 0x000fea0003800000 */
[----:B------:R-:W-:Y:S01]  /*0f50*/  UIADD3 UR4, UPT, UPT, UR9, 0x3600, URZ ;  /* 0x0000360009047890 */ /* 0x000fe2000fffe0ff */
[----:B-1----:R-:W-:Y:S02]  /*0f60*/  LOP3.LUT R0, R4, 0x3e, RZ, 0xc0, !PT ;  /* 0x0000003e04007812 */ /* 0x002fe400078ec0ff */
[----:B------:R-:W-:Y:S02]  /*0f70*/  SHF.R.U32.HI R17, RZ, 0x5, R17 ;  /* 0x00000005ff117819 */ /* 0x000fe40000011611 */
[----:B------:R-:W-:Y:S02]  /*0f80*/  SHF.R.U32.HI R15, RZ, 0x5, R18 ;  /* 0x00000005ff0f7819 */ /* 0x000fe40000011612 */
[----:B------:R-:W-:Y:S01]  /*0f90*/  IADD3 R0, PT, PT, R0, UR4, RZ ;  /* 0x0000000400007c10 */ /* 0x000fe2000fffe0ff */
[----:B------:R-:W-:Y:S01]  /*0fa0*/  UMOV UR4, URZ ;  /* 0x000000ff00047c82 */ /* 0x000fe20008000000 */
[----:B------:R-:W-:-:S03]  /*0fb0*/  SHF.R.U32.HI R19, RZ, 0x5, R19 ;  /* 0x00000005ff137819 */ /* 0x000fc60000011613 */
[--C-:B------:R-:W-:Y:S02]  /*0fc0*/  IMAD R14, R17, 0x50, R0.reuse ;  /* 0x00000050110e7824 */ /* 0x100fe400078e0200 */
[--C-:B------:R-:W-:Y:S02]  /*0fd0*/  IMAD R15, R15, 0x50, R0.reuse ;  /* 0x000000500f0f7824 */ /* 0x100fe400078e0200 */
[----:B------:R-:W-:-:S07]  /*0fe0*/  IMAD R16, R19, 0x50, R0 ;  /* 0x0000005013107824 */ /* 0x000fce00078e0200 */
.L_x_57:
[----:B0-----:R-:W0:Y:S01]  /*0ff0*/  LDCU UR6, c[0x0][0x3ac] ;  /* 0x00007580ff0677ac */ /* 0x001e220008000800 */
[----:B------:R-:W-:Y:S02]  /*1000*/  SHF.R.U32.HI R17, RZ, 0x6, R2 ;  /* 0x00000006ff117819 */ /* 0x000fe40000011602 */
[----:B------:R-:W-:Y:S01]  /*1010*/  SHF.R.U32.HI R67, RZ, 0x6, R3 ;  /* 0x00000006ff437819 */ /* 0x000fe20000011603 */
[----:B------:R-:W-:Y:S01]  /*1020*/  USHF.L.U32 UR5, UR4, 0x5, URZ ;  /* 0x0000000504057899 */ /* 0x000fe200080006ff */
[----:B------:R-:W-:Y:S02]  /*1030*/  SHF.R.U32.HI R64, RZ, 0x6, R6 ;  /* 0x00000006ff407819 */ /* 0x000fe40000011606 */
[----:B------:R-:W-:Y:S02]  /*1040*/  IADD3 R75, PT, PT, R2, 0x200, RZ ;  /* 0x00000200024b7810 */ /* 0x000fe40007ffe0ff */
[----:B------:R-:W-:Y:S02]  /*1050*/  SHF.R.U32.HI R61, RZ, 0x6, R8 ;  /* 0x00000006ff3d7819 */ /* 0x000fe40000011608 */
[----:B------:R-:W-:-:S02]  /*1060*/  LOP3.LUT R80, R17, UR5, RZ, 0xfc, !PT ;  /* 0x0000000511507c12 */ /* 0x000fc4000f8efcff */
[----:B------:R-:W-:Y:S02]  /*1070*/  IADD3 R66, PT, PT, R67, UR5, RZ ;  /* 0x0000000543427c10 */ /* 0x000fe4000fffe0ff */
[----:B------:R-:W-:Y:S02]  /*1080*/  IADD3 R62, PT, PT, R64, UR5, RZ ;  /* 0x00000005403e7c10 */ /* 0x000fe4000fffe0ff */
[----:B------:R-:W-:Y:S02]  /*1090*/  SHF.R.U32.HI R75, RZ, 0x6, R75 ;  /* 0x00000006ff4b7819 */ /* 0x000fe4000001164b */
[----:B0-----:R-:W-:Y:S02]  /*10a0*/  ISETP.GE.AND P0, PT, R80, UR6, PT ;  /* 0x0000000650007c0c */ /* 0x001fe4000bf06270 */
[----:B------:R-:W-:Y:S02]  /*10b0*/  ISETP.GE.AND P6, PT, R66, UR6, PT ;  /* 0x0000000642007c0c */ /* 0x000fe4000bfc6270 */
[----:B------:R-:W-:-:S02]  /*10c0*/  ISETP.GE.AND P5, PT, R62, UR6, PT ;  /* 0x000000063e007c0c */ /* 0x000fc4000bfa6270 */
[----:B------:R-:W-:Y:S02]  /*10d0*/  LOP3.LUT R19, R7, 0x3f, R2, 0xf8, !PT ;  /* 0x0000003f07137812 */ /* 0x000fe400078ef802 */
[----:B------:R-:W-:Y:S02]  /*10e0*/  IADD3 R60, PT, PT, R61, UR5, RZ ;  /* 0x000000053d3c7c10 */ /* 0x000fe4000fffe0ff */
[----:B------:R-:W-:Y:S02]  /*10f0*/  IADD3 R58, PT, PT, R75, UR5, RZ ;  /* 0x000000054b3a7c10 */ /* 0x000fe4000fffe0ff */
[----:B------:R-:W-:Y:S01]  /*1100*/  ISETP.GE.AND P4, PT, R60, UR6, PT ;  /* 0x000000063c007c0c */ /* 0x000fe2000bf86270 */
[----:B------:R-:W0:Y:S01]  /*1110*/  @!P0 LDC R0, c[0x0][0x3a8] ;  /* 0x0000ea00ff008b82 */ /* 0x000e220000000800 */
[----:B------:R-:W-:Y:S02]  /*1120*/  ISETP.GE.AND P3, PT, R58, UR6, PT ;  /* 0x000000063a007c0c */ /* 0x000fe4000bf66270 */
[----:B------:R-:W-:-:S02]  /*1130*/  @P0 PRMT R59, RZ, 0x7610, R59 ;  /* 0x00007610ff3b0816 */ /* 0x000fc4000000003b */
[C---:B------:R-:W-:Y:S02]  /*1140*/  IADD3 R39, PT, PT, R2.reuse, 0x280, RZ ;  /* 0x0000028002277810 */ /* 0x040fe40007ffe0ff */
[C---:B------:R-:W-:Y:S01]  /*1150*/  IADD3 R37, PT, PT, R2.reuse, 0x300, RZ ;  /* 0x0000030002257810 */ /* 0x040fe20007ffe0ff */
[----:B-1----:R-:W1:Y:S01]  /*1160*/  @!P0 LDC.64 R26, c[0x0][0x388] ;  /* 0x0000e200ff1a8b82 */ /* 0x002e620000000a00 */
[----:B------:R-:W-:-:S07]  /*1170*/  IADD3 R35, PT, PT, R2, 0x380, RZ ;  /* 0x0000038002237810 */ /* 0x000fce0007ffe0ff */
[----:B--2---:R-:W2:Y:S01]  /*1180*/  @!P6 LDC.64 R28, c[0x0][0x388] ;  /* 0x0000e200ff1ceb82 */ /* 0x004ea20000000a00 */
[----:B------:R-:W-:Y:S02]  /*1190*/  @P6 PRMT R68, RZ, 0x7610, R68 ;  /* 0x00007610ff446816 */ /* 0x000fe40000000044 */
[----:B------:R-:W-:Y:S02]  /*11a0*/  IADD3 R71, PT, PT, R2, 0x480, RZ ;  /* 0x0000048002477810 */ /* 0x000fe40007ffe0ff */
[----:B------:R-:W-:-:S03]  /*11b0*/  P2R R84, PR, RZ, 0x40 ;  /* 0x00000040ff547803 */ /* 0x000fc60000000000 */
[----:B---3--:R-:W3:Y:S01]  /*11c0*/  @!P5 LDC R18, c[0x0][0x3a8] ;  /* 0x0000ea00ff12db82 */ /* 0x008ee20000000800 */
[----:B0-----:R-:W-:-:S07]  /*11d0*/  @!P0 IMAD R0, R80, R0, R5 ;  /* 0x0000000050008224 */ /* 0x001fce00078e0205 */
[----:B------:R-:W0:Y:S01]  /*11e0*/  @!P5 LDC.64 R24, c[0x0][0x388] ;  /* 0x0000e200ff18db82 */ /* 0x000e220000000a00 */
[----:B------:R-:W-:Y:S02]  /*11f0*/  @!P0 LEA R21, R0, R19, 0x6 ;  /* 0x0000001300158211 */ /* 0x000fe400078e30ff */
[----:B------:R-:W-:Y:S02]  /*1200*/  @P5 PRMT R69, RZ, 0x7610, R69 ;  /* 0x00007610ff455816 */ /* 0x000fe40000000045 */
[----:B------:R-:W-:Y:S01]  /*1210*/  @P4 PRMT R70, RZ, 0x7610, R70 ;  /* 0x00007610ff464816 */ /* 0x000fe20000000046 */
[----:B-1----:R-:W-:Y:S01]  /*1220*/  @!P0 IMAD.WIDE R26, R21, 0x2, R26 ;  /* 0x00000002151a8825 */ /* 0x002fe200078e021a */
[----:B------:R-:W-:Y:S01]  /*1230*/  SHF.R.U32.HI R39, RZ, 0x6, R39 ;  /* 0x00000006ff277819 */ /* 0x000fe20000011627 */
[----:B------:R-:W1:Y:S01]  /*1240*/  @!P6 LDC R0, c[0x0][0x3a8] ;  /* 0x0000ea00ff00eb82 */ /* 0x000e620000000800 */
[----:B------:R-:W-:Y:S02]  /*1250*/  SHF.R.U32.HI R37, RZ, 0x6, R37 ;  /* 0x00000006ff257819 */ /* 0x000fe40000011625 */
[----:B----4-:R4:W5:Y:S01]  /*1260*/  @!P0 LDG.E.U16.CONSTANT R59, desc[UR12][R26.64] ;  /* 0x0000000c1a3b8981 */ /* 0x010962000c1e9500 */
[----:B------:R-:W-:-:S02]  /*1270*/  IADD3 R38, PT, PT, R39, UR5, RZ ;  /* 0x0000000527267c10 */ /* 0x000fc4000fffe0ff */
[----:B------:R-:W-:Y:S02]  /*1280*/  SHF.R.U32.HI R35, RZ, 0x6, R35 ;  /* 0x00000006ff237819 */ /* 0x000fe40000011623 */
[----:B------:R-:W0:Y:S01]  /*1290*/  @!P4 LDC R30, c[0x0][0x3a8] ;  /* 0x0000ea00ff1ecb82 */ /* 0x000e220000000800 */
[----:B------:R-:W-:Y:S02]  /*12a0*/  P2R R88, PR, RZ, 0x8 ;  /* 0x00000008ff587803 */ /* 0x000fe40000000000 */
[----:B------:R-:W-:Y:S02]  /*12b0*/  P2R R81, PR, RZ, 0x10 ;  /* 0x00000010ff517803 */ /* 0x000fe40000000000 */
[----:B------:R-:W-:-:S03]  /*12c0*/  P2R R82, PR, RZ, 0x20 ;  /* 0x00000020ff527803 */ /* 0x000fc60000000000 */
[----:B------:R-:W0:Y:S08]  /*12d0*/  @!P3 LDC R31, c[0x0][0x3a8] ;  /* 0x0000ea00ff1fbb82 */ /* 0x000e300000000800 */
[----:B------:R-:W0:Y:S01]  /*12e0*/  @!P4 LDC.64 R22, c[0x0][0x388] ;  /* 0x0000e200ff16cb82 */ /* 0x000e220000000a00 */
[----:B-1----:R-:W-:-:S07]  /*12f0*/  @!P6 IMAD R0, R66, R0, R5 ;  /* 0x000000004200e224 */ /* 0x002fce00078e0205 */
[----:B------:R-:W1:Y:S01]  /*1300*/  @!P3 LDC.64 R20, c[0x0][0x388] ;  /* 0x0000e200ff14bb82 */ /* 0x000e620000000a00 */
[-C--:B----4-:R-:W-:Y:S01]  /*1310*/  @!P6 LEA R27, R0, R19.reuse, 0x6 ;  /* 0x00000013001be211 */ /* 0x090fe200078e30ff */
[----:B---3--:R-:W-:Y:S01]  /*1320*/  @!P5 IMAD R0, R62, R18, R5 ;  /* 0x000000123e00d224 */ /* 0x008fe200078e0205 */
[----:B------:R-:W-:Y:S02]  /*1330*/  ISETP.GE.AND P2, PT, R38, UR6, PT ;  /* 0x0000000626007c0c */ /* 0x000fe4000bf46270 */
[----:B------:R-:W-:Y:S01]  /*1340*/  IADD3 R36, PT, PT, R37, UR5, RZ ;  /* 0x0000000525247c10 */ /* 0x000fe2000fffe0ff */
[----:B--2---:R-:W-:Y:S01]  /*1350*/  @!P6 IMAD.WIDE R28, R27, 0x2, R28 ;  /* 0x000000021b1ce825 */ /* 0x004fe200078e021c */
[----:B------:R-:W-:Y:S02]  /*1360*/  @!P5 LEA R27, R0, R19, 0x6 ;  /* 0x00000013001bd211 */ /* 0x000fe400078e30ff */
[----:B------:R-:W-:Y:S01]  /*1370*/  IADD3 R34, PT, PT, R35, UR5, RZ ;  /* 0x0000000523227c10 */ /* 0x000fe2000fffe0ff */
[--C-:B0-----:R-:W-:Y:S01]  /*1380*/  @!P4 IMAD R0, R60, R30, R5.reuse ;  /* 0x0000001e3c00c224 */ /* 0x101fe200078e0205 */
[----:B------:R0:W2:Y:S01]  /*1390*/  @!P6 LDG.E.U16.CONSTANT R68, desc[UR12][R28.64] ;  /* 0x0000000c1c44e981 */ /* 0x0000a2000c1e9500 */
[----:B------:R-:W-:-:S02]  /*13a0*/  @!P3 IMAD R18, R58, R31, R5 ;  /* 0x0000001f3a12b224 */ /* 0x000fc400078e0205 */
[----:B------:R-:W-:Y:S01]  /*13b0*/  @!P5 IMAD.WIDE R24, R27, 0x2, R24 ;  /* 0x000000021b18d825 */ /* 0x000fe200078e0218 */
[-C--:B------:R-:W-:Y:S01]  /*13c0*/  @!P4 LEA R27, R0, R19.reuse, 0x6 ;  /* 0x00000013001bc211 */ /* 0x080fe200078e30ff */
[----:B------:R-:W3:Y:S01]  /*13d0*/  @!P2 LDC R32, c[0x0][0x3a8] ;  /* 0x0000ea00ff20ab82 */ /* 0x000ee20000000800 */
[----:B------:R-:W-:Y:S02]  /*13e0*/  @!P3 LEA R31, R18, R19, 0x6 ;  /* 0x00000013121fb211 */ /* 0x000fe400078e30ff */
[----:B------:R-:W4:Y:S01]  /*13f0*/  @!P5 LDG.E.U16.CONSTANT R69, desc[UR12][R24.64] ;  /* 0x0000000c1845d981 */ /* 0x000f22000c1e9500 */
[----:B------:R-:W-:Y:S01]  /*1400*/  @!P4 IMAD.WIDE R22, R27, 0x2, R22 ;  /* 0x000000021b16c825 */ /* 0x000fe200078e0216 */
[----:B------:R-:W-:-:S03]  /*1410*/  @P3 PRMT R27, RZ, 0x7610, R27 ;  /* 0x00007610ff1b3816 */ /* 0x000fc6000000001b */
[----:B-1----:R-:W-:Y:S01]  /*1420*/  @!P3 IMAD.WIDE R20, R31, 0x2, R20 ;  /* 0x000000021f14b825 */ /* 0x002fe200078e0214 */
[----:B------:R1:W4:Y:S01]  /*1430*/  @!P4 LDG.E.U16.CONSTANT R70, desc[UR12][R22.64] ;  /* 0x0000000c1646c981 */ /* 0x000322000c1e9500 */
[----:B------:R-:W0:Y:S03]  /*1440*/  @!P2 LDC.64 R40, c[0x0][0x388] ;  /* 0x0000e200ff28ab82 */ /* 0x000e260000000a00 */
[----:B------:R1:W4:Y:S01]  /*1450*/  @!P3 LDG.E.U16.CONSTANT R27, desc[UR12][R20.64] ;  /* 0x0000000c141bb981 */ /* 0x000322000c1e9500 */
[----:B------:R-:W-:Y:S02]  /*1460*/  ISETP.GE.AND P1, PT, R36, UR6, PT ;  /* 0x0000000624007c0c */ /* 0x000fe4000bf26270 */
[----:B------:R-:W-:Y:S01]  /*1470*/  ISETP.GE.AND P0, PT, R34, UR6, PT ;  /* 0x0000000622007c0c */ /* 0x000fe2000bf06270 */
[----:B---3--:R-:W-:-:S10]  /*1480*/  @!P2 IMAD R0, R38, R32, R5 ;  /* 0x000000202600a224 */ /* 0x008fd400078e0205 */
[----:B------:R-:W3:Y:S01]  /*1490*/  @!P1 LDC R26, c[0x0][0x3a8] ;  /* 0x0000ea00ff1a9b82 */ /* 0x000ee20000000800 */
[----:B------:R-:W-:-:S05]  /*14a0*/  @!P2 LEA R31, R0, R19, 0x6 ;  /* 0x00000013001fa211 */ /* 0x000fca00078e30ff */
[----:B0-----:R-:W-:Y:S01]  /*14b0*/  @!P2 IMAD.WIDE R40, R31, 0x2, R40 ;  /* 0x000000021f28a825 */ /* 0x001fe200078e0228 */
[C---:B------:R-:W-:Y:S01]  /*14c0*/  LOP3.LUT R31, R2.reuse, 0x400, RZ, 0xfc, !PT ;  /* 0x00000400021f7812 */ /* 0x040fe200078efcff */
[----:B------:R-:W0:Y:S01]  /*14d0*/  @!P0 LDC R33, c[0x0][0x3a8] ;  /* 0x0000ea00ff218b82 */ /* 0x000e220000000800 */
[----:B------:R-:W-:Y:S02]  /*14e0*/  SHF.R.U32.HI R71, RZ, 0x6, R71 ;  /* 0x00000006ff477819 */ /* 0x000fe40000011647 */
[----:B------:R-:W-:Y:S02]  /*14f0*/  SHF.R.U32.HI R31, RZ, 0x6, R31 ;  /* 0x00000006ff1f7819 */ /* 0x000fe4000001161f */
[----:B------:R-:W-:Y:S02]  /*1500*/  IADD3 R28, PT, PT, R71, UR5, RZ ;  /* 0x00000005471c7c10 */ /* 0x000fe4000fffe0ff */
[----:B------:R-:W-:Y:S01]  /*1510*/  ISETP.GE.U32.AND P3, PT, R2, 0x380, PT ;  /* 0x000003800200780c */ /* 0x000fe20003f66070 */
[----:B------:R-:W0:Y:S01]  /*1520*/  @!P1 LDC.64 R44, c[0x0][0x388] ;  /* 0x0000e200ff2c9b82 */ /* 0x000e220000000a00 */
[----:B------:R-:W-:-:S02]  /*1530*/  IADD3 R32, PT, PT, R31, UR5, RZ ;  /* 0x000000051f207c10 */ /* 0x000fc4000fffe0ff */
[----:B------:R-:W-:Y:S02]  /*1540*/  ISETP.LT.AND P4, PT, R28, UR6, !P3 ;  /* 0x000000061c007c0c */ /* 0x000fe4000df81270 */
[----:B------:R-:W-:Y:S01]  /*1550*/  ISETP.GE.AND P3, PT, R32, UR6, PT ;  /* 0x0000000620007c0c */ /* 0x000fe2000bf66270 */
[----:B---3--:R-:W-:Y:S02]  /*1560*/  @!P1 IMAD R18, R36, R26, R5 ;  /* 0x0000001a24129224 */ /* 0x008fe400078e0205 */
[----:B------:R-:W3:Y:S01]  /*1570*/  @!P0 LDC.64 R42, c[0x0][0x388] ;  /* 0x0000e200ff2a8b82 */ /* 0x000ee20000000a00 */
[C---:B------:R-:W-:Y:S02]  /*1580*/  IADD3 R0, PT, PT, R2.reuse, 0x580, RZ ;  /* 0x0000058002007810 */ /* 0x040fe40007ffe0ff */
[----:B------:R-:W-:Y:S02]  /*1590*/  ISETP.GE.U32.AND P5, PT, R2, 0x80, PT ;  /* 0x000000800200780c */ /* 0x000fe40003fa6070 */
[----:B-1----:R-:W-:-:S03]  /*15a0*/  SHF.R.U32.HI R23, RZ, 0x6, R0 ;  /* 0x00000006ff177819 */ /* 0x002fc60000011600 */
[----:B------:R-:W1:Y:S01]  /*15b0*/  @P4 LDC R54, c[0x0][0x3a8] ;  /* 0x0000ea00ff364b82 */ /* 0x000e620000000800 */
[----:B0-----:R-:W-:Y:S01]  /*15c0*/  @!P0 IMAD R26, R34, R33, R5 ;  /* 0x00000021221a8224 */ /* 0x001fe200078e0205 */
[----:B------:R-:W-:Y:S02]  /*15d0*/  @!P1 LEA R33, R18, R19, 0x6 ;  /* 0x0000001312219211 */ /* 0x000fe400078e30ff */
[----:B------:R-:W-:-:S04]  /*15e0*/  IADD3 R0, PT, PT, R11, UR5, RZ ;  /* 0x000000050b007c10 */ /* 0x000fc8000fffe0ff */
[----:B------:R-:W0:Y:S01]  /*15f0*/  @!P3 LDC R48, c[0x0][0x3a8] ;  /* 0x0000ea00ff30bb82 */ /* 0x000e220000000800 */
[----:B------:R-:W-:Y:S01]  /*1600*/  IADD3 R24, PT, PT, R2, 0x600, RZ ;  /* 0x0000060002187810 */ /* 0x000fe20007ffe0ff */
[----:B------:R-:W-:Y:S01]  /*1610*/  @!P1 IMAD.WIDE R44, R33, 0x2, R44 ;  /* 0x00000002212c9825 */ /* 0x000fe200078e022c */
[----:B------:R-:W-:Y:S02]  /*1620*/  ISETP.LT.AND P5, PT, R0, UR6, !P5 ;  /* 0x0000000600007c0c */ /* 0x000fe4000efa1270 */
[----:B------:R-:W-:Y:S02]  /*1630*/  P2R R63, PR, RZ, 0x2 ;  /* 0x00000002ff3f7803 */ /* 0x000fe40000000000 */
[----:B------:R-:W-:Y:S01]  /*1640*/  SHF.R.U32.HI R21, RZ, 0x6, R24 ;  /* 0x00000006ff157819 */ /* 0x000fe20000011618 */
[----:B------:R-:W1:Y:S01]  /*1650*/  @!P3 LDC.64 R50, c[0x0][0x388] ;  /* 0x0000e200ff32bb82 */ /* 0x000e620000000a00 */
[----:B------:R-:W-:Y:S02]  /*1660*/  P2R R25, PR, RZ, 0x10 ;  /* 0x00000010ff197803 */ /* 0x000fe40000000000 */
[----:B------:R-:W-:-:S02]  /*1670*/  IADD3 R24, PT, PT, R9, UR5, RZ ;  /* 0x0000000509187c10 */ /* 0x000fc4000fffe0ff */
[----:B------:R-:W-:Y:S02]  /*1680*/  ISETP.GE.U32.AND P1, PT, R2, 0x180, PT ;  /* 0x000001800200780c */ /* 0x000fe40003f26070 */
[----:B------:R-:W-:Y:S02]  /*1690*/  P2R R33, PR, RZ, 0x20 ;  /* 0x00000020ff217803 */ /* 0x000fe40000000000 */
[----:B------:R-:W-:Y:S02]  /*16a0*/  ISETP.NE.AND P5, PT, R25, RZ, PT ;  /* 0x000000ff1900720c */ /* 0x000fe40003fa5270 */
[----:B------:R-:W-:Y:S02]  /*16b0*/  ISETP.LT.AND P1, PT, R24, UR6, !P1 ;  /* 0x0000000618007c0c */ /* 0x000fe4000cf21270 */
[----:B------:R-:W-:Y:S02]  /*16c0*/  IADD3 R20, PT, PT, R23, UR5, RZ ;  /* 0x0000000517147c10 */ /* 0x000fe4000fffe0ff */
[----:B------:R-:W-:-:S02]  /*16d0*/  ISETP.GE.U32.AND P6, PT, R2, 0x280, PT ;  /* 0x000002800200780c */ /* 0x000fc40003fc6070 */
[----:B------:R-:W-:Y:S02]  /*16e0*/  IADD3 R18, PT, PT, R2, 0x500, RZ ;  /* 0x0000050002127810 */ /* 0x000fe40007ffe0ff */
[----:B------:R-:W-:Y:S02]  /*16f0*/  P2R R65, PR, RZ, 0x4 ;  /* 0x00000004ff417803 */ /* 0x000fe40000000000 */
[----:B------:R-:W-:Y:S01]  /*1700*/  @!P0 LEA R29, R26, R19, 0x6 ;  /* 0x000000131a1d8211 */ /* 0x000fe200078e30ff */
[----:B------:R-:W5:Y:S01]  /*1710*/  @P5 LDC.64 R52, c[0x0][0x388] ;  /* 0x0000e200ff345b82 */ /* 0x000f620000000a00 */
[----:B------:R-:W-:Y:S02]  /*1720*/  IADD3 R26, PT, PT, R10, UR5, RZ ;  /* 0x000000050a1a7c10 */ /* 0x000fe4000fffe0ff */
[----:B------:R-:W-:Y:S02]  /*1730*/  P2R R56, PR, RZ, 0x2 ;  /* 0x00000002ff387803 */ /* 0x000fe40000000000 */
[----:B------:R-:W-:-:S02]  /*1740*/  ISETP.GE.U32.AND P2, PT, R2, 0x100, PT ;  /* 0x000001000200780c */ /* 0x000fc40003f46070 */
[----:B------:R-:W-:Y:S02]  /*1750*/  ISETP.LT.AND P1, PT, R20, UR6, !P6 ;  /* 0x0000000614007c0c */ /* 0x000fe4000f721270 */
[----:B------:R-:W-:Y:S01]  /*1760*/  SHF.R.U32.HI R18, RZ, 0x6, R18 ;  /* 0x00000006ff127819 */ /* 0x000fe20000011612 */
[----:B---3--:R-:W-:Y:S01]  /*1770*/  @!P0 IMAD.WIDE R42, R29, 0x2, R42 ;  /* 0x000000021d2a8825 */ /* 0x008fe200078e022a */
[----:B------:R-:W-:Y:S02]  /*1780*/  ISETP.LT.AND P2, PT, R26, UR6, !P2 ;  /* 0x000000061a007c0c */ /* 0x000fe4000d741270 */
[----:B------:R-:W-:Y:S02]  /*1790*/  P2R R29, PR, RZ, 0x2 ;  /* 0x00000002ff1d7803 */ /* 0x000fe40000000000 */
[----:B------:R-:W-:Y:S02]  /*17a0*/  IADD3 R22, PT, PT, R18, UR5, RZ ;  /* 0x0000000512167c10 */ /* 0x000fe4000fffe0ff */
[----:B------:R-:W-:-:S02]  /*17b0*/  ISETP.GE.U32.AND P4, PT, R2, 0x300, PT ;  /* 0x000003000200780c */ /* 0x000fc40003f86070 */
[----:B------:R-:W-:Y:S01]  /*17c0*/  ISETP.GE.AND P1, PT, R36, UR6, PT ;  /* 0x0000000624007c0c */ /* 0x000fe2000bf26270 */
[--C-:B0-----:R-:W-:Y:S01]  /*17d0*/  @!P3 IMAD R48, R32, R48, R5.reuse ;  /* 0x000000302030b224 */ /* 0x101fe200078e0205 */
[----:B------:R-:W-:Y:S01]  /*17e0*/  P2R R55, PR, RZ, 0x4 ;  /* 0x00000004ff377803 */ /* 0x000fe20000000000 */
[----:B-1----:R-:W-:Y:S01]  /*17f0*/  @P5 IMAD R54, R28, R54, R5 ;  /* 0x000000361c365224 */ /* 0x002fe200078e0205 */
[----:B------:R-:W-:Y:S02]  /*1800*/  ISETP.GE.AND P2, PT, R38, UR6, PT ;  /* 0x0000000626007c0c */ /* 0x000fe4000bf46270 */
[----:B------:R-:W-:Y:S02]  /*1810*/  @P0 PRMT R72, RZ, 0x7610, R72 ;  /* 0x00007610ff480816 */ /* 0x000fe40000000048 */
[----:B------:R-:W-:Y:S02]  /*1820*/  ISETP.LT.AND P4, PT, R22, UR6, !P4 ;  /* 0x0000000616007c0c */ /* 0x000fe4000e781270 */
[----:B------:R-:W-:-:S02]  /*1830*/  @!P3 LEA R47, R48, R19, 0x6 ;  /* 0x00000013302fb211 */ /* 0x000fc400078e30ff */
[----:B------:R-:W-:Y:S01]  /*1840*/  @P5 LEA R49, R54, R19, 0x6 ;  /* 0x0000001336315211 */ /* 0x000fe200078e30ff */
[----:B------:R0:W3:Y:S01]  /*1850*/  @!P0 LDG.E.U16.CONSTANT R72, desc[UR12][R42.64] ;  /* 0x0000000c2a488981 */ /* 0x0000e2000c1e9500 */
[----:B------:R-:W-:Y:S02]  /*1860*/  ISETP.NE.AND P5, PT, R33, RZ, PT ;  /* 0x000000ff2100720c */ /* 0x000fe40003fa5270 */
[----:B------:R-:W-:Y:S02]  /*1870*/  P2R R33, PR, RZ, 0x1 ;  /* 0x00000001ff217803 */ /* 0x000fe40000000000 */
[----:B------:R-:W-:Y:S01]  /*1880*/  ISETP.NE.AND P0, PT, R29, RZ, PT ;  /* 0x000000ff1d00720c */ /* 0x000fe20003f05270 */
[----:B------:R-:W-:Y:S01]  /*1890*/  @!P3 IMAD.WIDE R50, R47, 0x2, R50 ;  /* 0x000000022f32b825 */ /* 0x000fe200078e0232 */
[----:B------:R-:W-:Y:S01]  /*18a0*/  @P1 PRMT R73, RZ, 0x7610, R73 ;  /* 0x00007610ff491816 */ /* 0x000fe20000000049 */
[----:B------:R-:W1:Y:S01]  /*18b0*/  @P4 LDC R46, c[0x0][0x3a8] ;  /* 0x0000ea00ff2e4b82 */ /* 0x000e620000000800 */
[----:B0-----:R-:W-:-:S02]  /*18c0*/  P2R R42, PR, RZ, 0x8 ;  /* 0x00000008ff2a7803 */ /* 0x001fc40000000000 */
[----:B------:R-:W-:Y:S02]  /*18d0*/  ISETP.NE.AND P3, PT, R25, RZ, PT ;  /* 0x000000ff1900720c */ /* 0x000fe40003f65270 */
[----:B------:R-:W3:Y:S01]  /*18e0*/  @!P1 LDG.E.U16.CONSTANT R73, desc[UR12][R44.64] ;  /* 0x0000000c2c499981 */ /* 0x000ee2000c1e9500 */
[----:B------:R-:W-:Y:S02]  /*18f0*/  IADD3 R30, PT, PT, R21, UR5, RZ ;  /* 0x00000005151e7c10 */ /* 0x000fe4000fffe0ff */
[----:B------:R-:W-:Y:S01]  /*1900*/  ISETP.GE.U32.AND P6, PT, R2, 0x200, PT ;  /* 0x000002000200780c */ /* 0x000fe20003fc6070 */
[----:B------:R-:W0:Y:S01]  /*1910*/  @P5 LDC R85, c[0x0][0x3a8] ;  /* 0x0000ea00ff555b82 */ /* 0x000e220000000800 */
[----:B------:R-:W-:Y:S02]  /*1920*/  @P2 PRMT R74, RZ, 0x7610, R74 ;  /* 0x00007610ff4a2816 */ /* 0x000fe4000000004a */
[----:B------:R-:W-:Y:S02]  /*1930*/  ISETP.LT.AND P6, PT, R30, UR6, !P6 ;  /* 0x000000061e007c0c */ /* 0x000fe4000f7c1270 */
[----:B------:R-:W-:-:S02]  /*1940*/  ISETP.NE.AND P1, PT, R56, RZ, PT ;  /* 0x000000ff3800720c */ /* 0x000fc40003f25270 */
[----:B------:R1:W3:Y:S01]  /*1950*/  @!P2 LDG.E.U16.CONSTANT R74, desc[UR12][R40.64] ;  /* 0x0000000c284aa981 */ /* 0x0002e2000c1e9500 */
[----:B------:R-:W-:Y:S01]  /*1960*/  ISETP.NE.AND P2, PT, R55, RZ, PT ;  /* 0x000000ff3700720c */ /* 0x000fe20003f45270 */
[----:B------:R-:W0:Y:S01]  /*1970*/  @P0 LDC R76, c[0x0][0x3a8] ;  /* 0x0000ea00ff4c0b82 */ /* 0x000e220000000800 */
[----:B-----5:R-:W-:Y:S01]  /*1980*/  @P3 IMAD.WIDE R52, R49, 0x2, R52 ;  /* 0x0000000231343825 */ /* 0x020fe200078e0234 */
[----:B------:R-:W-:Y:S02]  /*1990*/  ISETP.GE.AND P3, PT, R80, UR6, PT ;  /* 0x0000000650007c0c */ /* 0x000fe4000bf66270 */
[----:B------:R-:W-:-:S04]  /*19a0*/  P2R R90, PR, RZ, 0x2 ;  /* 0x00000002ff5a7803 */ /* 0x000fc80000000000 */
[----:B------:R-:W5:Y:S01]  /*19b0*/  @P6 LDC R86, c[0x0][0x3a8] ;  /* 0x0000ea00ff566b82 */ /* 0x000f620000000800 */
[----:B------:R-:W-:-:S07]  /*19c0*/  P2R R89, PR, RZ, 0x8 ;  /* 0x00000008ff597803 */ /* 0x000fce0000000000 */
[----:B------:R-:W2:Y:S08]  /*19d0*/  @P1 LDC R83, c[0x0][0x3a8] ;  /* 0x0000ea00ff531b82 */ /* 0x000eb00000000800 */
[----:B-1----:R-:W1:Y:S08]  /*19e0*/  @P0 LDC.64 R40, c[0x0][0x388] ;  /* 0x0000e200ff280b82 */ /* 0x002e700000000a00 */
[----:B------:R-:W2:Y:S01]  /*19f0*/  @P1 LDC.64 R44, c[0x0][0x388] ;  /* 0x0000e200ff2c1b82 */ /* 0x000ea20000000a00 */
[----:B------:R-:W-:Y:S01]  /*1a00*/  ISETP.NE.AND P1, PT, R25, RZ, PT ;  /* 0x000000ff1900720c */ /* 0x000fe20003f25270 */
[----:B------:R-:W-:-:S06]  /*1a10*/  @P4 IMAD R56, R22, R46, R5 ;  /* 0x0000002e16384224 */ /* 0x000fcc00078e0205 */
[----:B------:R-:W2:Y:S08]  /*1a20*/  @P2 LDC R87, c[0x0][0x3a8] ;  /* 0x0000ea00ff572b82 */ /* 0x000eb00000000800 */
[----:B------:R-:W2:Y:S01]  /*1a30*/  @P4 LDC.64 R54, c[0x0][0x388] ;  /* 0x0000e200ff364b82 */ /* 0x000ea20000000a00 */
[----:B------:R-:W-:-:S07]  /*1a40*/  @P4 LEA R57, R56, R19, 0x6 ;  /* 0x0000001338394211 */ /* 0x000fce00078e30ff */
[----:B------:R-:W4:Y:S01]  /*1a50*/  @!P3 LDC R79, c[0x0][0x3a8] ;  /* 0x0000ea00ff4fbb82 */ /* 0x000f220000000800 */
[----:B------:R-:W-:Y:S01]  /*1a60*/  ISETP.NE.AND P3, PT, R42, RZ, PT ;  /* 0x000000ff2a00720c */ /* 0x000fe20003f65270 */
[----:B0-----:R-:W-:-:S06]  /*1a70*/  @P0 IMAD R56, R20, R76, R5 ;  /* 0x0000004c14380224 */ /* 0x001fcc00078e0205 */
[----:B------:R-:W0:Y:S01]  /*1a80*/  S2UR UR6, SR_CgaCtaId ;  /* 0x00000000000679c3 */ /* 0x000e220000008800 */
[----:B------:R-:W-:-:S07]  /*1a90*/  @!P1 PRMT R77, RZ, 0x7610, R77 ;  /* 0x00007610ff4d9816 */ /* 0x000fce000000004d */
[----:B------:R-:W4:Y:S01]  /*1aa0*/  @P2 LDC.64 R46, c[0x0][0x388] ;  /* 0x0000e200ff2e2b82 */ /* 0x000f220000000a00 */
[----:B------:R-:W-:Y:S01]  /*1ab0*/  @P0 LEA R91, R56, R19, 0x6 ;  /* 0x00000013385b0211 */ /* 0x000fe200078e30ff */
[----:B------:R-:W3:Y:S01]  /*1ac0*/  @P1 LDG.E.U16.CONSTANT R77, desc[UR12][R52.64] ;  /* 0x0000000c344d1981 */ /* 0x000ee2000c1e9500 */
[----:B------:R-:W-:Y:S02]  /*1ad0*/  @P3 PRMT R76, RZ, 0x7610, R76 ;  /* 0x00007610ff4c3816 */ /* 0x000fe4000000004c */
[----:B------:R-:W-:Y:S01]  /*1ae0*/  ISETP.NE.AND P1, PT, R90, RZ, PT ;  /* 0x000000ff5a00720c */ /* 0x000fe20003f25270 */
[----:B-----5:R-:W-:Y:S02]  /*1af0*/  @P6 IMAD R90, R30, R86, R5 ;  /* 0x000000561e5a6224 */ /* 0x020fe400078e0205 */
[----:B------:R-:W5:Y:S01]  /*1b00*/  @P6 LDC.64 R48, c[0x0][0x388] ;  /* 0x0000e200ff306b82 */ /* 0x000f620000000a00 */
[----:B------:R-:W-:Y:S01]  /*1b10*/  @!P0 PRMT R86, RZ, 0x7610, R86 ;  /* 0x00007610ff568816 */ /* 0x000fe20000000056 */
[----:B-1----:R-:W-:Y:S01]  /*1b20*/  @P0 IMAD.WIDE R40, R91, 0x2, R40 ;  /* 0x000000025b280825 */ /* 0x002fe200078e0228 */
[----:B------:R-:W-:Y:S01]  /*1b30*/  @!P4 PRMT R78, RZ, 0x7610, R78 ;  /* 0x00007610ff4ec816 */ /* 0x000fe2000000004e */
[----:B------:R1:W3:Y:S02]  /*1b40*/  @!P3 LDG.E.U16.CONSTANT R76, desc[UR12][R50.64] ;  /* 0x0000000c324cb981 */ /* 0x0002e4000c1e9500 */
[----:B--2---:R-:W-:Y:S01]  /*1b50*/  @P4 IMAD.WIDE R54, R57, 0x2, R54 ;  /* 0x0000000239364825 */ /* 0x004fe200078e0236 */
[----:B------:R-:W-:Y:S01]  /*1b60*/  UMOV UR5, 0x400 ;  /* 0x0000040000057882 */ /* 0x000fe20000000000 */
[----:B------:R2:W3:Y:S02]  /*1b70*/  @P0 LDG.E.U16.CONSTANT R86, desc[UR12][R40.64] ;  /* 0x0000000c28560981 */ /* 0x0004e4000c1e9500 */
[----:B------:R-:W-:Y:S01]  /*1b80*/  @P2 IMAD R87, R26, R87, R5 ;  /* 0x000000571a572224 */ /* 0x000fe200078e0205 */
[----:B------:R-:W5:Y:S01]  /*1b90*/  @P5 LDC.64 R42, c[0x0][0x388] ;  /* 0x0000e200ff2a5b82 */ /* 0x000f620000000a00 */
[----:B------:R4:W3:Y:S01]  /*1ba0*/  @P4 LDG.E.U16.CONSTANT R78, desc[UR12][R54.64] ;  /* 0x0000000c364e4981 */ /* 0x0008e2000c1e9500 */
[----:B-1----:R-:W-:-:S02]  /*1bb0*/  P2R R50, PR, RZ, 0x8 ;  /* 0x00000008ff327803 */ /* 0x002fc40000000000 */
[----:B------:R-:W-:Y:S02]  /*1bc0*/  ISETP.NE.AND P3, PT, R89, RZ, PT ;  /* 0x000000ff5900720c */ /* 0x000fe40003f65270 */
[----:B--2---:R-:W-:Y:S01]  /*1bd0*/  SHF.L.U32 R40, R2, 0x1, RZ ;  /* 0x0000000102287819 */ /* 0x004fe200000006ff */
[----:B0-----:R-:W-:Y:S01]  /*1be0*/  ULEA UR5, UR6, UR5, 0x18 ;  /* 0x0000000506057291 */ /* 0x001fe2000f8ec0ff */
[----:B------:R-:W-:Y:S02]  /*1bf0*/  P2R R51, PR, RZ, 0x10 ;  /* 0x00000010ff337803 */ /* 0x000fe40000000000 */
[----:B------:R-:W-:Y:S02]  /*1c00*/  @P2 LEA R87, R87, R19, 0x6 ;  /* 0x0000001357572211 */ /* 0x000fe400078e30ff */
[----:B------:R-:W-:Y:S02]  /*1c10*/  ISETP.NE.AND P0, PT, R84, RZ, PT ;  /* 0x000000ff5400720c */ /* 0x000fe40003f05270 */
[----:B------:R-:W-:-:S02]  /*1c20*/  ISETP.NE.AND P4, PT, R88, RZ, PT ;  /* 0x000000ff5800720c */ /* 0x000fc40003f85270 */
[----:B------:R-:W-:Y:S01]  /*1c30*/  LOP3.LUT R40, R40, 0x7e, RZ, 0xc0, !PT ;  /* 0x0000007e28287812 */ /* 0x000fe200078ec0ff */
[----:B----4-:R-:W-:Y:S01]  /*1c40*/  @P2 IMAD.WIDE R46, R87, 0x2, R46 ;  /* 0x00000002572e2825 */ /* 0x010fe200078e022e */
[----:B------:R-:W-:Y:S01]  /*1c50*/  @!P2 PRMT R55, RZ, 0x7610, R55 ;  /* 0x00007610ff37a816 */ /* 0x000fe20000000037 */
[----:B------:R-:W0:Y:S01]  /*1c60*/  @!P3 LDC.64 R56, c[0x0][0x390] ;  /* 0x0000e400ff38bb82 */ /* 0x000e220000000a00 */
[----:B------:R-:W-:Y:S01]  /*1c70*/  P2R R52, PR, RZ, 0x10 ;  /* 0x00000010ff347803 */ /* 0x000fe20000000000 */
[--C-:B------:R-:W-:Y:S01]  /*1c80*/  @P1 IMAD R92, R24, R83, R5.reuse ;  /* 0x00000053185c1224 */ /* 0x100fe200078e0205 */
[----:B------:R-:W-:Y:S02]  /*1c90*/  ISETP.NE.AND P4, PT, R81, RZ, PT ;  /* 0x000000ff5100720c */ /* 0x000fe40003f85270 */
[----:B------:R-:W-:Y:S01]  /*1ca0*/  IADD3 R40, PT, PT, R40, UR5, RZ ;  /* 0x0000000528287c10 */ /* 0x000fe2000fffe0ff */
[----:B------:R-:W-:Y:S01]  /*1cb0*/  @!P3 IMAD R80, R80, R79, R5 ;  /* 0x0000004f5050b224 */ /* 0x000fe200078e0205 */
[----:B------:R-:W-:Y:S01]  /*1cc0*/  @P6 LEA R83, R90, R19, 0x6 ;  /* 0x000000135a536211 */ /* 0x000fe200078e30ff */
[----:B------:R1:W2:Y:S01]  /*1cd0*/  @P2 LDG.E.U16.CONSTANT R55, desc[UR12][R46.64] ;  /* 0x0000000c2e372981 */ /* 0x0002a2000c1e9500 */
[----:B------:R-:W-:-:S02]  /*1ce0*/  P2R R53, PR, RZ, 0x10 ;  /* 0x00000010ff357803 */ /* 0x000fc40000000000 */
[----:B------:R-:W-:Y:S01]  /*1cf0*/  ISETP.NE.AND P4, PT, R82, RZ, PT ;  /* 0x000000ff5200720c */ /* 0x000fe20003f85270 */
[----:B-----5:R-:W-:Y:S01]  /*1d00*/  @P6 IMAD.WIDE R48, R83, 0x2, R48 ;  /* 0x0000000253306825 */ /* 0x020fe200078e0230 */
[-C--:B------:R-:W-:Y:S02]  /*1d10*/  @P1 LEA R81, R92, R19.reuse, 0x6 ;  /* 0x000000135c511211 */ /* 0x080fe400078e30ff */
[----:B------:R-:W-:Y:S01]  /*1d20*/  @!P6 PRMT R82, RZ, 0x7610, R82 ;  /* 0x00007610ff52e816 */ /* 0x000fe20000000052 */
[--C-:B-1----:R-:W-:Y:S02]  /*1d30*/  IMAD R46, R37, 0x90, R40.reuse ;  /* 0x00000090252e7824 */ /* 0x102fe400078e0228 */
[--C-:B------:R-:W-:Y:S01]  /*1d40*/  IMAD R37, R35, 0x90, R40.reuse ;  /* 0x0000009023257824 */ /* 0x100fe200078e0228 */
[----:B------:R-:W-:Y:S01]  /*1d50*/  @!P3 LEA R79, R80, R19, 0x6 ;  /* 0x00000013504fb211 */ /* 0x000fe200078e30ff */
[----:B------:R-:W-:Y:S01]  /*1d60*/  IMAD R35, R18, 0x90, R40 ;  /* 0x0000009012237824 */ /* 0x000fe200078e0228 */
[----:B------:R1:W4:Y:S01]  /*1d70*/  @P6 LDG.E.U16.CONSTANT R82, desc[UR12][R48.64] ;  /* 0x0000000c30526981 */ /* 0x000322000c1e9500 */
[----:B------:R-:W5:Y:S01]  /*1d80*/  @!P0 LDC R18, c[0x0][0x3a8] ;  /* 0x0000ea00ff128b82 */ /* 0x000f620000000800 */
[----:B------:R-:W-:Y:S01]  /*1d90*/  @!P1 PRMT R80, RZ, 0x7610, R80 ;  /* 0x00007610ff509816 */ /* 0x000fe20000000050 */
[----:B------:R-:W-:-:S04]  /*1da0*/  @P1 IMAD.WIDE R44, R81, 0x2, R44 ;  /* 0x00000002512c1825 */ /* 0x000fc800078e022c */
[--C-:B------:R-:W-:Y:S01]  /*1db0*/  IMAD R67, R67, 0x90, R40.reuse ;  /* 0x0000009043437824 */ /* 0x100fe200078e0228 */
[----:B------:R0:W2:Y:S01]  /*1dc0*/  @P1 LDG.E.U16.CONSTANT R80, desc[UR12][R44.64] ;  /* 0x0000000c2c501981 */ /* 0x0000a2000c1e9500 */
[--C-:B-1----:R-:W-:Y:S02]  /*1dd0*/  IMAD R49, R17, 0x90, R40.reuse ;  /* 0x0000009011317824 */ /* 0x102fe400078e0228 */
[--C-:B------:R-:W-:Y:S02]  /*1de0*/  IMAD R17, R31, 0x90, R40.reuse ;  /* 0x000000901f117824 */ /* 0x100fe400078e0228 */
[--C-:B------:R-:W-:Y:S02]  /*1df0*/  IMAD R31, R23, 0x90, R40.reuse ;  /* 0x00000090171f7824 */ /* 0x100fe400078e0228 */
[--C-:B------:R-:W-:Y:S02]  /*1e00*/  IMAD R23, R21, 0x90, R40.reuse ;  /* 0x0000009015177824 */ /* 0x100fe400078e0228 */
[----:B------:R-:W-:-:S02]  /*1e10*/  IMAD R64, R64, 0x90, R40 ;  /* 0x0000009040407824 */ /* 0x000fc400078e0228 */
[--C-:B------:R-:W-:Y:S02]  /*1e20*/  IMAD R61, R61, 0x90, R40.reuse ;  /* 0x000000903d3d7824 */ /* 0x100fe400078e0228 */
[--C-:B------:R-:W-:Y:S02]  /*1e30*/  IMAD R48, R75, 0x90, R40.reuse ;  /* 0x000000904b307824 */ /* 0x100fe400078e0228 */
[--C-:B------:R-:W-:Y:S02]  /*1e40*/  IMAD R39, R39, 0x90, R40.reuse ;  /* 0x0000009027277824 */ /* 0x100fe400078e0228 */
[--C-:B0-----:R-:W-:Y:S02]  /*1e50*/  IMAD R44, R71, 0x90, R40.reuse ;  /* 0x00000090472c7824 */ /* 0x101fe400078e0228 */
[----:B------:R-:W-:Y:S02]  /*1e60*/  IMAD R21, R9, 0x90, R40 ;  /* 0x0000009009157824 */ /* 0x000fe400078e0228 */
[----:B------:R-:W0:Y:S01]  /*1e70*/  @!P0 LDC.64 R40, c[0x0][0x390] ;  /* 0x0000e400ff288b82 */ /* 0x000e220000000a00 */
[----:B------:R-:W-:Y:S01]  /*1e80*/  STS.U16 [R49+0x1200], R59 ;  /* 0x0012003b31007388 */ /* 0x000fe20000000400 */
[----:B-----5:R-:W-:-:S03]  /*1e90*/  @!P0 IMAD R18, R66, R18, R5 ;  /* 0x0000001242128224 */ /* 0x020fc600078e0205 */
[----:B------:R-:W-:Y:S01]  /*1ea0*/  STS.U16 [R67+0x1200], R68 ;  /* 0x0012004443007388 */ /* 0x000fe20000000400 */
[----:B------:R-:W-:-:S03]  /*1eb0*/  @P5 IMAD R85, R0, R85, R5 ;  /* 0x0000005500555224 */ /* 0x000fc600078e0205 */
[----:B------:R-:W-:Y:S04]  /*1ec0*/  STS.U16 [R64+0x1200], R69 ;  /* 0x0012004540007388 */ /* 0x000fe80000000400 */
[----:B------:R-:W-:Y:S04]  /*1ed0*/  STS.U16 [R61+0x1200], R70 ;  /* 0x001200463d007388 */ /* 0x000fe80000000400 */
[----:B------:R1:W-:Y:S01]  /*1ee0*/  STS.U16 [R48+0x1200], R27 ;  /* 0x0012001b30007388 */ /* 0x0003e20000000400 */
[-C--:B------:R-:W-:Y:S02]  /*1ef0*/  @P5 LEA R85, R85, R19.reuse, 0x6 ;  /* 0x0000001355555211 */ /* 0x080fe400078e30ff */
[----:B-1----:R-:W-:-:S05]  /*1f00*/  @!P0 LEA R27, R18, R19, 0x6 ;  /* 0x00000013121b8211 */ /* 0x002fca00078e30ff */
[----:B0-----:R-:W-:Y:S02]  /*1f10*/  @!P0 IMAD.WIDE R40, R27, 0x2, R40 ;  /* 0x000000021b288825 */ /* 0x001fe400078e0228 */
[----:B------:R-:W0:Y:S01]  /*1f20*/  @!P4 LDC R27, c[0x0][0x3a8] ;  /* 0x0000ea00ff1bcb82 */ /* 0x000e220000000800 */
[----:B------:R-:W-:Y:S01]  /*1f30*/  @!P5 PRMT R54, RZ, 0x7610, R54 ;  /* 0x00007610ff36d816 */ /* 0x000fe20000000036 */
[----:B------:R-:W-:Y:S01]  /*1f40*/  @P5 IMAD.WIDE R42, R85, 0x2, R42 ;  /* 0x00000002552a5825 */ /* 0x000fe200078e022a */
[----:B------:R-:W5:Y:S04]  /*1f50*/  @!P0 LDG.E.U16.CONSTANT R18, desc[UR12][R40.64] ;  /* 0x0000000c28128981 */ /* 0x000f68000c1e9500 */
[----:B------:R1:W5:Y:S02]  /*1f60*/  @P5 LDG.E.U16.CONSTANT R54, desc[UR12][R42.64] ;  /* 0x0000000c2a365981 */ /* 0x000364000c1e9500 */
[----:B-1----:R-:W1:Y:S01]  /*1f70*/  @!P4 LDC.64 R42, c[0x0][0x390] ;  /* 0x0000e400ff2acb82 */ /* 0x002e620000000a00 */
[----:B------:R-:W-:-:S04]  /*1f80*/  @!P3 IMAD.WIDE R56, R79, 0x2, R56 ;  /* 0x000000024f38b825 */ /* 0x000fc800078e0238 */
[----:B0-----:R-:W-:Y:S02]  /*1f90*/  @!P4 IMAD R62, R62, R27, R5 ;  /* 0x0000001b3e3ec224 */ /* 0x001fe400078e0205 */
[----:B------:R-:W5:Y:S03]  /*1fa0*/  @!P3 LDG.E.U16.CONSTANT R56, desc[UR12][R56.64] ;  /* 0x0000000c3838b981 */ /* 0x000f66000c1e9500 */
[----:B------:R-:W-:-:S05]  /*1fb0*/  @!P4 LEA R27, R62, R19, 0x6 ;  /* 0x000000133e1bc211 */ /* 0x000fca00078e30ff */
[----:B-1----:R-:W-:-:S06]  /*1fc0*/  @!P4 IMAD.WIDE R42, R27, 0x2, R42 ;  /* 0x000000021b2ac825 */ /* 0x002fcc00078e022a */
[----:B------:R-:W5:Y:S04]  /*1fd0*/  @!P4 LDG.E.U16.CONSTANT R43, desc[UR12][R42.64] ;  /* 0x0000000c2a2bc981 */ /* 0x000f68000c1e9500 */
[----:B---3--:R-:W-:Y:S04]  /*1fe0*/  STS.U16 [R39+0x1200], R74 ;  /* 0x0012004a27007388 */ /* 0x008fe80000000400 */
[----:B------:R-:W-:Y:S04]  /*1ff0*/  STS.U16 [R46+0x1200], R73 ;  /* 0x001200492e007388 */ /* 0x000fe80000000400 */
[----:B------:R-:W-:Y:S04]  /*2000*/  STS.U16 [R37+0x1200], R72 ;  /* 0x0012004825007388 */ /* 0x000fe80000000400 */
[----:B------:R-:W-:Y:S04]  /*2010*/  STS.U16 [R17+0x1200], R76 ;  /* 0x0012004c11007388 */ /* 0x000fe80000000400 */
[----:B------:R-:W-:Y:S04]  /*2020*/  STS.U16 [R44+0x1200], R77 ;  /* 0x0012004d2c007388 */ /* 0x000fe80000000400 */
[----:B------:R-:W-:Y:S04]  /*2030*/  STS.U16 [R35+0x1200], R78 ;  /* 0x0012004e23007388 */ /* 0x000fe80000000400 */
[----:B------:R-:W-:Y:S04]  /*2040*/  STS.U16 [R31+0x1200], R86 ;  /* 0x001200561f007388 */ /* 0x000fe80000000400 */
[----:B----4-:R-:W-:Y:S04]  /*2050*/  STS.U16 [R23+0x1200], R82 ;  /* 0x0012005217007388 */ /* 0x010fe80000000400 */
[----:B--2---:R-:W-:Y:S04]  /*2060*/  STS.U16 [R21+0x1200], R80 ;  /* 0x0012005015007388 */ /* 0x004fe80000000400 */
[----:B------:R-:W-:Y:S04]  /*2070*/  STS.U16 [R12+0x1200], R55 ;  /* 0x001200370c007388 */ /* 0x000fe80000000400 */
[----:B-----5:R-:W-:Y:S01]  /*2080*/  STS.U16 [R13+0x1200], R54 ;  /* 0x001200360d007388 */ /* 0x020fe20000000400 */
[----:B------:R-:W-:Y:S06]  /*2090*/  BAR.SYNC.DEFER_BLOCKING 0x0 ;  /* 0x0000000000007b1d */ /* 0x000fec0000010000 */
[----:B------:R-:W-:Y:S04]  /*20a0*/  @!P3 STS.U16 [R49+0x2400], R56 ;  /* 0x002400383100b388 */ /* 0x000fe80000000400 */
[----:B------:R0:W-:Y:S04]  /*20b0*/  @P3 STS.U16 [R49+0x2400], RZ ;  /* 0x002400ff31003388 */ /* 0x0001e80000000400 */
[----:B------:R-:W-:Y:S04]  /*20c0*/  @P0 STS.U16 [R67+0x2400], RZ ;  /* 0x002400ff43000388 */ /* 0x000fe80000000400 */
[----:B------:R-:W-:Y:S01]  /*20d0*/  @!P0 STS.U16 [R67+0x2400], R18 ;  /* 0x0024001243008388 */ /* 0x000fe20000000400 */
[----:B0-----:R-:W0:Y:S03]  /*20e0*/  @P5 LDC R49, c[0x0][0x3a8] ;  /* 0x0000ea00ff315b82 */ /* 0x001e260000000800 */
[----:B------:R-:W-:Y:S04]  /*20f0*/  @P4 STS.U16 [R64+0x2400], RZ ;  /* 0x002400ff40004388 */ /* 0x000fe80000000400 */
[----:B------:R1:W-:Y:S01]  /*2100*/  @!P4 STS.U16 [R64+0x2400], R43 ;  /* 0x0024002b4000c388 */ /* 0x0003e20000000400 */
[----:B------:R-:W-:-:S13]  /*2110*/  ISETP.NE.AND P4, PT, R53, RZ, PT ;  /* 0x000000ff3500720c */ /* 0x000fda0003f85270 */
[----:B------:R-:W2:Y:S08]  /*2120*/  @!P4 LDC R27, c[0x0][0x3a8] ;  /* 0x0000ea00ff1bcb82 */ /* 0x000eb00000000800 */
[----:B------:R-:W3:Y:S01]  /*2130*/  @!P4 LDC.64 R40, c[0x0][0x390] ;  /* 0x0000e400ff28cb82 */ /* 0x000ee20000000a00 */
[----:B--2---:R-:W-:-:S05]  /*2140*/  @!P4 IMAD R60, R60, R27, R5 ;  /* 0x0000001b3c3cc224 */ /* 0x004fca00078e0205 */
[----:B------:R-:W-:-:S05]  /*2150*/  @!P4 LEA R55, R60, R19, 0x6 ;  /* 0x000000133c37c211 */ /* 0x000fca00078e30ff */
[----:B---3--:R-:W-:-:S06]  /*2160*/  @!P4 IMAD.WIDE R54, R55, 0x2, R40 ;  /* 0x000000023736c825 */ /* 0x008fcc00078e0228 */
[----:B------:R-:W2:Y:S04]  /*2170*/  @!P4 LDG.E.U16.CONSTANT R54, desc[UR12][R54.64] ;  /* 0x0000000c3636c981 */ /* 0x000ea8000c1e9500 */
[----:B------:R-:W-:Y:S01]  /*2180*/  @P4 STS.U16 [R61+0x2400], RZ ;  /* 0x002400ff3d004388 */ /* 0x000fe20000000400 */
[----:B------:R-:W-:Y:S02]  /*2190*/  ISETP.NE.AND P3, PT, R65, RZ, PT ;  /* 0x000000ff4100720c */ /* 0x000fe40003f65270 */
[----:B------:R-:W-:-:S11]  /*21a0*/  ISETP.NE.AND P0, PT, R63, RZ, PT ;  /* 0x000000ff3f00720c */ /* 0x000fd60003f05270 */
[----:B-1----:R-:W1:Y:S01]  /*21b0*/  @!P3 LDC.64 R42, c[0x0][0x390] ;  /* 0x0000e400ff2abb82 */ /* 0x002e620000000a00 */
[----:B--2---:R-:W-:Y:S01]  /*21c0*/  @!P4 STS.U16 [R61+0x2400], R54 ;  /* 0x002400363d00c388 */ /* 0x004fe20000000400 */
[----:B------:R-:W-:-:S13]  /*21d0*/  ISETP.NE.AND P4, PT, R52, RZ, PT ;  /* 0x000000ff3400720c */ /* 0x000fda0003f85270 */
[----:B------:R-:W2:Y:S08]  /*21e0*/  @!P4 LDC R18, c[0x0][0x3a8] ;  /* 0x0000ea00ff12cb82 */ /* 0x000eb00000000800 */
[----:B------:R-:W3:Y:S01]  /*21f0*/  @!P4 LDC.64 R40, c[0x0][0x390] ;  /* 0x0000e400ff28cb82 */ /* 0x000ee20000000a00 */
[----:B--2---:R-:W-:-:S05]  /*2200*/  @!P4 IMAD R18, R58, R18, R5 ;  /* 0x000000123a12c224 */ /* 0x004fca00078e0205 */
[----:B------:R-:W-:Y:S02]  /*2210*/  @!P4 LEA R27, R18, R19, 0x6 ;  /* 0x00000013121bc211 */ /* 0x000fe400078e30ff */
[----:B------:R-:W2:Y:S03]  /*2220*/  @!P3 LDC R18, c[0x0][0x3a8] ;  /* 0x0000ea00ff12bb82 */ /* 0x000ea60000000800 */
[----:B---3--:R-:W-:-:S05]  /*2230*/  @!P4 IMAD.WIDE R40, R27, 0x2, R40 ;  /* 0x000000021b28c825 */ /* 0x008fca00078e0228 */
[----:B------:R3:W4:Y:S02]  /*2240*/  @!P4 LDG.E.U16.CONSTANT R27, desc[UR12][R40.64] ;  /* 0x0000000c281bc981 */ /* 0x000724000c1e9500 */
[----:B---3--:R-:W3:Y:S01]  /*2250*/  @!P0 LDC.64 R40, c[0x0][0x390] ;  /* 0x0000e400ff288b82 */ /* 0x008ee20000000a00 */
[----:B--2---:R-:W-:-:S07]  /*2260*/  @!P3 IMAD R18, R38, R18, R5 ;  /* 0x000000122612b224 */ /* 0x004fce00078e0205 */
[----:B------:R-:W2:Y:S01]  /*2270*/  @!P0 LDC R38, c[0x0][0x3a8] ;  /* 0x0000ea00ff268b82 */ /* 0x000ea20000000800 */
[----:B------:R-:W-:Y:S01]  /*2280*/  @P4 STS.U16 [R48+0x2400], RZ ;  /* 0x002400ff30004388 */ /* 0x000fe20000000400 */
[----:B------:R-:W-:-:S05]  /*2290*/  @!P3 LEA R45, R18, R19, 0x6 ;  /* 0x00000013122db211 */ /* 0x000fca00078e30ff */
[----:B-1----:R-:W-:Y:S02]  /*22a0*/  @!P3 IMAD.WIDE R42, R45, 0x2, R42 ;  /* 0x000000022d2ab825 */ /* 0x002fe400078e022a */
[----:B------:R-:W1:Y:S03]  /*22b0*/  @P1 LDC R45, c[0x0][0x3a8] ;  /* 0x0000ea00ff2d1b82 */ /* 0x000e660000000800 */
[----:B------:R-:W5:Y:S01]  /*22c0*/  @!P3 LDG.E.U16.CONSTANT R18, desc[UR12][R42.64] ;  /* 0x0000000c2a12b981 */ /* 0x000f62000c1e9500 */
[----:B--2---:R-:W-:-:S03]  /*22d0*/  @!P0 IMAD R38, R36, R38, R5 ;  /* 0x0000002624268224 */ /* 0x004fc600078e0205 */
[----:B----4-:R2:W-:Y:S02]  /*22e0*/  @!P4 STS.U16 [R48+0x2400], R27 ;  /* 0x0024001b3000c388 */ /* 0x0105e40000000400 */
[----:B--2---:R-:W-:Y:S01]  /*22f0*/  @!P0 LEA R27, R38, R19, 0x6 ;  /* 0x00000013261b8211 */ /* 0x004fe200078e30ff */
[----:B------:R-:W2:Y:S04]  /*2300*/  @P2 LDC R48, c[0x0][0x3a8] ;  /* 0x0000ea00ff302b82 */ /* 0x000ea80000000800 */
[----:B---3--:R-:W-:-:S05]  /*2310*/  @!P0 IMAD.WIDE R40, R27, 0x2, R40 ;  /* 0x000000021b288825 */ /* 0x008fca00078e0228 */
[----:B------:R3:W4:Y:S04]  /*2320*/  @!P0 LDG.E.U16.CONSTANT R27, desc[UR12][R40.64] ;  /* 0x0000000c281b8981 */ /* 0x000728000c1e9500 */
[----:B------:R-:W-:Y:S04]  /*2330*/  @P3 STS.U16 [R39+0x2400], RZ ;  /* 0x002400ff27003388 */ /* 0x000fe80000000400 */
[----:B-----5:R5:W-:Y:S04]  /*2340*/  @!P3 STS.U16 [R39+0x2400], R18 ;  /* 0x002400122700b388 */ /* 0x020be80000000400 */
[----:B------:R-:W-:Y:S01]  /*2350*/  @P0 STS.U16 [R46+0x2400], RZ ;  /* 0x002400ff2e000388 */ /* 0x000fe20000000400 */
[----:B------:R-:W-:-:S13]  /*2360*/  ISETP.NE.AND P3, PT, R50, RZ, PT ;  /* 0x000000ff3200720c */ /* 0x000fda0003f65270 */
[----:B-----5:R-:W5:Y:S08]  /*2370*/  @!P3 LDC R18, c[0x0][0x3a8] ;  /* 0x0000ea00ff12bb82 */ /* 0x020f700000000800 */
[----:B---3--:R-:W3:Y:S01]  /*2380*/  @!P3 LDC.64 R40, c[0x0][0x390] ;  /* 0x0000e400ff28bb82 */ /* 0x008ee20000000a00 */
[----:B-----5:R-:W-:Y:S01]  /*2390*/  @!P3 IMAD R18, R32, R18, R5 ;  /* 0x000000122012b224 */ /* 0x020fe200078e0205 */
[----:B----4-:R-:W-:Y:S01]  /*23a0*/  @!P0 STS.U16 [R46+0x2400], R27 ;  /* 0x0024001b2e008388 */ /* 0x010fe20000000400 */
[----:B------:R-:W-:-:S13]  /*23b0*/  ISETP.NE.AND P0, PT, R33, RZ, PT ;  /* 0x000000ff2100720c */ /* 0x000fda0003f05270 */
[----:B------:R-:W4:Y:S08]  /*23c0*/  @!P0 LDC R33, c[0x0][0x3a8] ;  /* 0x0000ea00ff218b82 */ /* 0x000f300000000800 */
[----:B------:R-:W5:Y:S01]  /*23d0*/  @!P0 LDC.64 R42, c[0x0][0x390] ;  /* 0x0000e400ff2a8b82 */ /* 0x000f620000000a00 */
[----:B----4-:R-:W-:Y:S01]  /*23e0*/  @!P0 IMAD R34, R34, R33, R5 ;  /* 0x0000002122228224 */ /* 0x010fe200078e0205 */
[----:B------:R-:W-:-:S04]  /*23f0*/  @!P3 LEA R33, R18, R19, 0x6 ;  /* 0x000000131221b211 */ /* 0x000fc800078e30ff */
[----:B------:R-:W-:Y:S01]  /*2400*/  @!P0 LEA R39, R34, R19, 0x6 ;  /* 0x0000001322278211 */ /* 0x000fe200078e30ff */
[----:B---3--:R-:W-:Y:S01]  /*2410*/  @!P3 IMAD.WIDE R32, R33, 0x2, R40 ;  /* 0x000000022120b825 */ /* 0x008fe200078e0228 */
[----:B------:R-:W-:Y:S01]  /*2420*/  @P0 STS.U16 [R37+0x2400], RZ ;  /* 0x002400ff25000388 */ /* 0x000fe20000000400 */
[----:B------:R-:W-:Y:S01]  /*2430*/  ISETP.NE.AND P4, PT, R51, RZ, PT ;  /* 0x000000ff3300720c */ /* 0x000fe20003f85270 */
[----:B------:R-:W3:Y:S01]  /*2440*/  @P6 LDC R34, c[0x0][0x3a8] ;  /* 0x0000ea00ff226b82 */ /* 0x000ee20000000800 */
[----:B-----5:R-:W-:Y:S02]  /*2450*/  @!P0 IMAD.WIDE R38, R39, 0x2, R42 ;  /* 0x0000000227268825 */ /* 0x020fe400078e022a */
[----:B------:R-:W4:Y:S04]  /*2460*/  @!P3 LDG.E.U16.CONSTANT R32, desc[UR12][R32.64] ;  /* 0x0000000c2020b981 */ /* 0x000f28000c1e9500 */
[----:B------:R-:W5:Y:S01]  /*2470*/  @!P0 LDG.E.U16.CONSTANT R38, desc[UR12][R38.64] ;  /* 0x0000000c26268981 */ /* 0x000f62000c1e9500 */
[----:B------:R-:W4:Y:S08]  /*2480*/  @P5 LDC.64 R40, c[0x0][0x390] ;  /* 0x0000e400ff285b82 */ /* 0x000f300000000a00 */
[----:B------:R-:W4:Y:S01]  /*2490*/  @P4 LDC.64 R42, c[0x0][0x390] ;  /* 0x0000e400ff2a4b82 */ /* 0x000f220000000a00 */
[----:B-1----:R-:W-:-:S02]  /*24a0*/  @P1 IMAD R24, R24, R45, R5 ;  /* 0x0000002d18181224 */ /* 0x002fc400078e0205 */
[--C-:B---3--:R-:W-:Y:S02]  /*24b0*/  @P6 IMAD R34, R30, R34, R5.reuse ;  /* 0x000000221e226224 */ /* 0x108fe400078e0205 */
[--C-:B--2---:R-:W-:Y:S02]  /*24c0*/  @P2 IMAD R48, R26, R48, R5.reuse ;  /* 0x000000301a302224 */ /* 0x104fe400078e0205 */
[----:B0-----:R-:W-:Y:S01]  /*24d0*/  @P5 IMAD R0, R0, R49, R5 ;  /* 0x0000003100005224 */ /* 0x001fe200078e0205 */
[----:B-----5:R0:W-:Y:S04]  /*24e0*/  @!P0 STS.U16 [R37+0x2400], R38 ;  /* 0x0024002625008388 */ /* 0x0201e80000000400 */
[----:B------:R-:W-:Y:S04]  /*24f0*/  @P3 STS.U16 [R17+0x2400], RZ ;  /* 0x002400ff11003388 */ /* 0x000fe80000000400 */
[----:B----4-:R1:W-:Y:S01]  /*2500*/  @!P3 STS.U16 [R17+0x2400], R32 ;  /* 0x002400201100b388 */ /* 0x0103e20000000400 */
[----:B------:R-:W-:Y:S01]  /*2510*/  ISETP.NE.AND P3, PT, R25, RZ, PT ;  /* 0x000000ff1900720c */ /* 0x000fe20003f65270 */
[----:B0-----:R-:W0:Y:S01]  /*2520*/  @P2 LDC.64 R38, c[0x0][0x390] ;  /* 0x0000e400ff262b82 */ /* 0x001e220000000a00 */
[----:B------:R-:W-:-:S07]  /*2530*/  ISETP.NE.AND P0, PT, R29, RZ, PT ;  /* 0x000000ff1d00720c */ /* 0x000fce0003f05270 */
[----:B------:R-:W2:Y:S08]  /*2540*/  @P4 LDC R25, c[0x0][0x3a8] ;  /* 0x0000ea00ff194b82 */ /* 0x000eb00000000800 */
[----:B------:R-:W3:Y:S08]  /*2550*/  @P3 LDC R18, c[0x0][0x3a8] ;  /* 0x0000ea00ff123b82 */ /* 0x000ef00000000800 */
[----:B------:R-:W4:Y:S08]  /*2560*/  @P3 LDC.64 R46, c[0x0][0x390] ;  /* 0x0000e400ff2e3b82 */ /* 0x000f300000000a00 */
[----:B------:R-:W5:Y:S01]  /*2570*/  @P0 LDC R27, c[0x0][0x3a8] ;  /* 0x0000ea00ff1b0b82 */ /* 0x000f620000000800 */
[----:B---3--:R-:W-:-:S07]  /*2580*/  @P3 IMAD R18, R28, R18, R5 ;  /* 0x000000121c123224 */ /* 0x008fce00078e0205 */
[----:B------:R-:W3:Y:S08]  /*2590*/  @P0 LDC.64 R36, c[0x0][0x390] ;  /* 0x0000e400ff240b82 */ /* 0x000ef00000000a00 */
[----:B------:R-:W0:Y:S01]  /*25a0*/  @P6 LDC.64 R28, c[0x0][0x390] ;  /* 0x0000e400ff1c6b82 */ /* 0x000e220000000a00 */
[----:B-1----:R-:W-:Y:S01]  /*25b0*/  @P3 LEA R17, R18, R19, 0x6 ;  /* 0x0000001312113211 */ /* 0x002fe200078e30ff */
[----:B--2---:R-:W-:-:S06]  /*25c0*/  @P4 IMAD R22, R22, R25, R5 ;  /* 0x0000001916164224 */ /* 0x004fcc00078e0205 */
[----:B------:R-:W1:Y:S01]  /*25d0*/  @P1 LDC.64 R32, c[0x0][0x390] ;  /* 0x0000e400ff201b82 */ /* 0x000e620000000a00 */
[----:B----4-:R-:W-:Y:S01]  /*25e0*/  @P3 IMAD.WIDE R46, R17, 0x2, R46 ;  /* 0x00000002112e3825 */ /* 0x010fe200078e022e */
[----:B------:R-:W-:-:S03]  /*25f0*/  @P4 LEA R17, R22, R19, 0x6 ;  /* 0x0000001316114211 */ /* 0x000fc600078e30ff */
[----:B-----5:R-:W-:Y:S02]  /*2600*/  @P0 IMAD R20, R20, R27, R5 ;  /* 0x0000001b14140224 */ /* 0x020fe400078e0205 */
[----:B------:R-:W-:Y:S01]  /*2610*/  @P4 IMAD.WIDE R42, R17, 0x2, R42 ;  /* 0x00000002112a4825 */ /* 0x000fe200078e022a */
[-C--:B------:R-:W-:Y:S01]  /*2620*/  @P6 LEA R17, R34, R19.reuse, 0x6 ;  /* 0x0000001322116211 */ /* 0x080fe200078e30ff */
[----:B------:R2:W4:Y:S01]  /*2630*/  @P3 LDG.E.U16.CONSTANT R47, desc[UR12][R46.64] ;  /* 0x0000000c2e2f3981 */ /* 0x000522000c1e9500 */
[----:B------:R-:W-:-:S03]  /*2640*/  @P0 LEA R25, R20, R19, 0x6 ;  /* 0x0000001314190211 */ /* 0x000fc600078e30ff */
[----:B------:R-:W5:Y:S01]  /*2650*/  @P4 LDG.E.U16.CONSTANT R42, desc[UR12][R42.64] ;  /* 0x0000000c2a2a4981 */ /* 0x000f62000c1e9500 */
[----:B0-----:R-:W-:Y:S01]  /*2660*/  @P6 IMAD.WIDE R28, R17, 0x2, R28 ;  /* 0x00000002111c6825 */ /* 0x001fe200078e021c */
[----:B------:R-:W-:-:S03]  /*2670*/  @P1 LEA R17, R24, R19, 0x6 ;  /* 0x0000001318111211 */ /* 0x000fc600078e30ff */
[----:B---3--:R-:W-:Y:S01]  /*2680*/  @P0 IMAD.WIDE R36, R25, 0x2, R36 ;  /* 0x0000000219240825 */ /* 0x008fe200078e0224 */
[-C--:B------:R-:W-:Y:S01]  /*2690*/  @P2 LEA R25, R48, R19.reuse, 0x6 ;  /* 0x0000001330192211 */ /* 0x080fe200078e30ff */
[----:B------:R-:W3:Y:S01]  /*26a0*/  @P6 LDG.E.U16.CONSTANT R28, desc[UR12][R28.64] ;  /* 0x0000000c1c1c6981 */ /* 0x000ee2000c1e9500 */
[----:B------:R-:W-:Y:S01]  /*26b0*/  @P5 LEA R19, R0, R19, 0x6 ;  /* 0x0000001300135211 */ /* 0x000fe200078e30ff */
[----:B-1----:R-:W-:Y:S02]  /*26c0*/  @P1 IMAD.WIDE R32, R17, 0x2, R32 ;  /* 0x0000000211201825 */ /* 0x002fe400078e0220 */
[----:B------:R-:W3:Y:S02]  /*26d0*/  @P0 LDG.E.U16.CONSTANT R36, desc[UR12][R36.64] ;  /* 0x0000000c24240981 */ /* 0x000ee4000c1e9500 */
[----:B------:R-:W-:Y:S02]  /*26e0*/  @P2 IMAD.WIDE R38, R25, 0x2, R38 ;  /* 0x0000000219262825 */ /* 0x000fe400078e0226 */
[----:B------:R-:W3:Y:S02]  /*26f0*/  @P1 LDG.E.U16.CONSTANT R32, desc[UR12][R32.64] ;  /* 0x0000000c20201981 */ /* 0x000ee4000c1e9500 */
[----:B------:R-:W-:-:S02]  /*2700*/  @P5 IMAD.WIDE R40, R19, 0x2, R40 ;  /* 0x0000000213285825 */ /* 0x000fc400078e0228 */
[----:B------:R-:W3:Y:S04]  /*2710*/  @P2 LDG.E.U16.CONSTANT R39, desc[UR12][R38.64] ;  /* 0x0000000c26272981 */ /* 0x000ee8000c1e9500 */
[----:B------:R0:W3:Y:S04]  /*2720*/  @P5 LDG.E.U16.CONSTANT R20, desc[UR12][R40.64] ;  /* 0x0000000c28145981 */ /* 0x0000e8000c1e9500 */
[----:B------:R-:W-:Y:S01]  /*2730*/  @!P3 STS.U16 [R44+0x2400], RZ ;  /* 0x002400ff2c00b388 */ /* 0x000fe20000000400 */
[----:B------:R-:W-:Y:S01]  /*2740*/  UMOV UR5, 0x400 ;  /* 0x0000040000057882 */ /* 0x000fe20000000000 */
[----:B------:R-:W-:-:S02]  /*2750*/  MOV R18, UR6 ;  /* 0x0000000600127c02 */ /* 0x000fc40008000f00 */
[----:B------:R-:W-:Y:S02]  /*2760*/  MOV R17, UR5 ;  /* 0x0000000500117c02 */ /* 0x000fe40008000f00 */
[----:B------:R-:W-:Y:S02]  /*2770*/  SHF.R.U32.HI R56, RZ, 0x5, R2 ;  /* 0x00000005ff387819 */ /* 0x000fe40000011602 */
[----:B--2---:R-:W-:Y:S02]  /*2780*/  LOP3.LUT R46, R2, 0x1f, RZ, 0xc0, !PT ;  /* 0x0000001f022e7812 */ /* 0x004fe400078ec0ff */
[----:B------:R-:W-:-:S05]  /*2790*/  LEA R19, R18, R17, 0x18 ;  /* 0x0000001112137211 */ /* 0x000fca00078ec0ff */
[--C-:B0-----:R-:W-:Y:S02]  /*27a0*/  IMAD R40, R56, 0x90, R19.reuse ;  /* 0x0000009038287824 */ /* 0x101fe400078e0213 */
[--C-:B------:R-:W-:Y:S01]  /*27b0*/  IMAD R46, R46, 0x90, R19.reuse ;  /* 0x000000902e2e7824 */ /* 0x100fe200078e0213 */
[----:B------:R-:W-:Y:S01]  /*27c0*/  LOP3.LUT R88, R2, 0x1f, RZ, 0xc0, !PT ;  /* 0x0000001f02587812 */ /* 0x000fe200078ec0ff */
[----:B------:R-:W-:-:S04]  /*27d0*/  IMAD R89, R56, 0x90, R19 ;  /* 0x0000009038597824 */ /* 0x000fc800078e0213 */
[----:B------:R-:W-:Y:S01]  /*27e0*/  IMAD R88, R88, 0x90, R19 ;  /* 0x0000009058587824 */ /* 0x000fe200078e0213 */
[----:B----4-:R-:W-:Y:S04]  /*27f0*/  @P3 STS.U16 [R44+0x2400], R47 ;  /* 0x0024002f2c003388 */ /* 0x010fe80000000400 */
[----:B------:R-:W-:Y:S04]  /*2800*/  @!P4 STS.U16 [R35+0x2400], RZ ;  /* 0x002400ff2300c388 */ /* 0x000fe80000000400 */
[----:B-----5:R-:W-:Y:S04]  /*2810*/  @P4 STS.U16 [R35+0x2400], R42 ;  /* 0x0024002a23004388 */ /* 0x020fe80000000400 */
[----:B------:R-:W-:Y:S04]  /*2820*/  @!P0 STS.U16 [R31+0x2400], RZ ;  /* 0x002400ff1f008388 */ /* 0x000fe80000000400 */
[----:B---3--:R-:W-:Y:S04]  /*2830*/  @P0 STS.U16 [R31+0x2400], R36 ;  /* 0x002400241f000388 */ /* 0x008fe80000000400 */
[----:B------:R-:W-:Y:S04]  /*2840*/  @!P6 STS.U16 [R23+0x2400], RZ ;  /* 0x002400ff1700e388 */ /* 0x000fe80000000400 */
[----:B------:R-:W-:Y:S04]  /*2850*/  @P6 STS.U16 [R23+0x2400], R28 ;  /* 0x0024001c17006388 */ /* 0x000fe80000000400 */
[----:B------:R-:W-:Y:S04]  /*2860*/  @!P1 STS.U16 [R21+0x2400], RZ ;  /* 0x002400ff15009388 */ /* 0x000fe80000000400 */
[----:B------:R-:W-:Y:S04]  /*2870*/  @P1 STS.U16 [R21+0x2400], R32 ;  /* 0x0024002015001388 */ /* 0x000fe80000000400 */
[----:B------:R-:W-:Y:S04]  /*2880*/  @!P2 STS.U16 [R12+0x2400], RZ ;  /* 0x002400ff0c00a388 */ /* 0x000fe80000000400 */
[----:B------:R-:W-:Y:S04]  /*2890*/  @P2 STS.U16 [R12+0x2400], R39 ;  /* 0x002400270c002388 */ /* 0x000fe80000000400 */
[----:B------:R-:W-:Y:S04]  /*28a0*/  @!P5 STS.U16 [R13+0x2400], RZ ;  /* 0x002400ff0d00d388 */ /* 0x000fe80000000400 */
[----:B------:R-:W-:Y:S01]  /*28b0*/  @P5 STS.U16 [R13+0x2400], R20 ;  /* 0x002400140d005388 */ /* 0x000fe20000000400 */
[----:B------:R-:W-:Y:S06]  /*28c0*/  BAR.SYNC.DEFER_BLOCKING 0x0 ;  /* 0x0000000000007b1d */ /* 0x000fec0000010000 */
[----:B------:R-:W0:Y:S04]  /*28d0*/  LDS.64 R22, [R40] ;  /* 0x0000000028167984 */ /* 0x000e280000000a00 */
[----:B------:R-:W1:Y:S04]  /*28e0*/  LDS.64 R28, [R46+0x1200] ;  /* 0x001200002e1c7984 */ /* 0x000e680000000a00 */
[----:B------:R-:W2:Y:S04]  /*28f0*/  LDS.64 R24, [R40+0x8] ;  /* 0x0000080028187984 */ /* 0x000ea80000000a00 */
[----:B------:R-:W3:Y:S04]  /*2900*/  LDS.64 R26, [R46+0x1208] ;  /* 0x001208002e1a7984 */ /* 0x000ee80000000a00 */
[----:B------:R-:W4:Y:S04]  /*2910*/  LDS.64 R30, [R40+0x10] ;  /* 0x00001000281e7984 */ /* 0x000f280000000a00 */
[----:B------:R-:W5:Y:S04]  /*2920*/  LDS.64 R38, [R46+0x1210] ;  /* 0x001210002e267984 */ /* 0x000f680000000a00 */
[----:B------:R-:W5:Y:S04]  /*2930*/  LDS.64 R34, [R46+0x1218] ;  /* 0x001218002e227984 */ /* 0x000f680000000a00 */
[----:B------:R-:W-:Y:S04]  /*2940*/  LDS.64 R42, [R46+0x1220] ;  /* 0x001220002e2a7984 */ /* 0x000fe80000000a00 */
[----:B------:R-:W-:Y:S04]  /*2950*/  LDS.64 R48, [R40+0x28] ;  /* 0x0000280028307984 */ /* 0x000fe80000000a00 */
[----:B------:R-:W-:Y:S01]  /*2960*/  LDS.64 R50, [R46+0x1228] ;  /* 0x001228002e327984 */ /* 0x000fe20000000a00 */
[----:B0-----:R-:W-:-:S03]  /*2970*/  HADD2.F32 R21, -RZ, R22.H0_H0 ;  /* 0x20000016ff157230 */ /* 0x001fc60000004100 */
[----:B------:R-:W-:Y:S01]  /*2980*/  LDS.64 R52, [R40+0x30] ;  /* 0x0000300028347984 */ /* 0x000fe20000000a00 */
[----:B-1----:R-:W-:Y:S02]  /*2990*/  HADD2.F32 R0, -RZ, R28.H0_H0 ;  /* 0x2000001cff007230 */ /* 0x002fe40000004100 */
[----:B------:R-:W-:Y:S02]  /*29a0*/  HADD2.F32 R22, -RZ, R22.H1_H1 ;  /* 0x30000016ff167230 */ /* 0x000fe40000004100 */
[----:B------:R-:W-:Y:S02]  /*29b0*/  HADD2.F32 R20, -RZ, R28.H1_H1 ;  /* 0x3000001cff147230 */ /* 0x000fe40000004100 */
[----:B------:R-:W-:Y:S01]  /*29c0*/  FFMA R33, R21, R0, RZ ;  /* 0x0000000015217223 */ /* 0x000fe200000000ff */
[----:B------:R-:W-:Y:S02]  /*29d0*/  HADD2.F32 R37, -RZ, R23.H0_H0 ;  /* 0x20000017ff257230 */ /* 0x000fe40000004100 */
[----:B------:R-:W-:-:S02]  /*29e0*/  HADD2.F32 R21, -RZ, R29.H0_H0 ;  /* 0x2000001dff157230 */ /* 0x000fc40000004100 */
[----:B------:R-:W-:Y:S02]  /*29f0*/  FFMA R28, R22, R20, R33 ;  /* 0x00000014161c7223 */ /* 0x000fe40000000021 */
[----:B------:R-:W0:Y:S01]  /*2a00*/  LDS.64 R32, [R40+0x18] ;  /* 0x0000180028207984 */ /* 0x000e220000000a00 */
[----:B------:R-:W-:Y:S02]  /*2a10*/  HADD2.F32 R36, -RZ, R23.H1_H1 ;  /* 0x30000017ff247230 */ /* 0x000fe40000004100 */
[----:B------:R-:W-:Y:S01]  /*2a20*/  FFMA R37, R37, R21, R28 ;  /* 0x0000001525257223 */ /* 0x000fe2000000001c */
[----:B------:R-:W-:Y:S02]  /*2a30*/  HADD2.F32 R22, -RZ, R29.H1_H1 ;  /* 0x3000001dff167230 */ /* 0x000fe40000004100 */
[----:B--2---:R-:W-:Y:S02]  /*2a40*/  HADD2.F32 R29, -RZ, R24.H0_H0 ;  /* 0x20000018ff1d7230 */ /* 0x004fe40000004100 */
[----:B---3--:R-:W-:-:S02]  /*2a50*/  HADD2.F32 R23, -RZ, R26.H0_H0 ;  /* 0x2000001aff177230 */ /* 0x008fc40000004100 */
[----:B------:R-:W-:Y:S01]  /*2a60*/  FFMA R36, R36, R22, R37 ;  /* 0x0000001624247223 */ /* 0x000fe20000000025 */
[----:B------:R-:W-:Y:S02]  /*2a70*/  HADD2.F32 R28, -RZ, R24.H1_H1 ;  /* 0x30000018ff1c7230 */ /* 0x000fe40000004100 */
[----:B------:R-:W-:Y:S02]  /*2a80*/  HADD2.F32 R24, -RZ, R26.H1_H1 ;  /* 0x3000001aff187230 */ /* 0x000fe40000004100 */
[----:B------:R-:W-:Y:S01]  /*2a90*/  FFMA R29, R29, R23, R36 ;  /* 0x000000171d1d7223 */ /* 0x000fe20000000024 */
[--C-:B------:R-:W-:Y:S01]  /*2aa0*/  HADD2.F32 R41, -RZ, R25.reuse.H0_H0 ;  /* 0x20000019ff297230 */ /* 0x100fe20000004100 */
[----:B------:R-:W1:Y:S01]  /*2ab0*/  LDS.64 R36, [R40+0x20] ;  /* 0x0000200028247984 */ /* 0x000e620000000a00 */
[----:B------:R-:W-:Y:S02]  /*2ac0*/  HADD2.F32 R44, -RZ, R25.H1_H1 ;  /* 0x30000019ff2c7230 */ /* 0x000fe40000004100 */
[----:B------:R-:W-:Y:S01]  /*2ad0*/  FFMA R28, R28, R24, R29 ;  /* 0x000000181c1c7223 */ /* 0x000fe2000000001d */
[----:B------:R-:W-:-:S02]  /*2ae0*/  HADD2.F32 R25, -RZ, R27.H0_H0 ;  /* 0x2000001bff197230 */ /* 0x000fc40000004100 */
[----:B------:R-:W-:-:S03]  /*2af0*/  HADD2.F32 R26, -RZ, R27.H1_H1 ;  /* 0x3000001bff1a7230 */ /* 0x000fc60000004100 */
[----:B------:R-:W-:Y:S01]  /*2b00*/  FFMA R41, R41, R25, R28 ;  /* 0x0000001929297223 */ /* 0x000fe2000000001c */
[----:B----4-:R-:W-:Y:S02]  /*2b10*/  HADD2.F32 R29, -RZ, R30.H0_H0 ;  /* 0x2000001eff1d7230 */ /* 0x010fe40000004100 */
[----:B-----5:R-:W-:Y:S02]  /*2b20*/  HADD2.F32 R27, -RZ, R38.H0_H0 ;  /* 0x20000026ff1b7230 */ /* 0x020fe40000004100 */
[----:B------:R-:W-:Y:S01]  /*2b30*/  FFMA R44, R44, R26, R41 ;  /* 0x0000001a2c2c7223 */ /* 0x000fe20000000029 */
[----:B------:R-:W-:Y:S02]  /*2b40*/  HADD2.F32 R30, -RZ, R30.H1_H1 ;  /* 0x3000001eff1e7230 */ /* 0x000fe40000004100 */
[----:B------:R-:W-:Y:S02]  /*2b50*/  HADD2.F32 R28, -RZ, R38.H1_H1 ;  /* 0x30000026ff1c7230 */ /* 0x000fe40000004100 */
[----:B------:R-:W-:Y:S01]  /*2b60*/  FFMA R41, R29, R27, R44 ;  /* 0x0000001b1d297223 */ /* 0x000fe2000000002c */
[----:B------:R-:W-:-:S02]  /*2b70*/  HADD2.F32 R45, -RZ, R31.H0_H0 ;  /* 0x2000001fff2d7230 */ /* 0x000fc40000004100 */
[----:B------:R-:W-:Y:S02]  /*2b80*/  HADD2.F32 R29, -RZ, R39.H0_H0 ;  /* 0x20000027ff1d7230 */ /* 0x000fe40000004100 */
[----:B------:R-:W-:Y:S01]  /*2b90*/  FFMA R38, R30, R28, R41 ;  /* 0x0000001c1e267223 */ /* 0x000fe20000000029 */
[----:B------:R-:W-:Y:S02]  /*2ba0*/  HADD2.F32 R44, -RZ, R31.H1_H1 ;  /* 0x3000001fff2c7230 */ /* 0x000fe40000004100 */
[----:B------:R-:W-:Y:S02]  /*2bb0*/  HADD2.F32 R30, -RZ, R39.H1_H1 ;  /* 0x30000027ff1e7230 */ /* 0x000fe40000004100 */
[----:B------:R-:W-:Y:S01]  /*2bc0*/  FFMA R45, R45, R29, R38 ;  /* 0x0000001d2d2d7223 */ /* 0x000fe20000000026 */
[----:B------:R-:W-:Y:S02]  /*2bd0*/  HADD2.F32 R31, -RZ, R34.H0_H0 ;  /* 0x20000022ff1f7230 */ /* 0x000fe40000004100 */
[----:B0-----:R-:W-:-:S02]  /*2be0*/  HADD2.F32 R39, -RZ, R32.H0_H0 ;  /* 0x20000020ff277230 */ /* 0x001fc40000004100 */
[----:B------:R-:W-:Y:S01]  /*2bf0*/  FFMA R44, R44, R30, R45 ;  /* 0x0000001e2c2c7223 */ /* 0x000fe2000000002d */
[----:B------:R-:W-:Y:S02]  /*2c00*/  HADD2.F32 R38, -RZ, R32.H1_H1 ;  /* 0x30000020ff267230 */ /* 0x000fe40000004100 */
[----:B------:R-:W-:Y:S02]  /*2c10*/  HADD2.F32 R32, -RZ, R34.H1_H1 ;  /* 0x30000022ff207230 */ /* 0x000fe40000004100 */
[----:B------:R-:W-:Y:S01]  /*2c20*/  FFMA R39, R39, R31, R44 ;  /* 0x0000001f27277223 */ /* 0x000fe2000000002c */
[--C-:B------:R-:W-:Y:S02]  /*2c30*/  HADD2.F32 R41, -RZ, R33.reuse.H0_H0 ;  /* 0x20000021ff297230 */ /* 0x100fe40000004100 */
[----:B------:R-:W-:Y:S02]  /*2c40*/  HADD2.F32 R54, -RZ, R33.H1_H1 ;  /* 0x30000021ff367230 */ /* 0x000fe40000004100 */
[----:B------:R-:W-:Y:S01]  /*2c50*/  FFMA R44, R38, R32, R39 ;  /* 0x00000020262c7223 */ /* 0x000fe20000000027 */
[--C-:B------:R-:W-:Y:S01]  /*2c60*/  HADD2.F32 R33, -RZ, R35.reuse.H0_H0 ;  /* 0x20000023ff217230 */ /* 0x100fe20000004100 */
[----:B------:R-:W0:Y:S01]  /*2c70*/  LDS.64 R38, [R46+0x1230] ;  /* 0x001230002e267984 */ /* 0x000e220000000a00 */
[----:B------:R-:W-:-:S03]  /*2c80*/  HADD2.F32 R34, -RZ, R35.H1_H1 ;  /* 0x30000023ff227230 */ /* 0x000fc60000004100 */
[----:B------:R-:W-:Y:S01]  /*2c90*/  FFMA R41, R41, R33, R44 ;  /* 0x0000002129297223 */ /* 0x000fe2000000002c */
[----:B-1----:R-:W-:Y:S01]  /*2ca0*/  HADD2.F32 R45, -RZ, R36.H0_H0 ;  /* 0x20000024ff2d7230 */ /* 0x002fe20000004100 */
[----:B------:R-:W-:Y:S01]  /*2cb0*/  LDS.64 R46, [R46+0x1238] ;  /* 0x001238002e2e7984 */ /* 0x000fe20000000a00 */
[----:B------:R-:W-:Y:S02]  /*2cc0*/  HADD2.F32 R35, -RZ, R42.H0_H0 ;  /* 0x2000002aff237230 */ /* 0x000fe40000004100 */
[----:B------:R-:W-:Y:S01]  /*2cd0*/  FFMA R54, R54, R34, R41 ;  /* 0x0000002236367223 */ /* 0x000fe20000000029 */
[----:B------:R-:W-:Y:S01]  /*2ce0*/  HADD2.F32 R44, -RZ, R36.H1_H1 ;  /* 0x30000024ff2c7230 */ /* 0x000fe20000004100 */
[----:B------:R-:W1:Y:S01]  /*2cf0*/  LDS.64 R40, [R40+0x38] ;  /* 0x0000380028287984 */ /* 0x000e620000000a00 */
[----:B------:R-:W-:Y:S02]  /*2d00*/  HADD2.F32 R36, -RZ, R42.H1_H1 ;  /* 0x3000002aff247230 */ /* 0x000fe40000004100 */
[----:B------:R-:W-:Y:S01]  /*2d10*/  FFMA R45, R45, R35, R54 ;  /* 0x000000232d2d7223 */ /* 0x000fe20000000036 */
[----:B------:R-:W-:-:S02]  /*2d20*/  HADD2.F32 R55, -RZ, R37.H0_H0 ;  /* 0x20000025ff377230 */ /* 0x000fc40000004100 */
[----:B------:R-:W-:Y:S02]  /*2d30*/  HADD2.F32 R42, -RZ, R37.H1_H1 ;  /* 0x30000025ff2a7230 */ /* 0x000fe40000004100 */
[----:B------:R-:W-:Y:S01]  /*2d40*/  FFMA R44, R44, R36, R45 ;  /* 0x000000242c2c7223 */ /* 0x000fe2000000002d */
[--C-:B------:R-:W-:Y:S02]  /*2d50*/  HADD2.F32 R37, -RZ, R43.reuse.H0_H0 ;  /* 0x2000002bff257230 */ /* 0x100fe40000004100 */
[----:B------:R-:W-:-:S03]  /*2d60*/  HADD2.F32 R54, -RZ, R43.H1_H1 ;  /* 0x3000002bff367230 */ /* 0x000fc60000004100 */
[----:B------:R-:W-:Y:S01]  /*2d70*/  FFMA R43, R55, R37, R44 ;  /* 0x00000025372b7223 */ /* 0x000fe2000000002c */
[----:B------:R-:W-:Y:S02]  /*2d80*/  HADD2.F32 R45, -RZ, R48.H0_H0 ;  /* 0x20000030ff2d7230 */ /* 0x000fe40000004100 */
[----:B------:R-:W-:Y:S02]  /*2d90*/  HADD2.F32 R55, -RZ, R50.H0_H0 ;  /* 0x20000032ff377230 */ /* 0x000fe40000004100 */
[----:B------:R-:W-:Y:S01]  /*2da0*/  FFMA R42, R42, R54, R43 ;  /* 0x000000362a2a7223 */ /* 0x000fe2000000002b */
[----:B------:R-:W-:Y:S02]  /*2db0*/  HADD2.F32 R48, -RZ, R48.H1_H1 ;  /* 0x30000030ff307230 */ /* 0x000fe40000004100 */
[----:B------:R-:W-:Y:S02]  /*2dc0*/  HADD2.F32 R56, -RZ, R50.H1_H1 ;  /* 0x30000032ff387230 */ /* 0x000fe40000004100 */
[----:B------:R-:W-:Y:S01]  /*2dd0*/  FFMA R59, R45, R55, R42 ;  /* 0x000000372d3b7223 */ /* 0x000fe2000000002a */
[----:B------:R-:W-:Y:S01]  /*2de0*/  HADD2.F32 R61, -RZ, R49.H0_H0 ;  /* 0x20000031ff3d7230 */ /* 0x000fe20000004100 */
[----:B------:R-:W2:Y:S01]  /*2df0*/  LDS.64 R42, [R89+0x40] ;  /* 0x00004000592a7984 */ /* 0x000ea20000000a00 */
[----:B------:R-:W-:-:S02]  /*2e00*/  HADD2.F32 R57, -RZ, R51.H0_H0 ;  /* 0x20000033ff397230 */ /* 0x000fc40000004100 */
[----:B------:R-:W-:Y:S01]  /*2e10*/  FFMA R48, R48, R56, R59 ;  /* 0x0000003830307223 */ /* 0x000fe2000000003b */
[----:B------:R-:W3:Y:S01]  /*2e20*/  LDS.64 R44, [R88+0x1240] ;  /* 0x00124000582c7984 */ /* 0x000ee20000000a00 */
[----:B------:R-:W-:Y:S02]  /*2e30*/  HADD2.F32 R50, -RZ, R49.H1_H1 ;  /* 0x30000031ff327230 */ /* 0x000fe40000004100 */
[----:B------:R-:W-:Y:S01]  /*2e40*/  FFMA R61, R61, R57, R48 ;  /* 0x000000393d3d7223 */ /* 0x000fe20000000030 */
[----:B------:R-:W-:Y:S02]  /*2e50*/  HADD2.F32 R58, -RZ, R51.H1_H1 ;  /* 0x30000033ff3a7230 */ /* 0x000fe40000004100 */
[----:B------:R-:W-:Y:S02]  /*2e60*/  HADD2.F32 R49, -RZ, R52.H0_H0 ;  /* 0x20000034ff317230 */ /* 0x000fe40000004100 */
[----:B0-----:R-:W-:Y:S02]  /*2e70*/  HADD2.F32 R59, -RZ, R38.H0_H0 ;  /* 0x20000026ff3b7230 */ /* 0x001fe40000004100 */
[----:B------:R-:W-:Y:S01]  /*2e80*/  FFMA R50, R50, R58, R61 ;  /* 0x0000003a32327223 */ /* 0x000fe2000000003d */
[----:B------:R-:W-:-:S02]  /*2e90*/  HADD2.F32 R52, -RZ, R52.H1_H1 ;  /* 0x30000034ff347230 */ /* 0x000fc40000004100 */
[----:B------:R-:W-:Y:S02]  /*2ea0*/  HADD2.F32 R60, -RZ, R38.H1_H1 ;  /* 0x30000026ff3c7230 */ /* 0x000fe40000004100 */
[----:B------:R-:W-:Y:S01]  /*2eb0*/  FFMA R49, R49, R59, R50 ;  /* 0x0000003b31317223 */ /* 0x000fe20000000032 */
[----:B------:R-:W-:Y:S01]  /*2ec0*/  HADD2.F32 R65, -RZ, R53.H0_H0 ;  /* 0x20000035ff417230 */ /* 0x000fe20000004100 */
[----:B------:R-:W-:Y:S01]  /*2ed0*/  LDS.64 R50, [R88+0x1248] ;  /* 0x0012480058327984 */ /* 0x000fe20000000a00 */
[----:B------:R-:W-:Y:S02]  /*2ee0*/  HADD2.F32 R61, -RZ, R39.H0_H0 ;  /* 0x20000027ff3d7230 */ /* 0x000fe40000004100 */
[----:B------:R-:W-:Y:S02]  /*2ef0*/  FFMA R52, R52, R60, R49 ;  /* 0x0000003c34347223 */ /* 0x000fe40000000031 */
[----:B------:R-:W0:Y:S01]  /*2f00*/  LDS.64 R48, [R89+0x48] ;  /* 0x0000480059307984 */ /* 0x000e220000000a00 */
[----:B------:R-:W-:-:S02]  /*2f10*/  HADD2.F32 R53, -RZ, R53.H1_H1 ;  /* 0x30000035ff357230 */ /* 0x000fc40000004100 */
[----:B------:R-:W-:Y:S01]  /*2f20*/  FFMA R52, R65, R61, R52 ;  /* 0x0000003d41347223 */ /* 0x000fe20000000034 */
[----:B------:R-:W-:Y:S02]  /*2f30*/  HADD2.F32 R63, -RZ, R39.H1_H1 ;  /* 0x30000027ff3f7230 */ /* 0x000fe40000004100 */
[----:B-1----:R-:W-:Y:S02]  /*2f40*/  HADD2.F32 R38, -RZ, R40.H0_H0 ;  /* 0x20000028ff267230 */ /* 0x002fe40000004100 */
[----:B------:R-:W-:Y:S02]  /*2f50*/  HADD2.F32 R62, -RZ, R46.H0_H0 ;  /* 0x2000002eff3e7230 */ /* 0x000fe40000004100 */
[----:B------:R-:W-:Y:S01]  /*2f60*/  FFMA R53, R53, R63, R52 ;  /* 0x0000003f35357223 */ /* 0x000fe20000000034 */
[----:B------:R-:W-:Y:S02]  /*2f70*/  HADD2.F32 R40, -RZ, R40.H1_H1 ;  /* 0x30000028ff287230 */ /* 0x000fe40000004100 */
[----:B------:R-:W-:-:S02]  /*2f80*/  HADD2.F32 R64, -RZ, R46.H1_H1 ;  /* 0x3000002eff407230 */ /* 0x000fc40000004100 */
[----:B------:R-:W-:Y:S01]  /*2f90*/  FFMA R53, R38, R62, R53 ;  /* 0x0000003e26357223 */ /* 0x000fe20000000035 */
[----:B------:R-:W-:Y:S01]  /*2fa0*/  HADD2.F32 R69, -RZ, R41.H0_H0 ;  /* 0x20000029ff457230 */ /* 0x000fe20000004100 */
[----:B------:R-:W1:Y:S01]  /*2fb0*/  LDS.64 R38, [R89+0x50] ;  /* 0x0000500059267984 */ /* 0x000e620000000a00 */
[----:B------:R-:W-:Y:S02]  /*2fc0*/  HADD2.F32 R65, -RZ, R47.H0_H0 ;  /* 0x2000002fff417230 */ /* 0x000fe40000004100 */
[----:B------:R-:W-:Y:S01]  /*2fd0*/  FFMA R46, R40, R64, R53 ;  /* 0x00000040282e7223 */ /* 0x000fe20000000035 */
[----:B------:R-:W-:Y:S02]  /*2fe0*/  HADD2.F32 R71, -RZ, R41.H1_H1 ;  /* 0x30000029ff477230 */ /* 0x000fe40000004100 */
[----:B------:R-:W4:Y:S01]  /*2ff0*/  LDS.64 R40, [R88+0x1250] ;  /* 0x0012500058287984 */ /* 0x000f220000000a00 */
[----:B------:R-:W-:Y:S02]  /*3000*/  HADD2.F32 R67, -RZ, R47.H1_H1 ;  /* 0x3000002fff437230 */ /* 0x000fe40000004100 */
[----:B------:R-:W-:Y:S01]  /*3010*/  FFMA R46, R69, R65, R46 ;  /* 0x00000041452e7223 */ /* 0x000fe2000000002e */
[----:B--2---:R-:W-:-:S02]  /*3020*/  HADD2.F32 R52, -RZ, R42.H0_H0 ;  /* 0x2000002aff347230 */ /* 0x004fc40000004100 */
[--C-:B---3--:R-:W-:Y:S02]  /*3030*/  HADD2.F32 R66, -RZ, R44.reuse.H0_H0 ;  /* 0x2000002cff427230 */ /* 0x108fe40000004100 */
[----:B------:R-:W-:Y:S01]  /*3040*/  FFMA R71, R71, R67, R46 ;  /* 0x0000004347477223 */ /* 0x000fe2000000002e */
[----:B------:R-:W-:Y:S01]  /*3050*/  HADD2.F32 R69, -RZ, R44.H1_H1 ;  /* 0x3000002cff457230 */ /* 0x000fe20000004100 */
[----:B------:R-:W2:Y:S02]  /*3060*/  LDS.64 R46, [R89+0x58] ;  /* 0x00005800592e7984 */ /* 0x000ea40000000a00 */
[----:B------:R-:W-:Y:S01]  /*3070*/  FFMA R70, R52, R66, R71 ;  /* 0x0000004234467223 */ /* 0x000fe20000000047 */
[----:B------:R-:W-:Y:S01]  /*3080*/  HADD2.F32 R71, -RZ, R42.H1_H1 ;  /* 0x3000002aff477230 */ /* 0x000fe20000004100 */
[----:B------:R-:W3:Y:S01]  /*3090*/  LDS.64 R52, [R88+0x1258] ;  /* 0x0012580058347984 */ /* 0x000ee20000000a00 */
[----:B------:R-:W-:Y:S02]  /*30a0*/  HADD2.F32 R42, -RZ, R43.H0_H0 ;  /* 0x2000002bff2a7230 */ /* 0x000fe40000004100 */
[----:B------:R-:W-:-:S02]  /*30b0*/  HADD2.F32 R68, -RZ, R45.H0_H0 ;  /* 0x2000002dff447230 */ /* 0x000fc40000004100 */
[----:B------:R-:W-:Y:S01]  /*30c0*/  FFMA R73, R71, R69, R70 ;  /* 0x0000004547497223 */ /* 0x000fe20000000046 */
[----:B------:R-:W-:Y:S02]  /*30d0*/  HADD2.F32 R43, -RZ, R43.H1_H1 ;  /* 0x3000002bff2b7230 */ /* 0x000fe40000004100 */
[----:B------:R-:W-:Y:S02]  /*30e0*/  HADD2.F32 R71, -RZ, R45.H1_H1 ;  /* 0x3000002dff477230 */ /* 0x000fe40000004100 */
[----:B------:R-:W-:Y:S01]  /*30f0*/  FFMA R42, R42, R68, R73 ;  /* 0x000000442a2a7223 */ /* 0x000fe20000000049 */
[----:B0-----:R-:W-:Y:S02]  /*3100*/  HADD2.F32 R44, -RZ, R48.H0_H0 ;  /* 0x20000030ff2c7230 */ /* 0x001fe40000004100 */
[----:B------:R-:W-:Y:S02]  /*3110*/  HADD2.F32 R70, -RZ, R50.H0_H0 ;  /* 0x20000032ff467230 */ /* 0x000fe40000004100 */
[----:B------:R-:W-:Y:S01]  /*3120*/  FFMA R43, R43, R71, R42 ;  /* 0x000000472b2b7223 */ /* 0x000fe2000000002a */
[----:B------:R-:W-:-:S02]  /*3130*/  HADD2.F32 R48, -RZ, R48.H1_H1 ;  /* 0x30000030ff307230 */ /* 0x000fc40000004100 */
[----:B------:R-:W-:Y:S02]  /*3140*/  HADD2.F32 R50, -RZ, R50.H1_H1 ;  /* 0x30000032ff327230 */ /* 0x000fe40000004100 */
[----:B------:R-:W-:Y:S01]  /*3150*/  FFMA R43, R44, R70, R43 ;  /* 0x000000462c2b7223 */ /* 0x000fe2000000002b */
[--C-:B------:R-:W-:Y:S01]  /*3160*/  HADD2.F32 R74, -RZ, R49.reuse.H0_H0 ;  /* 0x20000031ff4a7230 */ /* 0x100fe20000004100 */
[----:B------:R-:W-:Y:S01]  /*3170*/  LDS.64 R44, [R88+0x1260] ;  /* 0x00126000582c7984 */ /* 0x000fe20000000a00 */
[----:B------:R-:W-:Y:S02]  /*3180*/  HADD2.F32 R75, -RZ, R49.H1_H1 ;  /* 0x30000031ff4b7230 */ /* 0x000fe40000004100 */
[----:B------:R-:W-:Y:S01]  /*3190*/  FFMA R49, R48, R50, R43 ;  /* 0x0000003230317223 */ /* 0x000fe2000000002b */
[--C-:B------:R-:W-:Y:S01]  /*31a0*/  HADD2.F32 R72, -RZ, R51.reuse.H0_H0 ;  /* 0x20000033ff487230 */ /* 0x100fe20000004100 */
[----:B------:R-:W0:Y:S01]  /*31b0*/  LDS.64 R42, [R89+0x60] ;  /* 0x00006000592a7984 */ /* 0x000e220000000a00 */
[----:B------:R-:W-:-:S03]  /*31c0*/  HADD2.F32 R73, -RZ, R51.H1_H1 ;  /* 0x30000033ff497230 */ /* 0x000fc60000004100 */
[----:B------:R-:W-:Y:S01]  /*31d0*/  FFMA R74, R74, R72, R49 ;  /* 0x000000484a4a7223 */ /* 0x000fe20000000031 */
[----:B-1----:R-:W-:Y:S02]  /*31e0*/  HADD2.F32 R49, -RZ, R38.H0_H0 ;  /* 0x20000026ff317230 */ /* 0x002fe40000004100 */
[----:B----4-:R-:W-:Y:S02]  /*31f0*/  HADD2.F32 R51, -RZ, R40.H0_H0 ;  /* 0x20000028ff337230 */ /* 0x010fe40000004100 */
[----:B------:R-:W-:Y:S01]  /*3200*/  FFMA R48, R75, R73, R74 ;  /* 0x000000494b307223 */ /* 0x000fe2000000004a */
[----:B------:R-:W-:Y:S02]  /*3210*/  HADD2.F32 R38, -RZ, R38.H1_H1 ;  /* 0x30000026ff267230 */ /* 0x000fe40000004100 */
[----:B------:R-:W-:Y:S02]  /*3220*/  HADD2.F32 R74, -RZ, R40.H1_H1 ;  /* 0x30000028ff4a7230 */ /* 0x000fe40000004100 */
[----:B------:R-:W-:Y:S01]  /*3230*/  FFMA R49, R49, R51, R48 ;  /* 0x0000003331317223 */ /* 0x000fe20000000030 */
[----:B------:R-:W-:-:S02]  /*3240*/  HADD2.F32 R79, -RZ, R39.H0_H0 ;  /* 0x20000027ff4f7230 */ /* 0x000fc40000004100 */
[----:B------:R-:W-:Y:S02]  /*3250*/  HADD2.F32 R81, -RZ, R39.H1_H1 ;  /* 0x30000027ff517230 */ /* 0x000fe40000004100 */
[----:B------:R-:W-:Y:S01]  /*3260*/  FFMA R48, R38, R74, R49 ;  /* 0x0000004a26307223 */ /* 0x000fe20000000031 */
[--C-:B------:R-:W-:Y:S01]  /*3270*/  HADD2.F32 R75, -RZ, R41.reuse.H0_H0 ;  /* 0x20000029ff4b7230 */ /* 0x100fe20000004100 */
[----:B------:R-:W1:Y:S01]  /*3280*/  LDS.64 R38, [R89+0x68] ;  /* 0x0000680059267984 */ /* 0x000e620000000a00 */
[----:B------:R-:W-:-:S03]  /*3290*/  HADD2.F32 R77, -RZ, R41.H1_H1 ;  /* 0x30000029ff4d7230 */ /* 0x000fc60000004100 */
[----:B------:R-:W4:Y:S01]  /*32a0*/  LDS.64 R40, [R88+0x1268] ;  /* 0x0012680058287984 */ /* 0x000f220000000a00 */
[----:B------:R-:W-:Y:S01]  /*32b0*/  FFMA R48, R79, R75, R48 ;  /* 0x0000004b4f307223 */ /* 0x000fe20000000030 */
[----:B--2---:R-:W-:Y:S02]  /*32c0*/  HADD2.F32 R80, -RZ, R46.H0_H0 ;  /* 0x2000002eff507230 */ /* 0x004fe40000004100 */
[----:B---3--:R-:W-:Y:S02]  /*32d0*/  HADD2.F32 R76, -RZ, R52.H0_H0 ;  /* 0x20000034ff4c7230 */ /* 0x008fe40000004100 */
        /* <DEDUP_REMOVED lines=10> */
[----:B0-----:R-:W-:Y:S02]  /*3380*/  HADD2.F32 R83, -RZ, R42.H0_H0 ;  /* 0x2000002aff537230 */ /* 0x001fe40000004100 */
[----:B------:R-:W-:-:S02]  /*3390*/  HADD2.F32 R53, -RZ, R44.H0_H0 ;  /* 0x2000002cff357230 */ /* 0x000fc40000004100 */
[----:B------:R-:W-:Y:S01]  /*33a0*/  FFMA R80, R47, R79, R48 ;  /* 0x0000004f2f507223 */ /* 0x000fe20000000030 */
[----:B------:R-:W-:Y:S01]  /*33b0*/  HADD2.F32 R85, -RZ, R42.H1_H1 ;  /* 0x3000002aff557230 */ /* 0x000fe20000004100 */
[----:B------:R-:W-:Y:S01]  /*33c0*/  LDS.64 R46, [R89+0x70] ;  /* 0x00007000592e7984 */ /* 0x000fe20000000a00 */
[----:B------:R-:W-:Y:S02]  /*33d0*/  HADD2.F32 R81, -RZ, R44.H1_H1 ;  /* 0x3000002cff517230 */ /* 0x000fe40000004100 */
[----:B------:R-:W-:Y:S01]  /*33e0*/  FFMA R42, R83, R53, R80 ;  /* 0x00000035532a7223 */ /* 0x000fe20000000050 */
[----:B------:R-:W-:Y:S01]  /*33f0*/  HADD2.F32 R44, -RZ, R43.H0_H0 ;  /* 0x2000002bff2c7230 */ /* 0x000fe20000004100 */
[----:B------:R-:W0:Y:S01]  /*3400*/  LDS.64 R48, [R88+0x1270] ;  /* 0x0012700058307984 */ /* 0x000e220000000a00 */
[----:B------:R-:W-:Y:S02]  /*3410*/  HADD2.F32 R80, -RZ, R45.H0_H0 ;  /* 0x2000002dff507230 */ /* 0x000fe40000004100 */
[----:B------:R-:W-:Y:S01]  /*3420*/  FFMA R85, R85, R81, R42 ;  /* 0x0000005155557223 */ /* 0x000fe2000000002a */
[----:B------:R-:W-:-:S02]  /*3430*/  HADD2.F32 R43, -RZ, R43.H1_H1 ;  /* 0x3000002bff2b7230 */ /* 0x000fc40000004100 */
[----:B------:R-:W-:Y:S02]  /*3440*/  HADD2.F32 R83, -RZ, R45.H1_H1 ;  /* 0x3000002dff537230 */ /* 0x000fe40000004100 */
[----:B------:R-:W-:Y:S01]  /*3450*/  FFMA R44, R44, R80, R85 ;  /* 0x000000502c2c7223 */ /* 0x000fe20000000055 */
[----:B-1----:R-:W-:-:S03]  /*3460*/  HADD2.F32 R42, -RZ, R38.H0_H0 ;  /* 0x20000026ff2a7230 */ /* 0x002fc60000004100 */
[----:B------:R-:W-:Y:S01]  /*3470*/  FFMA R43, R43, R83, R44 ;  /* 0x000000532b2b7223 */ /* 0x000fe2000000002c */
[----:B----4-:R-:W-:Y:S02]  /*3480*/  HADD2.F32 R82, -RZ, R40.H0_H0 ;  /* 0x20000028ff527230 */ /* 0x010fe40000004100 */
[----:B------:R-:W-:Y:S02]  /*3490*/  HADD2.F32 R45, -RZ, R38.H1_H1 ;  /* 0x30000026ff2d7230 */ /* 0x000fe40000004100 */
[----:B------:R-:W-:Y:S02]  /*34a0*/  HADD2.F32 R85, -RZ, R40.H1_H1 ;  /* 0x30000028ff557230 */ /* 0x000fe40000004100 */
[----:B------:R-:W-:-:S04]  /*34b0*/  FFMA R42, R42, R82, R43 ;  /* 0x000000522a2a7223 */ /* 0x000fc8000000002b */
[----:B------:R-:W-:Y:S02]  /*34c0*/  FFMA R87, R45, R85, R42 ;  /* 0x000000552d577223 */ /* 0x000fe4000000002a */
[----:B------:R-:W1:Y:S04]  /*34d0*/  LDS.64 R42, [R89+0x78] ;  /* 0x00007800592a7984 */ /* 0x000e680000000a00 */
[----:B------:R-:W2:Y:S01]  /*34e0*/  LDS.64 R44, [R88+0x1278] ;  /* 0x00127800582c7984 */ /* 0x000ea20000000a00 */
[----:B------:R-:W-:Y:S02]  /*34f0*/  HADD2.F32 R38, -RZ, R39.H0_H0 ;  /* 0x20000027ff267230 */ /* 0x000fe40000004100 */
[----:B------:R-:W-:Y:S02]  /*3500*/  HADD2.F32 R84, -RZ, R41.H0_H0 ;  /* 0x20000029ff547230 */ /* 0x000fe40000004100 */
[----:B------:R-:W-:-:S03]  /*3510*/  HADD2.F32 R39, -RZ, R39.H1_H1 ;  /* 0x30000027ff277230 */ /* 0x000fc60000004100 */
[----:B------:R-:W-:Y:S01]  /*3520*/  FFMA R38, R38, R84, R87 ;  /* 0x0000005426267223 */ /* 0x000fe20000000057 */
[----:B------:R-:W-:Y:S02]  /*3530*/  HADD2.F32 R87, -RZ, R41.H1_H1 ;  /* 0x30000029ff577230 */ /* 0x000fe40000004100 */
[----:B0-----:R-:W-:-:S03]  /*3540*/  HADD2.F32 R86, -RZ, R48.H0_H0 ;  /* 0x20000030ff567230 */ /* 0x001fc60000004100 */
[----:B------:R-:W-:Y:S01]  /*3550*/  FFMA R39, R39, R87, R38 ;  /* 0x0000005727277223 */ /* 0x000fe20000000026 */
[--C-:B------:R-:W-:Y:S02]  /*3560*/  HADD2.F32 R38, -RZ, R46.reuse.H0_H0 ;  /* 0x2000002eff267230 */ /* 0x100fe40000004100 */
[----:B------:R-:W-:Y:S02]  /*3570*/  HADD2.F32 R46, -RZ, R46.H1_H1 ;  /* 0x3000002eff2e7230 */ /* 0x000fe40000004100 */
[----:B------:R-:W-:Y:S02]  /*3580*/  HADD2.F32 R48, -RZ, R48.H1_H1 ;  /* 0x30000030ff307230 */ /* 0x000fe40000004100 */
[----:B------:R-:W-:Y:S01]  /*3590*/  FFMA R39, R38, R86, R39 ;  /* 0x0000005626277223 */ /* 0x000fe20000000027 */
[----:B------:R-:W-:-:S03]  /*35a0*/  HADD2.F32 R38, -RZ, R47.H0_H0 ;  /* 0x2000002fff267230 */ /* 0x000fc60000004100 */
[----:B------:R-:W-:Y:S01]  /*35b0*/  FFMA R39, R46, R48, R39 ;  /* 0x000000302e277223 */ /* 0x000fe20000000027 */
[----:B------:R-:W-:Y:S02]  /*35c0*/  HADD2.F32 R46, -RZ, R49.H0_H0 ;  /* 0x20000031ff2e7230 */ /* 0x000fe40000004100 */
[----:B------:R-:W-:Y:S02]  /*35d0*/  HADD2.F32 R47, -RZ, R47.H1_H1 ;  /* 0x3000002fff2f7230 */ /* 0x000fe40000004100 */
[----:B------:R-:W-:Y:S02]  /*35e0*/  HADD2.F32 R49, -RZ, R49.H1_H1 ;  /* 0x30000031ff317230 */ /* 0x000fe40000004100 */
[----:B------:R-:W-:-:S04]  /*35f0*/  FFMA R38, R38, R46, R39 ;  /* 0x0000002e26267223 */ /* 0x000fc80000000027 */
[----:B------:R-:W-:Y:S01]  /*3600*/  FFMA R38, R47, R49, R38 ;  /* 0x000000312f267223 */ /* 0x000fe20000000026 */
[----:B-1----:R-:W-:Y:S02]  /*3610*/  HADD2.F32 R39, -RZ, R42.H0_H0 ;  /* 0x2000002aff277230 */ /* 0x002fe40000004100 */
[----:B--2---:R-:W-:Y:S02]  /*3620*/  HADD2.F32 R47, -RZ, R44.H0_H0 ;  /* 0x2000002cff2f7230 */ /* 0x004fe40000004100 */
[----:B------:R-:W-:Y:S02]  /*3630*/  HADD2.F32 R42, -RZ, R42.H1_H1 ;  /* 0x3000002aff2a7230 */ /* 0x000fe40000004100 */
[----:B------:R-:W-:Y:S02]  /*3640*/  HADD2.F32 R44, -RZ, R44.H1_H1 ;  /* 0x3000002cff2c7230 */ /* 0x000fe40000004100 */
[----:B------:R-:W-:Y:S01]  /*3650*/  FFMA R39, R39, R47, R38 ;  /* 0x0000002f27277223 */ /* 0x000fe20000000026 */
[----:B------:R-:W-:-:S03]  /*3660*/  HADD2.F32 R38, -RZ, R43.H0_H0 ;  /* 0x2000002bff267230 */ /* 0x000fc60000004100 */
[----:B------:R-:W-:Y:S01]  /*3670*/  FFMA R39, R42, R44, R39 ;  /* 0x0000002c2a277223 */ /* 0x000fe20000000027 */
[----:B------:R-:W-:Y:S01]  /*3680*/  HADD2.F32 R42, -RZ, R45.H0_H0 ;  /* 0x2000002dff2a7230 */ /* 0x000fe20000004100 */
[----:B------:R-:W-:Y:S01]  /*3690*/  SHF.L.U32 R88, R2, 0x1, RZ ;  /* 0x0000000102587819 */ /* 0x000fe200000006ff */
[----:B------:R-:W-:Y:S02]  /*36a0*/  HADD2.F32 R43, -RZ, R43.H1_H1 ;  /* 0x3000002bff2b7230 */ /* 0x000fe40000004100 */
[----:B------:R-:W-:Y:S02]  /*36b0*/  HADD2.F32 R45, -RZ, R45.H1_H1 ;  /* 0x3000002dff2d7230 */ /* 0x000fe40000004100 */
[----:B------:R-:W-:Y:S01]  /*36c0*/  FFMA R38, R38, R42, R39 ;  /* 0x0000002a26267223 */ /* 0x000fe20000000027 */
[----:B------:R-:W-:Y:S02]  /*36d0*/  LOP3.LUT R88, R88, 0x3e, RZ, 0xc0, !PT ;  /* 0x0000003e58587812 */ /* 0x000fe400078ec0ff */
[----:B------:R-:W-:Y:S01]  /*36e0*/  SHF.R.U32.HI R40, RZ, 0x5, R2 ;  /* 0x00000005ff287819 */ /* 0x000fe20000011602 */
[----:B------:R-:W-:Y:S01]  /*36f0*/  FFMA R38, R43, R45, R38 ;  /* 0x0000002d2b267223 */ /* 0x000fe20000000026 */
[----:B------:R-:W-:-:S04]  /*3700*/  IADD3 R43, PT, PT, R19, R88, RZ ;  /* 0x00000058132b7210 */ /* 0x000fc80007ffe0ff */
[----:B------:R-:W-:Y:S01]  /*3710*/  F2FP.F16.F32.PACK_AB R38, RZ, R38 ;  /* 0x00000026ff26723e */ /* 0x000fe200000000ff */
[----:B------:R-:W-:-:S05]  /*3720*/  IMAD R39, R40, 0x50, R43 ;  /* 0x0000005028277824 */ /* 0x000fca00078e022b */
[----:B------:R0:W-:Y:S01]  /*3730*/  STS.U16 [R39+0x3600], R38 ;  /* 0x0036002627007388 */ /* 0x0001e20000000400 */
[C---:B------:R-:W-:Y:S01]  /*3740*/  ISETP.GT.U32.AND P0, PT, R2.reuse, 0x37f, PT ;  /* 0x0000037f0200780c */ /* 0x040fe20003f04070 */
[----:B------:R-:W-:Y:S01]  /*3750*/  BSSY.RECONVERGENT B0, `(.L_x_3) ;  /* 0x000009d000007945 */ /* 0x000fe20003800200 */
[C---:B------:R-:W-:Y:S02]  /*3760*/  ISETP.GT.U32.AND P1, PT, R2.reuse, 0x2ff, PT ;  /* 0x000002ff0200780c */ /* 0x040fe40003f24070 */
[C---:B------:R-:W-:Y:S02]  /*3770*/  ISETP.GT.U32.AND P2, PT, R2.reuse, 0x27f, PT ;  /* 0x0000027f0200780c */ /* 0x040fe40003f44070 */
[C---:B------:R-:W-:Y:S02]  /*3780*/  ISETP.GT.U32.AND P3, PT, R2.reuse, 0x1ff, PT ;  /* 0x000001ff0200780c */ /* 0x040fe40003f64070 */
[C---:B------:R-:W-:Y:S02]  /*3790*/  ISETP.GT.U32.AND P4, PT, R2.reuse, 0x17f, PT ;  /* 0x0000017f0200780c */ /* 0x040fe40003f84070 */
[----:B------:R-:W-:-:S02]  /*37a0*/  ISETP.GT.U32.AND P5, PT, R2, 0xff, PT ;  /* 0x000000ff0200780c */ /* 0x000fc40003fa4070 */
[----:B------:R-:W-:Y:S01]  /*37b0*/  ISETP.GT.U32.AND P6, PT, R2, 0x7f, PT ;  /* 0x0000007f0200780c */ /* 0x000fe20003fc4070 */
[----:B0-----:R-:W-:-:S12]  /*37c0*/  @P0 BRA `(.L_x_4) ;  /* 0x0000000800540947 */ /* 0x001fd80003800000 */
[----:B------:R-:W-:-:S05]  /*37d0*/  SHF.R.U32.HI R90, RZ, 0x5, R3 ;  /* 0x00000005ff5a7819 */ /* 0x000fca0000011603 */
[C---:B------:R-:W-:Y:S02]  /*37e0*/  IMAD R89, R90.reuse, 0x90, R19 ;  /* 0x000000905a597824 */ /* 0x040fe400078e0213 */
[----:B------:R-:W-:-:S03]  /*37f0*/  IMAD R90, R90, 0x50, R43 ;  /* 0x000000505a5a7824 */ /* 0x000fc600078e022b */
[----:B------:R-:W0:Y:S02]  /*3800*/  LDS.64 R38, [R89] ;  /* 0x0000000059267984 */ /* 0x000e240000000a00 */
[--C-:B0-----:R-:W-:Y:S02]  /*3810*/  HADD2.F32 R41, -RZ, R38.reuse.H0_H0 ;  /* 0x20000026ff297230 */ /* 0x101fe40000004100 */
[----:B------:R-:W-:Y:S02]  /*3820*/  HADD2.F32 R38, -RZ, R38.H1_H1 ;  /* 0x30000026ff267230 */ /* 0x000fe40000004100 */
[--C-:B------:R-:W-:Y:S02]  /*3830*/  HADD2.F32 R40, -RZ, R39.reuse.H0_H0 ;  /* 0x20000027ff287230 */ /* 0x100fe40000004100 */
[----:B------:R-:W-:Y:S01]  /*3840*/  FFMA R41, R0, R41, RZ ;  /* 0x0000002900297223 */ /* 0x000fe200000000ff */
[----:B------:R-:W-:-:S03]  /*3850*/  HADD2.F32 R39, -RZ, R39.H1_H1 ;  /* 0x30000027ff277230 */ /* 0x000fc60000004100 */
[----:B------:R-:W-:-:S04]  /*3860*/  FFMA R38, R20, R38, R41 ;  /* 0x0000002614267223 */ /* 0x000fc80000000029 */
[----:B------:R-:W-:-:S04]  /*3870*/  FFMA R41, R21, R40, R38 ;  /* 0x0000002815297223 */ /* 0x000fc80000000026 */
[----:B------:R-:W-:Y:S02]  /*3880*/  FFMA R40, R22, R39, R41 ;  /* 0x0000002716287223 */ /* 0x000fe40000000029 */
[----:B------:R-:W0:Y:S02]  /*3890*/  LDS.64 R38, [R89+0x8] ;  /* 0x0000080059267984 */ /* 0x000e240000000a00 */
[--C-:B0-----:R-:W-:Y:S02]  /*38a0*/  HADD2.F32 R41, -RZ, R38.reuse.H0_H0 ;  /* 0x20000026ff297230 */ /* 0x101fe40000004100 */
[----:B------:R-:W-:-:S03]  /*38b0*/  HADD2.F32 R38, -RZ, R38.H1_H1 ;  /* 0x30000026ff267230 */ /* 0x000fc60000004100 */
[----:B------:R-:W-:Y:S01]  /*38c0*/  FFMA R41, R23, R41, R40 ;  /* 0x0000002917297223 */ /* 0x000fe20000000028 */
[--C-:B------:R-:W-:Y:S02]  /*38d0*/  HADD2.F32 R40, -RZ, R39.reuse.H0_H0 ;  /* 0x20000027ff287230 */ /* 0x100fe40000004100 */
[----:B------:R-:W-:Y:S02]  /*38e0*/  HADD2.F32 R39, -RZ, R39.H1_H1 ;  /* 0x30000027ff277230 */ /* 0x000fe40000004100 */
        /* <DEDUP_REMOVED lines=60> */
[----:B------:R-:W-:-:S04]  /*3cb0*/  FFMA R40, R66, R40, R41 ;  /* 0x0000002842287223 */ /* 0x000fc80000000029 */
[----:B------:R-:W-:Y:S01]  /*3cc0*/  FFMA R41, R69, R38, R40 ;  /* 0x0000002645297223 */ /* 0x000fe20000000028 */
[--C-:B------:R-:W-:Y:S02]  /*3cd0*/  HADD2.F32 R38, -RZ, R39.reuse.H0_H0 ;  /* 0x20000027ff267230 */ /* 0x100fe40000004100 */
[----:B------:R-:W-:-:S03]  /*3ce0*/  HADD2.F32 R39, -RZ, R39.H1_H1 ;  /* 0x30000027ff277230 */ /* 0x000fc60000004100 */
        /* <DEDUP_REMOVED lines=54> */
[----:B------:R-:W-:Y:S02]  /*4050*/  FFMA R38, R46, R38, R41 ;  /* 0x000000262e267223 */ /* 0x000fe40000000029 */
[----:B------:R-:W0:Y:S02]  /*4060*/  LDS.64 R40, [R89+0x78] ;  /* 0x0000780059287984 */ /* 0x000e240000000a00 */
[----:B------:R-:W-:Y:S01]  /*4070*/  FFMA R38, R49, R39, R38 ;  /* 0x0000002731267223 */ /* 0x000fe20000000026 */
[--C-:B0-----:R-:W-:Y:S02]  /*4080*/  HADD2.F32 R39, -RZ, R40.reuse.H0_H0 ;  /* 0x20000028ff277230 */ /* 0x101fe40000004100 */
[----:B------:R-:W-:-:S03]  /*4090*/  HADD2.F32 R40, -RZ, R40.H1_H1 ;  /* 0x30000028ff287230 */ /* 0x000fc60000004100 */
[----:B------:R-:W-:Y:S01]  /*40a0*/  FFMA R39, R47, R39, R38 ;  /* 0x000000272f277223 */ /* 0x000fe20000000026 */
[--C-:B------:R-:W-:Y:S02]  /*40b0*/  HADD2.F32 R38, -RZ, R41.reuse.H0_H0 ;  /* 0x20000029ff267230 */ /* 0x100fe40000004100 */
[----:B------:R-:W-:Y:S02]  /*40c0*/  HADD2.F32 R41, -RZ, R41.H1_H1 ;  /* 0x30000029ff297230 */ /* 0x000fe40000004100 */
[----:B------:R-:W-:-:S04]  /*40d0*/  FFMA R39, R44, R40, R39 ;  /* 0x000000282c277223 */ /* 0x000fc80000000027 */
[----:B------:R-:W-:-:S04]  /*40e0*/  FFMA R38, R42, R38, R39 ;  /* 0x000000262a267223 */ /* 0x000fc80000000027 */
[----:B------:R-:W-:-:S05]  /*40f0*/  FFMA R38, R45, R41, R38 ;  /* 0x000000292d267223 */ /* 0x000fca0000000026 */
[----:B------:R-:W-:-:S05]  /*4100*/  F2FP.F16.F32.PACK_AB R38, RZ, R38 ;  /* 0x00000026ff26723e */ /* 0x000fca00000000ff */
[----:B------:R0:W-:Y:S02]  /*4110*/  STS.U16 [R90+0x3600], R38 ;  /* 0x003600265a007388 */ /* 0x0001e40000000400 */
.L_x_4:
[----:B------:R-:W-:Y:S05]  /*4120*/  BSYNC.RECONVERGENT B0 ;  /* 0x0000000000007941 */ /* 0x000fea0003800200 */
.L_x_3:
[----:B------:R-:W-:Y:S04]  /*4130*/  BSSY.RECONVERGENT B0, `(.L_x_5) ;  /* 0x0000097000007945 */ /* 0x000fe80003800200 */
[----:B------:R-:W-:Y:S05]  /*4140*/  @P1 BRA `(.L_x_6) ;  /* 0x0000000800541947 */ /* 0x000fea0003800000 */
[----:B0-----:R-:W-:-:S05]  /*4150*/  SHF.R.U32.HI R90, RZ, 0x5, R6 ;  /* 0x00000005ff5a7819 */ /* 0x001fca0000011606 */
        /* <DEDUP_REMOVED lines=148> */
.L_x_6:
[----:B------:R-:W-:Y:S05]  /*4aa0*/  BSYNC.RECONVERGENT B0 ;  /* 0x0000000000007941 */ /* 0x000fea0003800200 */
.L_x_5:
[----:B------:R-:W-:Y:S04]  /*4ab0*/  BSSY.RECONVERGENT B0, `(.L_x_7) ;  /* 0x0000097000007945 */ /* 0x000fe80003800200 */
[----:B------:R-:W-:Y:S05]  /*4ac0*/  @P2 BRA `(.L_x_8) ;  /* 0x0000000800542947 */ /* 0x000fea0003800000 */
[----:B01----:R-:W-:-:S05]  /*4ad0*/  SHF.R.U32.HI R90, RZ, 0x5, R8 ;  /* 0x00000005ff5a7819 */ /* 0x003fca0000011608 */
        /* <DEDUP_REMOVED lines=148> */
.L_x_8:
[----:B------:R-:W-:Y:S05]  /*5420*/  BSYNC.RECONVERGENT B0 ;  /* 0x0000000000007941 */ /* 0x000fea0003800200 */
.L_x_7:
[----:B------:R-:W-:Y:S04]  /*5430*/  BSSY.RECONVERGENT B0, `(.L_x_9) ;  /* 0x0000097000007945 */ /* 0x000fe80003800200 */
[----:B------:R-:W-:Y:S05]  /*5440*/  @P3 BRA `(.L_x_10) ;  /* 0x0000000800543947 */ /* 0x000fea0003800000 */
[----:B012---:R-:W-:-:S04]  /*5450*/  IADD3 R38, PT, PT, R2, 0x200, RZ ;  /* 0x0000020002267810 */ /* 0x007fc80007ffe0ff */
[----:B------:R-:W-:-:S05]  /*5460*/  SHF.R.U32.HI R38, RZ, 0x5, R38 ;  /* 0x00000005ff267819 */ /* 0x000fca0000011626 */
[----:B------:R-:W-:-:S05]  /*5470*/  IMAD R89, R38, 0x90, R19 ;  /* 0x0000009026597824 */ /* 0x000fca00078e0213 */
[----:B------:R-:W0:Y:S02]  /*5480*/  LDS.64 R40, [R89] ;  /* 0x0000000059287984 */ /* 0x000e240000000a00 */
[--C-:B0-----:R-:W-:Y:S02]  /*5490*/  HADD2.F32 R39, -RZ, R40.reuse.H0_H0 ;  /* 0x20000028ff277230 */ /* 0x101fe40000004100 */
[----:B------:R-:W-:Y:S02]  /*54a0*/  HADD2.F32 R40, -RZ, R40.H1_H1 ;  /* 0x30000028ff287230 */ /* 0x000fe40000004100 */
[--C-:B------:R-:W-:Y:S02]  /*54b0*/  HADD2.F32 R38, -RZ, R41.reuse.H0_H0 ;  /* 0x20000029ff267230 */ /* 0x100fe40000004100 */
[----:B------:R-:W-:Y:S01]  /*54c0*/  FFMA R39, R0, R39, RZ ;  /* 0x0000002700277223 */ /* 0x000fe200000000ff */
[----:B------:R-:W-:-:S03]  /*54d0*/  HADD2.F32 R41, -RZ, R41.H1_H1 ;  /* 0x30000029ff297230 */ /* 0x000fc60000004100 */
[----:B------:R-:W-:-:S04]  /*54e0*/  FFMA R40, R20, R40, R39 ;  /* 0x0000002814287223 */ /* 0x000fc80000000027 */
        /* <DEDUP_REMOVED lines=122> */
[----:B------:R-:W-:Y:S02]  /*5c90*/  FFMA R91, R86, R38, R39 ;  /* 0x00000026565b7223 */ /* 0x000fe40000000027 */
[----:B------:R-:W0:Y:S02]  /*5ca0*/  LDS.64 R38, [R89+0x78] ;  /* 0x0000780059267984 */ /* 0x000e240000000a00 */
[----:B------:R-:W-:Y:S01]  /*5cb0*/  FFMA R91, R48, R40, R91 ;  /* 0x00000028305b7223 */ /* 0x000fe2000000005b */
[--C-:B------:R-:W-:Y:S02]  /*5cc0*/  HADD2.F32 R40, -RZ, R41.reuse.H0_H0 ;  /* 0x20000029ff287230 */ /* 0x100fe40000004100 */
[----:B------:R-:W-:-:S03]  /*5cd0*/  HADD2.F32 R41, -RZ, R41.H1_H1 ;  /* 0x30000029ff297230 */ /* 0x000fc60000004100 */
[----:B------:R-:W-:-:S04]  /*5ce0*/  FFMA R40, R46, R40, R91 ;  /* 0x000000282e287223 */ /* 0x000fc8000000005b */
[----:B------:R-:W-:Y:S01]  /*5cf0*/  FFMA R40, R49, R41, R40 ;  /* 0x0000002931287223 */ /* 0x000fe20000000028 */
[--C-:B0-----:R-:W-:Y:S02]  /*5d00*/  HADD2.F32 R41, -RZ, R38.reuse.H0_H0 ;  /* 0x20000026ff297230 */ /* 0x101fe40000004100 */
[----:B------:R-:W-:-:S03]  /*5d10*/  HADD2.F32 R38, -RZ, R38.H1_H1 ;  /* 0x30000026ff267230 */ /* 0x000fc60000004100 */
[----:B------:R-:W-:-:S04]  /*5d20*/  FFMA R41, R47, R41, R40 ;  /* 0x000000292f297223 */ /* 0x000fc80000000028 */
[----:B------:R-:W-:Y:S01]  /*5d30*/  FFMA R41, R44, R38, R41 ;  /* 0x000000262c297223 */ /* 0x000fe20000000029 */
[--C-:B------:R-:W-:Y:S02]  /*5d40*/  HADD2.F32 R38, -RZ, R39.reuse.H0_H0 ;  /* 0x20000027ff267230 */ /* 0x100fe40000004100 */
[----:B------:R-:W-:-:S03]  /*5d50*/  HADD2.F32 R39, -RZ, R39.H1_H1 ;  /* 0x30000027ff277230 */ /* 0x000fc60000004100 */
[----:B------:R-:W-:-:S04]  /*5d60*/  FFMA R38, R42, R38, R41 ;  /* 0x000000262a267223 */ /* 0x000fc80000000029 */
[----:B------:R-:W-:-:S05]  /*5d70*/  FFMA R38, R45, R39, R38 ;  /* 0x000000272d267223 */ /* 0x000fca0000000026 */
[----:B------:R-:W-:-:S05]  /*5d80*/  F2FP.F16.F32.PACK_AB R38, RZ, R38 ;  /* 0x00000026ff26723e */ /* 0x000fca00000000ff */
[----:B------:R3:W-:Y:S02]  /*5d90*/  STS.U16 [R14], R38 ;  /* 0x000000260e007388 */ /* 0x0007e40000000400 */
.L_x_10:
[----:B------:R-:W-:Y:S05]  /*5da0*/  BSYNC.RECONVERGENT B0 ;  /* 0x0000000000007941 */ /* 0x000fea0003800200 */
.L_x_9:
[----:B------:R-:W-:Y:S04]  /*5db0*/  BSSY.RECONVERGENT B0, `(.L_x_11) ;  /* 0x0000097000007945 */ /* 0x000fe80003800200 */
[----:B------:R-:W-:Y:S05]  /*5dc0*/  @P4 BRA `(.L_x_12) ;  /* 0x0000000800544947 */ /* 0x000fea0003800000 */
[----:B0123--:R-:W-:-:S04]  /*5dd0*/  IADD3 R38, PT, PT, R2, 0x280, RZ ;  /* 0x0000028002267810 */ /* 0x00ffc80007ffe0ff */
        /* <DEDUP_REMOVED lines=148> */
.L_x_12:
[----:B------:R-:W-:Y:S05]  /*6720*/  BSYNC.RECONVERGENT B0 ;  /* 0x0000000000007941 */ /* 0x000fea0003800200 */
.L_x_11:
[----:B------:R-:W-:Y:S04]  /*6730*/  BSSY.RECONVERGENT B0, `(.L_x_13) ;  /* 0x0000097000007945 */ /* 0x000fe80003800200 */
[----:B------:R-:W-:Y:S05]  /*6740*/  @P5 BRA `(.L_x_14) ;  /* 0x0000000800545947 */ /* 0x000fea0003800000 */
[----:B01234-:R-:W-:-:S04]  /*6750*/  IADD3 R38, PT, PT, R2, 0x300, RZ ;  /* 0x0000030002267810 */ /* 0x01ffc80007ffe0ff */
        /* <DEDUP_REMOVED lines=148> */
.L_x_14:
[----:B------:R-:W-:Y:S05]  /*70a0*/  BSYNC.RECONVERGENT B0 ;  /* 0x0000000000007941 */ /* 0x000fea0003800200 */
.L_x_13:
[----:B------:R-:W-:Y:S04]  /*70b0*/  BSSY.RECONVERGENT B0, `(.L_x_15) ;  /* 0x0000098000007945 */ /* 0x000fe80003800200 */
[----:B------:R-:W-:Y:S05]  /*70c0*/  @P6 BRA `(.L_x_16) ;  /* 0x0000000800586947 */ /* 0x000fea0003800000 */
[----:B012---:R-:W-:-:S04]  /*70d0*/  IADD3 R90, PT, PT, R2, 0x380, RZ ;  /* 0x00000380025a7810 */ /* 0x007fc80007ffe0ff */
[----:B------:R-:W-:-:S05]  /*70e0*/  SHF.R.U32.HI R90, RZ, 0x5, R90 ;  /* 0x00000005ff5a7819 */ /* 0x000fca000001165a */
[C---:B------:R-:W-:Y:S02]  /*70f0*/  IMAD R89, R90.reuse, 0x90, R19 ;  /* 0x000000905a597824 */ /* 0x040fe400078e0213 */
[----:B------:R-:W-:-:S03]  /*7100*/  IMAD R43, R90, 0x50, R43 ;  /* 0x000000505a2b7824 */ /* 0x000fc600078e022b */
[----:B---34-:R-:W0:Y:S02]  /*7110*/  LDS.64 R38, [R89] ;  /* 0x0000000059267984 */ /* 0x018e240000000a00 */
[--C-:B0-----:R-:W-:Y:S02]  /*7120*/  HADD2.F32 R41, -RZ, R38.reuse.H0_H0 ;  /* 0x20000026ff297230 */ /* 0x101fe40000004100 */
[----:B------:R-:W-:-:S03]  /*7130*/  HADD2.F32 R38, -RZ, R38.H1_H1 ;  /* 0x30000026ff267230 */ /* 0x000fc60000004100 */
[----:B------:R-:W-:Y:S01]  /*7140*/  FFMA R41, R0, R41, RZ ;  /* 0x0000002900297223 */ /* 0x000fe200000000ff */
[--C-:B------:R-:W-:Y:S02]  /*7150*/  HADD2.F32 R0, -RZ, R39.reuse.H0_H0 ;  /* 0x20000027ff007230 */ /* 0x100fe40000004100 */
[----:B------:R-:W-:Y:S02]  /*7160*/  HADD2.F32 R39, -RZ, R39.H1_H1 ;  /* 0x30000027ff277230 */ /* 0x000fe40000004100 */
[----:B------:R-:W-:Y:S02]  /*7170*/  FFMA R38, R20, R38, R41 ;  /* 0x0000002614267223 */ /* 0x000fe40000000029 */
[----:B------:R-:W0:Y:S02]  /*7180*/  LDS.64 R40, [R89+0x8] ;  /* 0x0000080059287984 */ /* 0x000e240000000a00 */
[----:B------:R-:W-:Y:S02]  /*7190*/  FFMA R91, R21, R0, R38 ;  /* 0x00000000155b7223 */ /* 0x000fe40000000026 */
[----:B------:R-:W1:Y:S02]  /*71a0*/  LDS.64 R20, [R89+0x10] ;  /* 0x0000100059147984 */ /* 0x000e640000000a00 */
[----:B------:R-:W-:Y:S01]  /*71b0*/  FFMA R22, R22, R39, R91 ;  /* 0x0000002716167223 */ /* 0x000fe2000000005b */
[----:B0-----:R-:W-:-:S02]  /*71c0*/  HADD2.F32 R0, -RZ, R40.H0_H0 ;  /* 0x20000028ff007230 */ /* 0x001fc40000004100 */
[----:B------:R-:W-:-:S03]  /*71d0*/  HADD2.F32 R40, -RZ, R40.H1_H1 ;  /* 0x30000028ff287230 */ /* 0x000fc60000004100 */
[----:B------:R-:W-:Y:S01]  /*71e0*/  FFMA R23, R23, R0, R22 ;  /* 0x0000000017177223 */ /* 0x000fe20000000016 */
[--C-:B------:R-:W-:Y:S02]  /*71f0*/  HADD2.F32 R0, -RZ, R41.reuse.H0_H0 ;  /* 0x20000029ff007230 */ /* 0x100fe40000004100 */
[----:B------:R-:W-:Y:S02]  /*7200*/  HADD2.F32 R41, -RZ, R41.H1_H1 ;  /* 0x30000029ff297230 */ /* 0x000fe40000004100 */
[----:B------:R-:W-:Y:S02]  /*7210*/  FFMA R40, R24, R40, R23 ;  /* 0x0000002818287223 */ /* 0x000fe40000000017 */
[----:B------:R-:W0:Y:S02]  /*7220*/  LDS.64 R22, [R89+0x18] ;  /* 0x0000180059167984 */ /* 0x000e240000000a00 */
[----:B------:R-:W-:Y:S01]  /*7230*/  FFMA R25, R25, R0, R40 ;  /* 0x0000000019197223 */ /* 0x000fe20000000028 */
[----:B-1----:R-:W-:-:S02]  /*7240*/  HADD2.F32 R0, -RZ, R20.H0_H0 ;  /* 0x20000014ff007230 */ /* 0x002fc40000004100 */
[----:B------:R-:W-:Y:S02]  /*7250*/  HADD2.F32 R20, -RZ, R20.H1_H1 ;  /* 0x30000014ff147230 */ /* 0x000fe40000004100 */
[----:B------:R-:W-:Y:S02]  /*7260*/  FFMA R26, R26, R41, R25 ;  /* 0x000000291a1a7223 */ /* 0x000fe40000000019 */
[----:B------:R-:W1:Y:S02]  /*7270*/  LDS.64 R24, [R89+0x20] ;  /* 0x0000200059187984 */ /* 0x000e640000000a00 */
[----:B------:R-:W-:Y:S01]  /*7280*/  FFMA R27, R27, R0, R26 ;  /* 0x000000001b1b7223 */ /* 0x000fe2000000001a */
[--C-:B------:R-:W-:Y:S02]  /*7290*/  HADD2.F32 R0, -RZ, R21.reuse.H0_H0 ;  /* 0x20000015ff007230 */ /* 0x100fe40000004100 */
[----:B------:R-:W-:Y:S02]  /*72a0*/  HADD2.F32 R21, -RZ, R21.H1_H1 ;  /* 0x30000015ff157230 */ /* 0x000fe40000004100 */
[----:B------:R-:W-:-:S02]  /*72b0*/  FFMA R20, R28, R20, R27 ;  /* 0x000000141c147223 */ /* 0x000fc4000000001b */
[----:B------:R-:W2:Y:S02]  /*72c0*/  LDS.64 R26, [R89+0x28] ;  /* 0x00002800591a7984 */ /* 0x000ea40000000a00 */
[----:B------:R-:W-:-:S04]  /*72d0*/  FFMA R29, R29, R0, R20 ;  /* 0x000000001d1d7223 */ /* 0x000fc80000000014 */
[----:B------:R-:W-:Y:S02]  /*72e0*/  FFMA R30, R30, R21, R29 ;  /* 0x000000151e1e7223 */ /* 0x000fe4000000001d */
[----:B------:R-:W3:Y:S01]  /*72f0*/  LDS.64 R20, [R89+0x30] ;  /* 0x0000300059147984 */ /* 0x000ee20000000a00 */
[--C-:B0-----:R-:W-:Y:S02]  /*7300*/  HADD2.F32 R0, -RZ, R22.reuse.H0_H0 ;  /* 0x20000016ff007230 */ /* 0x101fe40000004100 */
[----:B------:R-:W-:-:S03]  /*7310*/  HADD2.F32 R22, -RZ, R22.H1_H1 ;  /* 0x30000016ff167230 */ /* 0x000fc60000004100 */
[----:B------:R-:W-:Y:S01]  /*7320*/  FFMA R31, R31, R0, R30 ;  /* 0x000000001f1f7223 */ /* 0x000fe2000000001e */
[--C-:B------:R-:W-:Y:S02]  /*7330*/  HADD2.F32 R0, -RZ, R23.reuse.H0_H0 ;  /* 0x20000017ff007230 */ /* 0x100fe40000004100 */
[----:B------:R-:W-:Y:S02]  /*7340*/  HADD2.F32 R23, -RZ, R23.H1_H1 ;  /* 0x30000017ff177230 */ /* 0x000fe40000004100 */
[----:B------:R-:W-:-:S04]  /*7350*/  FFMA R22, R32, R22, R31 ;  /* 0x0000001620167223 */ /* 0x000fc8000000001f */
[----:B------:R-:W-:Y:S01]  /*7360*/  FFMA R33, R33, R0, R22 ;  /* 0x0000000021217223 */ /* 0x000fe20000000016 */
[--C-:B-1----:R-:W-:Y:S02]  /*7370*/  HADD2.F32 R0, -RZ, R24.reuse.H0_H0 ;  /* 0x20000018ff007230 */ /* 0x102fe40000004100 */
[----:B------:R-:W-:Y:S02]  /*7380*/  HADD2.F32 R24, -RZ, R24.H1_H1 ;  /* 0x30000018ff187230 */ /* 0x000fe40000004100 */
[----:B------:R-:W-:Y:S02]  /*7390*/  FFMA R34, R34, R23, R33 ;  /* 0x0000001722227223 */ /* 0x000fe40000000021 */
[----:B------:R-:W0:Y:S02]  /*73a0*/  LDS.64 R22, [R89+0x38] ;  /* 0x0000380059167984 */ /* 0x000e240000000a00 */
[----:B------:R-:W-:Y:S01]  /*73b0*/  FFMA R35, R35, R0, R34 ;  /* 0x0000000023237223 */ /* 0x000fe20000000022 */
[----:B------:R-:W-:-:S02]  /*73c0*/  HADD2.F32 R0, -RZ, R25.H0_H0 ;  /* 0x20000019ff007230 */ /* 0x000fc40000004100 */
[----:B------:R-:W-:Y:S02]  /*73d0*/  HADD2.F32 R25, -RZ, R25.H1_H1 ;  /* 0x30000019ff197230 */ /* 0x000fe40000004100 */
[----:B------:R-:W-:-:S04]  /*73e0*/  FFMA R24, R36, R24, R35 ;  /* 0x0000001824187223 */ /* 0x000fc80000000023 */
[----:B------:R-:W-:Y:S01]  /*73f0*/  FFMA R37, R37, R0, R24 ;  /* 0x0000000025257223 */ /* 0x000fe20000000018 */
[--C-:B--2---:R-:W-:Y:S02]  /*7400*/  HADD2.F32 R0, -RZ, R26.reuse.H0_H0 ;  /* 0x2000001aff007230 */ /* 0x104fe40000004100 */
[----:B------:R-:W-:Y:S02]  /*7410*/  HADD2.F32 R26, -RZ, R26.H1_H1 ;  /* 0x3000001aff1a7230 */ /* 0x000fe40000004100 */
[----:B------:R-:W-:Y:S02]  /*7420*/  FFMA R54, R54, R25, R37 ;  /* 0x0000001936367223 */ /* 0x000fe40000000025 */
[----:B------:R-:W1:Y:S02]  /*7430*/  LDS.64 R24, [R89+0x40] ;  /* 0x0000400059187984 */ /* 0x000e640000000a00 */
[----:B------:R-:W-:Y:S01]  /*7440*/  FFMA R55, R55, R0, R54 ;  /* 0x0000000037377223 */ /* 0x000fe20000000036 */
[----:B------:R-:W-:-:S02]  /*7450*/  HADD2.F32 R0, -RZ, R27.H0_H0 ;  /* 0x2000001bff007230 */ /* 0x000fc40000004100 */
[----:B------:R-:W-:Y:S02]  /*7460*/  HADD2.F32 R27, -RZ, R27.H1_H1 ;  /* 0x3000001bff1b7230 */ /* 0x000fe40000004100 */
[----:B------:R-:W-:-:S04]  /*7470*/  FFMA R26, R56, R26, R55 ;  /* 0x0000001a381a7223 */ /* 0x000fc80000000037 */
[----:B------:R-:W-:Y:S01]  /*7480*/  FFMA R57, R57, R0, R26 ;  /* 0x0000000039397223 */ /* 0x000fe2000000001a */
[--C-:B---3--:R-:W-:Y:S02]  /*7490*/  HADD2.F32 R0, -RZ, R20.reuse.H0_H0 ;  /* 0x20000014ff007230 */ /* 0x108fe40000004100 */
[----:B------:R-:W-:Y:S02]  /*74a0*/  HADD2.F32 R20, -RZ, R20.H1_H1 ;  /* 0x30000014ff147230 */ /* 0x000fe40000004100 */
[----:B------:R-:W-:Y:S02]  /*74b0*/  FFMA R58, R58, R27, R57 ;  /* 0x0000001b3a3a7223 */ /* 0x000fe40000000039 */
[----:B------:R-:W2:Y:S02]  /*74c0*/  LDS.64 R26, [R89+0x48] ;  /* 0x00004800591a7984 */ /* 0x000ea40000000a00 */
[----:B------:R-:W-:Y:S01]  /*74d0*/  FFMA R59, R59, R0, R58 ;  /* 0x000000003b3b7223 */ /* 0x000fe2000000003a */
[----:B------:R-:W-:-:S02]  /*74e0*/  HADD2.F32 R0, -RZ, R21.H0_H0 ;  /* 0x20000015ff007230 */ /* 0x000fc40000004100 */
[----:B------:R-:W-:Y:S02]  /*74f0*/  HADD2.F32 R21, -RZ, R21.H1_H1 ;  /* 0x30000015ff157230 */ /* 0x000fe40000004100 */
[----:B------:R-:W-:-:S04]  /*7500*/  FFMA R20, R60, R20, R59 ;  /* 0x000000143c147223 */ /* 0x000fc8000000003b */
[----:B------:R-:W-:Y:S01]  /*7510*/  FFMA R0, R61, R0, R20 ;  /* 0x000000003d007223 */ /* 0x000fe20000000014 */
[--C-:B0-----:R-:W-:Y:S02]  /*7520*/  HADD2.F32 R20, -RZ, R22.reuse.H0_H0 ;  /* 0x20000016ff147230 */ /* 0x101fe40000004100 */
[----:B------:R-:W-:Y:S02]  /*7530*/  HADD2.F32 R22, -RZ, R22.H1_H1 ;  /* 0x30000016ff167230 */ /* 0x000fe40000004100 */
[----:B------:R-:W-:Y:S01]  /*7540*/  FFMA R21, R63, R21, R0 ;  /* 0x000000153f157223 */ /* 0x000fe20000000000 */
[--C-:B------:R-:W-:Y:S02]  /*7550*/  HADD2.F32 R0, -RZ, R23.reuse.H0_H0 ;  /* 0x20000017ff007230 */ /* 0x100fe40000004100 */
[----:B------:R-:W-:Y:S02]  /*7560*/  HADD2.F32 R23, -RZ, R23.H1_H1 ;  /* 0x30000017ff177230 */ /* 0x000fe40000004100 */
[----:B------:R-:W-:-:S02]  /*7570*/  FFMA R29, R62, R20, R21 ;  /* 0x000000143e1d7223 */ /* 0x000fc40000000015 */
[----:B------:R-:W0:Y:S02]  /*7580*/  LDS.64 R20, [R89+0x50] ;  /* 0x0000500059147984 */ /* 0x000e240000000a00 */
[----:B------:R-:W-:-:S04]  /*7590*/  FFMA R22, R64, R22, R29 ;  /* 0x0000001640167223 */ /* 0x000fc8000000001d */
[----:B------:R-:W-:Y:S01]  /*75a0*/  FFMA R0, R65, R0, R22 ;  /* 0x0000000041007223 */ /* 0x000fe20000000016 */
[--C-:B-1----:R-:W-:Y:S02]  /*75b0*/  HADD2.F32 R22, -RZ, R24.reuse.H0_H0 ;  /* 0x20000018ff167230 */ /* 0x102fe40000004100 */
[----:B------:R-:W-:Y:S02]  /*75c0*/  HADD2.F32 R24, -RZ, R24.H1_H1 ;  /* 0x30000018ff187230 */ /* 0x000fe40000004100 */
[----:B------:R-:W-:Y:S01]  /*75d0*/  FFMA R23, R67, R23, R0 ;  /* 0x0000001743177223 */ /* 0x000fe20000000000 */
[--C-:B------:R-:W-:Y:S02]  /*75e0*/  HADD2.F32 R0, -RZ, R25.reuse.H0_H0 ;  /* 0x20000019ff007230 */ /* 0x100fe40000004100 */
[----:B------:R-:W-:Y:S02]  /*75f0*/  HADD2.F32 R25, -RZ, R25.H1_H1 ;  /* 0x30000019ff197230 */ /* 0x000fe40000004100 */
[----:B------:R-:W-:-:S02]  /*7600*/  FFMA R66, R66, R22, R23 ;  /* 0x0000001642427223 */ /* 0x000fc40000000017 */
[----:B------:R-:W1:Y:S02]  /*7610*/  LDS.64 R22, [R89+0x58] ;  /* 0x0000580059167984 */ /* 0x000e640000000a00 */
[----:B------:R-:W-:Y:S01]  /*7620*/  FFMA R69, R69, R24, R66 ;  /* 0x0000001845457223 */ /* 0x000fe20000000042 */
[----:B--2---:R-:W-:-:S03]  /*7630*/  HADD2.F32 R24, -RZ, R26.H0_H0 ;  /* 0x2000001aff187230 */ /* 0x004fc60000004100 */
[----:B------:R-:W-:Y:S01]  /*7640*/  FFMA R0, R68, R0, R69 ;  /* 0x0000000044007223 */ /* 0x000fe20000000045 */
[----:B------:R-:W-:-:S03]  /*7650*/  HADD2.F32 R26, -RZ, R26.H1_H1 ;  /* 0x3000001aff1a7230 */ /* 0x000fc60000004100 */
[----:B------:R-:W-:Y:S01]  /*7660*/  FFMA R25, R71, R25, R0 ;  /* 0x0000001947197223 */ /* 0x000fe20000000000 */
[--C-:B------:R-:W-:Y:S02]  /*7670*/  HADD2.F32 R0, -RZ, R27.reuse.H0_H0 ;  /* 0x2000001bff007230 */ /* 0x100fe40000004100 */
[----:B------:R-:W-:Y:S02]  /*7680*/  HADD2.F32 R27, -RZ, R27.H1_H1 ;  /* 0x3000001bff1b7230 */ /* 0x000fe40000004100 */
[----:B------:R-:W-:Y:S02]  /*7690*/  FFMA R29, R70, R24, R25 ;  /* 0x00000018461d7223 */ /* 0x000fe40000000019 */
[----:B------:R-:W2:Y:S02]  /*76a0*/  LDS.64 R24, [R89+0x60] ;  /* 0x0000600059187984 */ /* 0x000ea40000000a00 */
[----:B------:R-:W-:-:S04]  /*76b0*/  FFMA R29, R50, R26, R29 ;  /* 0x0000001a321d7223 */ /* 0x000fc8000000001d */
[----:B------:R-:W-:Y:S01]  /*76c0*/  FFMA R0, R72, R0, R29 ;  /* 0x0000000048007223 */ /* 0x000fe2000000001d */
[----:B0-----:R-:W-:-:S03]  /*76d0*/  HADD2.F32 R26, -RZ, R20.H0_H0 ;  /* 0x20000014ff1a7230 */ /* 0x001fc60000004100 */
[----:B------:R-:W-:Y:S01]  /*76e0*/  FFMA R0, R73, R27, R0 ;  /* 0x0000001b49007223 */ /* 0x000fe20000000000 */
[----:B------:R-:W-:-:S03]  /*76f0*/  HADD2.F32 R20, -RZ, R20.H1_H1 ;  /* 0x30000014ff147230 */ /* 0x000fc60000004100 */
[----:B------:R-:W-:Y:S01]  /*7700*/  FFMA R51, R51, R26, R0 ;  /* 0x0000001a33337223 */ /* 0x000fe20000000000 */
[--C-:B------:R-:W-:Y:S01]  /*7710*/  HADD2.F32 R0, -RZ, R21.reuse.H0_H0 ;  /* 0x20000015ff007230 */ /* 0x100fe20000004100 */
[----:B------:R-:W0:Y:S01]  /*7720*/  LDS.64 R26, [R89+0x68] ;  /* 0x00006800591a7984 */ /* 0x000e220000000a00 */
[----:B------:R-:W-:Y:S02]  /*7730*/  HADD2.F32 R21, -RZ, R21.H1_H1 ;  /* 0x30000015ff157230 */ /* 0x000fe40000004100 */
[----:B------:R-:W-:-:S04]  /*7740*/  FFMA R20, R74, R20, R51 ;  /* 0x000000144a147223 */ /* 0x000fc80000000033 */
[----:B------:R-:W-:Y:S01]  /*7750*/  FFMA R0, R75, R0, R20 ;  /* 0x000000004b007223 */ /* 0x000fe20000000014 */
[----:B-1----:R-:W-:-:S03]  /*7760*/  HADD2.F32 R20, -RZ, R22.H0_H0 ;  /* 0x20000016ff147230 */ /* 0x002fc60000004100 */
[----:B------:R-:W-:Y:S01]  /*7770*/  FFMA R21, R77, R21, R0 ;  /* 0x000000154d157223 */ /* 0x000fe20000000000 */
[----:B------:R-:W-:Y:S02]  /*7780*/  HADD2.F32 R22, -RZ, R22.H1_H1 ;  /* 0x30000016ff167230 */ /* 0x000fe40000004100 */
[--C-:B------:R-:W-:Y:S02]  /*7790*/  HADD2.F32 R0, -RZ, R23.reuse.H0_H0 ;  /* 0x20000017ff007230 */ /* 0x100fe40000004100 */
[----:B------:R-:W-:Y:S01]  /*77a0*/  FFMA R29, R76, R20, R21 ;  /* 0x000000144c1d7223 */ /* 0x000fe20000000015 */
[----:B------:R-:W-:Y:S01]  /*77b0*/  HADD2.F32 R23, -RZ, R23.H1_H1 ;  /* 0x30000017ff177230 */ /* 0x000fe20000004100 */
[----:B------:R-:W1:Y:S02]  /*77c0*/  LDS.64 R20, [R89+0x70] ;  /* 0x0000700059147984 */ /* 0x000e640000000a00 */
[----:B------:R-:W-:-:S04]  /*77d0*/  FFMA R29, R78, R22, R29 ;  /* 0x000000164e1d7223 */ /* 0x000fc8000000001d */
[----:B------:R-:W-:Y:S01]  /*77e0*/  FFMA R0, R52, R0, R29 ;  /* 0x0000000034007223 */ /* 0x000fe2000000001d */
[----:B--2---:R-:W-:-:S03]  /*77f0*/  HADD2.F32 R22, -RZ, R24.H0_H0 ;  /* 0x20000018ff167230 */ /* 0x004fc60000004100 */
[----:B------:R-:W-:Y:S01]  /*7800*/  FFMA R0, R79, R23, R0 ;  /* 0x000000174f007223 */ /* 0x000fe20000000000 */
[----:B------:R-:W-:Y:S02]  /*7810*/  HADD2.F32 R24, -RZ, R24.H1_H1 ;  /* 0x30000018ff187230 */ /* 0x000fe40000004100 */
[--C-:B------:R-:W-:Y:S02]  /*7820*/  HADD2.F32 R28, -RZ, R25.reuse.H0_H0 ;  /* 0x20000019ff1c7230 */ /* 0x100fe40000004100 */
[----:B------:R-:W-:Y:S01]  /*7830*/  FFMA R0, R53, R22, R0 ;  /* 0x0000001635007223 */ /* 0x000fe20000000000 */
[----:B------:R-:W-:Y:S01]  /*7840*/  HADD2.F32 R25, -RZ, R25.H1_H1 ;  /* 0x30000019ff197230 */ /* 0x000fe20000004100 */
[----:B------:R-:W2:Y:S02]  /*7850*/  LDS.64 R22, [R89+0x78] ;  /* 0x0000780059167984 */ /* 0x000ea40000000a00 */
[----:B------:R-:W-:-:S04]  /*7860*/  FFMA R81, R81, R24, R0 ;  /* 0x0000001851517223 */ /* 0x000fc80000000000 */
[----:B------:R-:W-:Y:S01]  /*7870*/  FFMA R28, R80, R28, R81 ;  /* 0x0000001c501c7223 */ /* 0x000fe20000000051 */
[----:B0-----:R-:W-:-:S03]  /*7880*/  HADD2.F32 R0, -RZ, R26.H0_H0 ;  /* 0x2000001aff007230 */ /* 0x001fc60000004100 */
[----:B------:R-:W-:Y:S01]  /*7890*/  FFMA R25, R83, R25, R28 ;  /* 0x0000001953197223 */ /* 0x000fe2000000001c */
[----:B------:R-:W-:Y:S02]  /*78a0*/  HADD2.F32 R26, -RZ, R26.H1_H1 ;  /* 0x3000001aff1a7230 */ /* 0x000fe40000004100 */
[--C-:B------:R-:W-:Y:S02]  /*78b0*/  HADD2.F32 R24, -RZ, R27.reuse.H0_H0 ;  /* 0x2000001bff187230 */ /* 0x100fe40000004100 */
[----:B------:R-:W-:Y:S01]  /*78c0*/  FFMA R0, R82, R0, R25 ;  /* 0x0000000052007223 */ /* 0x000fe20000000019 */
[----:B------:R-:W-:-:S03]  /*78d0*/  HADD2.F32 R27, -RZ, R27.H1_H1 ;  /* 0x3000001bff1b7230 */ /* 0x000fc60000004100 */
[----:B------:R-:W-:-:S04]  /*78e0*/  FFMA R85, R85, R26, R0 ;  /* 0x0000001a55557223 */ /* 0x000fc80000000000 */
[----:B------:R-:W-:Y:S01]  /*78f0*/  FFMA R24, R84, R24, R85 ;  /* 0x0000001854187223 */ /* 0x000fe20000000055 */
[----:B-1----:R-:W-:-:S03]  /*7900*/  HADD2.F32 R0, -RZ, R20.H0_H0 ;  /* 0x20000014ff007230 */ /* 0x002fc60000004100 */
[----:B------:R-:W-:Y:S01]  /*7910*/  FFMA R27, R87, R27, R24 ;  /* 0x0000001b571b7223 */ /* 0x000fe20000000018 */
[----:B------:R-:W-:-:S03]  /*7920*/  HADD2.F32 R20, -RZ, R20.H1_H1 ;  /* 0x30000014ff147230 */ /* 0x000fc60000004100 */
[----:B------:R-:W-:Y:S01]  /*7930*/  FFMA R27, R86, R0, R27 ;  /* 0x00000000561b7223 */ /* 0x000fe2000000001b */
[--C-:B------:R-:W-:Y:S02]  /*7940*/  HADD2.F32 R0, -RZ, R21.reuse.H0_H0 ;  /* 0x20000015ff007230 */ /* 0x100fe40000004100 */
[----:B------:R-:W-:Y:S02]  /*7950*/  HADD2.F32 R21, -RZ, R21.H1_H1 ;  /* 0x30000015ff157230 */ /* 0x000fe40000004100 */
[----:B------:R-:W-:-:S04]  /*7960*/  FFMA R27, R48, R20, R27 ;  /* 0x00000014301b7223 */ /* 0x000fc8000000001b */
[----:B------:R-:W-:Y:S01]  /*7970*/  FFMA R0, R46, R0, R27 ;  /* 0x000000002e007223 */ /* 0x000fe2000000001b */
[----:B--2---:R-:W-:-:S03]  /*7980*/  HADD2.F32 R20, -RZ, R22.H0_H0 ;  /* 0x20000016ff147230 */ /* 0x004fc60000004100 */
[----:B------:R-:W-:Y:S01]  /*7990*/  FFMA R0, R49, R21, R0 ;  /* 0x0000001531007223 */ /* 0x000fe20000000000 */
        /* <DEDUP_REMOVED lines=9> */
.L_x_16:
[----:B------:R-:W-:Y:S05]  /*7a30*/  BSYNC.RECONVERGENT B0 ;  /* 0x0000000000007941 */ /* 0x000fea0003800200 */
.L_x_15:
[----:B------:R-:W5:Y:S08]  /*7a40*/  LDC R27, c[0x0][0x3a0] ;  /* 0x0000e800ff1b7b82 */ /* 0x000f700000000800 */
[----:B------:R-:W-:Y:S01]  /*7a50*/  BAR.SYNC.DEFER_BLOCKING 0x0 ;  /* 0x0000000000007b1d */ /* 0x000fe20000010000 */
[----:B-----5:R-:W-:-:S13]  /*7a60*/  FSETP.NEU.AND P0, PT, R27, 1, PT ;  /* 0x3f8000001b00780b */ /* 0x020fda0003f0d000 */
[----:B------:R-:W-:Y:S05]  /*7a70*/  @!P0 BRA `(.L_x_17) ;  /* 0x0000000400688947 */ /* 0x000fea0003800000 */
[----:B------:R-:W-:Y:S01]  /*7a80*/  VIMNMX.U32 R21, PT, PT, R2, 0x380, !PT ;  /* 0x0000038002157848 */ /* 0x000fe20007fe0000 */
[----:B------:R-:W-:Y:S01]  /*7a90*/  BSSY.RECONVERGENT B0, `(.L_x_18) ;  /* 0x0000028000007945 */ /* 0x000fe20003800200 */
[----:B0-----:R-:W-:Y:S02]  /*7aa0*/  MOV R0, R2 ;  /* 0x0000000200007202 */ /* 0x001fe40000000f00 */
[----:B------:R-:W-:-:S04]  /*7ab0*/  IADD3 R21, PT, PT, R21, 0x7f, -R2 ;  /* 0x0000007f15157810 */ /* 0x000fc80007ffe802 */
[C---:B------:R-:W-:Y:S02]  /*7ac0*/  LOP3.LUT R22, R21.reuse, 0x180, RZ, 0xc0, !PT ;  /* 0x0000018015167812 */ /* 0x040fe400078ec0ff */
[----:B------:R-:W-:Y:S02]  /*7ad0*/  ISETP.GE.U32.AND P1, PT, R21, 0x180, PT ;  /* 0x000001801500780c */ /* 0x000fe40003f26070 */
[----:B------:R-:W-:-:S13]  /*7ae0*/  ISETP.NE.AND P0, PT, R22, 0x180, PT ;  /* 0x000001801600780c */ /* 0x000fda0003f05270 */
[----:B------:R-:W-:Y:S05]  /*7af0*/  @!P0 BRA `(.L_x_19) ;  /* 0x0000000000848947 */ /* 0x000fea0003800000 */
[----:B------:R-:W-:Y:S02]  /*7b00*/  SHF.R.U32.HI R0, RZ, 0x5, R2 ;  /* 0x00000005ff007819 */ /* 0x000fe40000011602 */
[----:B------:R-:W-:-:S03]  /*7b10*/  ISETP.NE.AND P0, PT, R22, RZ, PT ;  /* 0x000000ff1600720c */ /* 0x000fc60003f05270 */
[----:B------:R-:W-:-:S05]  /*7b20*/  IMAD R21, R0, 0x50, R19 ;  /* 0x0000005000157824 */ /* 0x000fca00078e0213 */
[----:B------:R-:W-:-:S05]  /*7b30*/  IADD3 R21, PT, PT, R88, R21, RZ ;  /* 0x0000001558157210 */ /* 0x000fca0007ffe0ff */
[----:B------:R-:W0:Y:S02]  /*7b40*/  LDS.U16 R0, [R21+0x3600] ;  /* 0x0036000015007984 */ /* 0x000e240000000400 */
[----:B0-----:R-:W-:-:S05]  /*7b50*/  HADD2.F32 R0, -RZ, R0.H0_H0 ;  /* 0x20000000ff007230 */ /* 0x001fca0000004100 */
[----:B------:R-:W-:-:S05]  /*7b60*/  FMUL R0, R0, R27 ;  /* 0x0000001b00007220 */ /* 0x000fca0000400000 */
[----:B------:R-:W-:-:S04]  /*7b70*/  F2FP.F16.F32.PACK_AB R0, RZ, R0 ;  /* 0x00000000ff00723e */ /* 0x000fc800000000ff */
[----:B------:R-:W-:Y:S02]  /*7b80*/  PRMT R20, R0, 0x7610, R20 ;  /* 0x0000761000147816 */ /* 0x000fe40000000014 */
[----:B------:R-:W-:-:S03]  /*7b90*/  MOV R0, R3 ;  /* 0x0000000300007202 */ /* 0x000fc60000000f00 */
[----:B------:R0:W-:Y:S01]  /*7ba0*/  STS.U16 [R21+0x3600], R20 ;  /* 0x0036001415007388 */ /* 0x0001e20000000400 */
[----:B------:R-:W-:Y:S05]  /*7bb0*/  @!P0 BRA `(.L_x_19) ;  /* 0x0000000000548947 */ /* 0x000fea0003800000 */
[----:B------:R-:W-:Y:S02]  /*7bc0*/  SHF.R.U32.HI R0, RZ, 0x5, R3 ;  /* 0x00000005ff007819 */ /* 0x000fe40000011603 */
[----:B------:R-:W-:-:S03]  /*7bd0*/  ISETP.NE.AND P0, PT, R22, 0x80, PT ;  /* 0x000000801600780c */ /* 0x000fc60003f05270 */
[----:B0-----:R-:W-:-:S05]  /*7be0*/  IMAD R21, R0, 0x50, R19 ;  /* 0x0000005000157824 */ /* 0x001fca00078e0213 */
[----:B------:R-:W-:-:S05]  /*7bf0*/  IADD3 R21, PT, PT, R88, R21, RZ ;  /* 0x0000001558157210 */ /* 0x000fca0007ffe0ff */
[----:B------:R-:W0:Y:S01]  /*7c00*/  LDS.U16 R0, [R21+0x3600] ;  /* 0x0036000015007984 */ /* 0x000e220000000400 */
[----:B------:R-:W-:-:S05]  /*7c10*/  @P0 SHF.R.U32.HI R20, RZ, 0x5, R6 ;  /* 0x00000005ff140819 */ /* 0x000fca0000011606 */
[----:B------:R-:W-:-:S05]  /*7c20*/  @P0 IMAD R23, R20, 0x50, R19 ;  /* 0x0000005014170824 */ /* 0x000fca00078e0213 */
[----:B------:R-:W-:Y:S01]  /*7c30*/  @P0 IADD3 R23, PT, PT, R88, R23, RZ ;  /* 0x0000001758170210 */ /* 0x000fe20007ffe0ff */
[----:B0-----:R-:W-:-:S05]  /*7c40*/  HADD2.F32 R0, -RZ, R0.H0_H0 ;  /* 0x20000000ff007230 */ /* 0x001fca0000004100 */
[----:B------:R-:W-:-:S05]  /*7c50*/  FMUL R0, R0, R27 ;  /* 0x0000001b00007220 */ /* 0x000fca0000400000 */
[----:B------:R-:W-:-:S04]  /*7c60*/  F2FP.F16.F32.PACK_AB R0, RZ, R0 ;  /* 0x00000000ff00723e */ /* 0x000fc800000000ff */
[----:B------:R-:W-:-:S05]  /*7c70*/  PRMT R20, R0, 0x7610, R20 ;  /* 0x0000761000147816 */ /* 0x000fca0000000014 */
[----:B------:R-:W-:Y:S04]  /*7c80*/  STS.U16 [R21+0x3600], R20 ;  /* 0x0036001415007388 */ /* 0x000fe80000000400 */
[----:B------:R-:W0:Y:S02]  /*7c90*/  @P0 LDS.U16 R0, [R23+0x3600] ;  /* 0x0036000017000984 */ /* 0x000e240000000400 */
[----:B0-----:R-:W-:-:S05]  /*7ca0*/  @P0 HADD2.F32 R0, -RZ, R0.H0_H0 ;  /* 0x20000000ff000230 */ /* 0x001fca0000004100 */
[----:B------:R-:W-:-:S05]  /*7cb0*/  @P0 FMUL R0, R0, R27 ;  /* 0x0000001b00000220 */ /* 0x000fca0000400000 */
[----:B------:R-:W-:-:S04]  /*7cc0*/  @P0 F2FP.F16.F32.PACK_AB R0, RZ, R0 ;  /* 0x00000000ff00023e */ /* 0x000fc800000000ff */
[----:B------:R-:W-:Y:S02]  /*7cd0*/  PRMT R22, R0, 0x7610, R22 ;  /* 0x0000761000167816 */ /* 0x000fe40000000016 */
[----:B------:R-:W-:Y:S02]  /*7ce0*/  MOV R0, R6 ;  /* 0x0000000600007202 */ /* 0x000fe40000000f00 */
[----:B------:R-:W-:Y:S01]  /*7cf0*/  @P0 MOV R0, R8 ;  /* 0x0000000800000202 */ /* 0x000fe20000000f00 */
[----:B------:R0:W-:Y:S06]  /*7d00*/  @P0 STS.U16 [R23+0x3600], R22 ;  /* 0x0036001617000388 */ /* 0x0001ec0000000400 */
.L_x_19:
[----:B------:R-:W-:Y:S05]  /*7d10*/  BSYNC.RECONVERGENT B0 ;  /* 0x0000000000007941 */ /* 0x000fea0003800200 */
.L_x_18:
[----:B------:R-:W-:Y:S04]  /*7d20*/  BSSY.RECONVERGENT B0, `(.L_x_20) ;  /* 0x000002e000007945 */ /* 0x000fe80003800200 */
[----:B------:R-:W-:Y:S05]  /*7d30*/  @!P1 BRA `(.L_x_21) ;  /* 0x0000000000b09947 */ /* 0x000fea0003800000 */
[----:B------:R-:W-:Y:S02]  /*7d40*/  IADD3 R88, PT, PT, R88, 0x3600, R19 ;  /* 0x0000360058587810 */ /* 0x000fe40007ffe013 */
[C---:B------:R-:W-:Y:S02]  /*7d50*/  IADD3 R19, PT, PT, R0.reuse, 0x180, RZ ;  /* 0x0000018000137810 */ /* 0x040fe40007ffe0ff */
[C---:B0-----:R-:W-:Y:S02]  /*7d60*/  IADD3 R20, PT, PT, R0.reuse, 0x100, RZ ;  /* 0x0000010000147810 */ /* 0x041fe40007ffe0ff */
[----:B------:R-:W-:Y:S02]  /*7d70*/  IADD3 R22, PT, PT, R0, 0x80, RZ ;  /* 0x0000008000167810 */ /* 0x000fe40007ffe0ff */
[----:B------:R-:W-:Y:S02]  /*7d80*/  SHF.R.U32.HI R25, RZ, 0x5, R0 ;  /* 0x00000005ff197819 */ /* 0x000fe40000011600 */
[----:B------:R-:W-:-:S02]  /*7d90*/  SHF.R.U32.HI R19, RZ, 0x5, R19 ;  /* 0x00000005ff137819 */ /* 0x000fc40000011613 */
[----:B------:R-:W-:Y:S01]  /*7da0*/  SHF.R.U32.HI R21, RZ, 0x5, R20 ;  /* 0x00000005ff157819 */ /* 0x000fe20000011614 */
[----:B------:R-:W-:Y:S01]  /*7db0*/  IMAD R25, R25, 0x50, R88 ;  /* 0x0000005019197824 */ /* 0x000fe200078e0258 */
[----:B------:R-:W-:Y:S01]  /*7dc0*/  SHF.R.U32.HI R23, RZ, 0x5, R22 ;  /* 0x00000005ff177819 */ /* 0x000fe20000011616 */
[--C-:B------:R-:W-:Y:S02]  /*7dd0*/  IMAD R19, R19, 0x50, R88.reuse ;  /* 0x0000005013137824 */ /* 0x100fe400078e0258 */
[--C-:B------:R-:W-:Y:S02]  /*7de0*/  IMAD R21, R21, 0x50, R88.reuse ;  /* 0x0000005015157824 */ /* 0x100fe400078e0258 */
[----:B------:R-:W-:-:S07]  /*7df0*/  IMAD R23, R23, 0x50, R88 ;  /* 0x0000005017177824 */ /* 0x000fce00078e0258 */
.L_x_22:
[----:B------:R-:W0:Y:S01]  /*7e00*/  LDS.U16 R20, [R25] ;  /* 0x0000000019147984 */ /* 0x000e220000000400 */
[----:B------:R-:W-:Y:S01]  /*7e10*/  ISETP.GE.U32.AND P0, PT, R0, 0x200, PT ;  /* 0x000002000000780c */ /* 0x000fe20003f06070 */
[----:B0-----:R-:W-:-:S05]  /*7e20*/  HADD2.F32 R20, -RZ, R20.H0_H0 ;  /* 0x20000014ff147230 */ /* 0x001fca0000004100 */
[----:B------:R-:W-:-:S05]  /*7e30*/  FMUL R20, R20, R27 ;  /* 0x0000001b14147220 */ /* 0x000fca0000400000 */
[----:B------:R-:W-:-:S04]  /*7e40*/  F2FP.F16.F32.PACK_AB R20, RZ, R20 ;  /* 0x00000014ff14723e */ /* 0x000fc800000000ff */
[----:B------:R-:W-:-:S05]  /*7e50*/  PRMT R22, R20, 0x7610, R22 ;  /* 0x0000761014167816 */ /* 0x000fca0000000016 */
[----:B------:R0:W-:Y:S04]  /*7e60*/  STS.U16 [R25], R22 ;  /* 0x0000001619007388 */ /* 0x0001e80000000400 */
[----:B------:R-:W5:Y:S01]  /*7e70*/  LDS.U16 R20, [R23] ;  /* 0x0000000017147984 */ /* 0x000f620000000400 */
[----:B0-----:R-:W-:Y:S01]  /*7e80*/  IADD3 R25, PT, PT, R25, 0x500, RZ ;  /* 0x0000050019197810 */ /* 0x001fe20007ffe0ff */
[----:B-----5:R-:W-:-:S05]  /*7e90*/  HADD2.F32 R20, -RZ, R20.H0_H0 ;  /* 0x20000014ff147230 */ /* 0x020fca0000004100 */
        /* <DEDUP_REMOVED lines=16> */
[----:B------:R-:W-:Y:S02]  /*7fa0*/  PRMT R24, R20, 0x7610, R24 ;  /* 0x0000761014187816 */ /* 0x000fe40000000018 */
[----:B------:R-:W-:-:S03]  /*7fb0*/  IADD3 R20, PT, PT, R0, 0x200, RZ ;  /* 0x0000020000147810 */ /* 0x000fc60007ffe0ff */
[----:B------:R0:W-:Y:S01]  /*7fc0*/  STS.U16 [R19], R24 ;  /* 0x0000001813007388 */ /* 0x0001e20000000400 */
[----:B------:R-:W-:Y:S02]  /*7fd0*/  MOV R0, R20 ;  /* 0x0000001400007202 */ /* 0x000fe40000000f00 */
[----:B0-----:R-:W-:Y:S01]  /*7fe0*/  IADD3 R19, PT, PT, R19, 0x500, RZ ;  /* 0x0000050013137810 */ /* 0x001fe20007ffe0ff */
[----:B------:R-:W-:Y:S06]  /*7ff0*/  @!P0 BRA `(.L_x_22) ;  /* 0xfffffffc00808947 */ /* 0x000fec000383ffff */
.L_x_21:
[----:B------:R-:W-:Y:S05]  /*8000*/  BSYNC.RECONVERGENT B0 ;  /* 0x0000000000007941 */ /* 0x000fea0003800200 */
.L_x_20:
[----:B------:R-:W-:Y:S06]  /*8010*/  BAR.SYNC.DEFER_BLOCKING 0x0 ;  /* 0x0000000000007b1d */ /* 0x000fec0000010000 */
.L_x_17:
[----:B------:R-:W-:Y:S01]  /*8020*/  ISETP.GT.U32.AND P0, PT, R2, 0x1f, PT ;  /* 0x0000001f0200780c */ /* 0x000fe20003f04070 */
[----:B------:R-:W-:-:S12]  /*8030*/  BSSY.RECONVERGENT B0, `(.L_x_23) ;  /* 0x0000203000007945 */ /* 0x000fd80003800200 */
[----:B------:R-:W-:Y:S05]  /*8040*/  @P0 BRA `(.L_x_24) ;  /* 0x0000002000040947 */ /* 0x000fea0003800000 */
[----:B------:R-:W5:Y:S01]  /*8050*/  S2R R19, SR_CgaCtaId ;  /* 0x0000000000137919 */ /* 0x000f620000008800 */
[----:B------:R-:W1:Y:S01]  /*8060*/  LDCU.U8 UR5, c[0x0][0x3b0] ;  /* 0x00007600ff0577ac */ /* 0x000e620008000000 */
[----:B------:R-:W-:Y:S01]  /*8070*/  IADD3 R31, PT, PT, R2, UR8, RZ ;  /* 0x00000008021f7c10 */ /* 0x000fe2000fffe0ff */
[----:B------:R-:W-:Y:S01]  /*8080*/  HFMA2 R25, -RZ, RZ, 0, -INF ;  /* 0x0000fc00ff197431 */ /* 0x000fe200000001ff */
[----:B0-----:R-:W-:Y:S01]  /*8090*/  MOV R20, 0x400 ;  /* 0x0000040000147802 */ /* 0x001fe20000000f00 */
[----:B------:R-:W-:Y:S01]  /*80a0*/  USHF.L.U32 UR7, UR4, 0x5, URZ ;  /* 0x0000000504077899 */ /* 0x000fe200080006ff */
[----:B------:R-:W-:Y:S01]  /*80b0*/  MOV R26, 0xfc00 ;  /* 0x0000fc00001a7802 */ /* 0x000fe20000000f00 */
[----:B------:R-:W-:Y:S01]  /*80c0*/  HFMA2 R28, -RZ, RZ, 0, -INF ;  /* 0x0000fc00ff1c7431 */ /* 0x000fe200000001ff */
[----:B------:R-:W-:Y:S01]  /*80d0*/  MOV R27, 0xfc00 ;  /* 0x0000fc00001b7802 */ /* 0x000fe20000000f00 */
[----:B------:R-:W-:Y:S01]  /*80e0*/  UIADD3 UR10, UPT, UPT, UR7, 0x6, URZ ;  /* 0x00000006070a7890 */ /* 0x000fe2000fffe0ff */
[----:B------:R-:W-:Y:S01]  /*80f0*/  HFMA2 R32, -RZ, RZ, 0, -INF ;  /* 0x0000fc00ff207431 */ /* 0x000fe200000001ff */
[C---:B------:R-:W-:Y:S01]  /*8100*/  ISETP.LT.U32.AND P1, PT, R31.reuse, UR7, PT ;  /* 0x000000071f007c0c */ /* 0x040fe2000bf21070 */
[----:B------:R-:W-:Y:S01]  /*8110*/  HFMA2 R29, -RZ, RZ, 0, -INF ;  /* 0x0000fc00ff1d7431 */ /* 0x000fe200000001ff */
[----:B------:R-:W-:Y:S01]  /*8120*/  ISETP.LE.U32.AND P4, PT, R31, UR7, PT ;  /* 0x000000071f007c0c */ /* 0x000fe2000bf83070 */
[----:B------:R-:W-:Y:S01]  /*8130*/  UIADD3 UR11, UPT, UPT, UR7, 0x1b, URZ ;  /* 0x0000001b070b7890 */ /* 0x000fe2000fffe0ff */
[----:B------:R-:W-:Y:S01]  /*8140*/  MOV R30, 0xfc00 ;  /* 0x0000fc00001e7802 */ /* 0x000fe20000000f00 */
[----:B------:R-:W-:Y:S01]  /*8150*/  UIADD3 UR14, UPT, UPT, UR7, 0x1c, URZ ;  /* 0x0000001c070e7890 */ /* 0x000fe2000fffe0ff */
[----:B------:R-:W-:Y:S01]  /*8160*/  HFMA2 R35, -RZ, RZ, 0, -INF ;  /* 0x0000fc00ff237431 */ /* 0x000fe200000001ff */
[----:B------:R-:W-:Y:S01]  /*8170*/  UIADD3 UR15, UPT, UPT, UR7, 0x1d, URZ ;  /* 0x0000001d070f7890 */ /* 0x000fe2000fffe0ff */
[----:B------:R-:W-:Y:S01]  /*8180*/  MOV R34, 0xfc00 ;  /* 0x0000fc0000227802 */ /* 0x000fe20000000f00 */
[----:B-1----:R-:W-:Y:S01]  /*8190*/  UPRMT UR6, UR5, 0x8880, URZ ;  /* 0x0000888005067896 */ /* 0x002fe200080000ff */
[----:B------:R-:W-:Y:S01]  /*81a0*/  MOV R36, 0xfc00 ;  /* 0x0000fc0000247802 */ /* 0x000fe20000000f00 */
[----:B------:R-:W-:Y:S01]  /*81b0*/  UIADD3 UR5, UPT, UPT, UR7, 0x2, URZ ;  /* 0x0000000207057890 */ /* 0x000fe2000fffe0ff */
[----:B------:R-:W-:Y:S01]  /*81c0*/  IADD3 R17, PT, PT, R17, 0x6100, RZ ;  /* 0x0000610011117810 */ /* 0x000fe20007ffe0ff */
[----:B------:R-:W-:Y:S01]  /*81d0*/  UIADD3 UR16, UPT, UPT, UR7, 0x1e, URZ ;  /* 0x0000001e07107890 */ /* 0x000fe2000fffe0ff */
[----:B------:R-:W-:Y:S01]  /*81e0*/  BSSY.RECONVERGENT B1, `(.L_x_25) ;  /* 0x0000126000017945 */ /* 0x000fe20003800200 */
[----:B------:R-:W-:-:S02]  /*81f0*/  ISETP.NE.AND P1, PT, RZ, UR6, P1 ;  /* 0x00000006ff007c0c */ /* 0x000fc40008f25270 */
[----:B------:R-:W-:Y:S01]  /*8200*/  ISETP.LT.U32.AND P3, PT, R31, UR5, PT ;  /* 0x000000051f007c0c */ /* 0x000fe2000bf61070 */
[----:B------:R-:W-:Y:S01]  /*8210*/  UIADD3 UR5, UPT, UPT, UR7, 0x3, URZ ;  /* 0x0000000307057890 */ /* 0x000fe2000fffe0ff */
[----:B------:R-:W-:Y:S02]  /*8220*/  ISETP.NE.AND P4, PT, RZ, UR6, P4 ;  /* 0x00000006ff007c0c */ /* 0x000fe4000a785270 */
[----:B-----5:R-:W-:Y:S02]  /*8230*/  LEA R0, R19, R20, 0x18 ;  /* 0x0000001413007211 */ /* 0x020fe400078ec0ff */
[----:B------:R-:W-:Y:S02]  /*8240*/  ISETP.NE.AND P3, PT, RZ, UR6, P3 ;  /* 0x00000006ff007c0c */ /* 0x000fe40009f65270 */
[----:B------:R-:W-:Y:S02]  /*8250*/  IADD3 R21, PT, PT, R0, 0x3600, RZ ;  /* 0x0000360000157810 */ /* 0x000fe40007ffe0ff */
[----:B------:R-:W-:Y:S01]  /*8260*/  ISETP.LT.U32.AND P5, PT, R31, UR5, PT ;  /* 0x000000051f007c0c */ /* 0x000fe2000bfa1070 */
[----:B------:R-:W-:Y:S01]  /*8270*/  UIADD3 UR5, UPT, UPT, UR7, 0x4, URZ ;  /* 0x0000000407057890 */ /* 0x000fe2000fffe0ff */
[----:B------:R-:W-:Y:S01]  /*8280*/  LEA R17, R18, R17, 0x18 ;  /* 0x0000001112117211 */ /* 0x000fe200078ec0ff */
[----:B------:R-:W-:Y:S01]  /*8290*/  IMAD R0, R2, 0x50, R21 ;  /* 0x0000005002007824 */ /* 0x000fe200078e0215 */
[----:B------:R-:W-:-:S03]  /*82a0*/  ISETP.NE.AND P5, PT, RZ, UR6, P5 ;  /* 0x00000006ff007c0c */ /* 0x000fc6000afa5270 */
[C---:B------:R-:W-:Y:S01]  /*82b0*/  ISETP.LT.U32.AND P0, PT, R31.reuse, UR5, PT ;  /* 0x000000051f007c0c */ /* 0x040fe2000bf01070 */
[----:B------:R-:W0:Y:S01]  /*82c0*/  @!P1 LDS.U16 R21, [R0] ;  /* 0x0000000000159984 */ /* 0x000e220000000400 */
[----:B------:R-:W-:Y:S02]  /*82d0*/  UIADD3 UR5, UPT, UPT, UR7, 0x5, URZ ;  /* 0x0000000507057890 */ /* 0x000fe4000fffe0ff */
[----:B------:R-:W-:Y:S01]  /*82e0*/  ISETP.NE.AND P0, PT, RZ, UR6, P0 ;  /* 0x00000006ff007c0c */ /* 0x000fe20008705270 */
[----:B------:R-:W1:Y:S03]  /*82f0*/  @!P4 LDS.U16 R22, [R0+0x2] ;  /* 0x000002000016c984 */ /* 0x000e660000000400 */
[----:B------:R-:W-:Y:S01]  /*8300*/  ISETP.LT.U32.AND P2, PT, R31, UR5, PT ;  /* 0x000000051f007c0c */ /* 0x000fe2000bf41070 */
[----:B------:R-:W5:Y:S01]  /*8310*/  @!P3 LDS.U16 R23, [R0+0x4] ;  /* 0x000004000017b984 */ /* 0x000f620000000400 */
[----:B------:R-:W-:-:S03]  /*8320*/  UIADD3 UR5, UPT, UPT, UR7, 0x7, URZ ;  /* 0x0000000707057890 */ /* 0x000fc6000fffe0ff */
[----:B------:R-:W2:Y:S04]  /*8330*/  @!P5 LDS.U16 R24, [R0+0x6] ;  /* 0x000006000018d984 */ /* 0x000ea80000000400 */
[----:B------:R-:W-:Y:S04]  /*8340*/  @P1 STS.U16 [R0], R26 ;  /* 0x0000001a00001388 */ /* 0x000fe80000000400 */
[----:B------:R-:W-:Y:S04]  /*8350*/  @P4 STS.U16 [R0+0x2], R28 ;  /* 0x0000021c00004388 */ /* 0x000fe80000000400 */
[----:B------:R-:W-:Y:S01]  /*8360*/  @P3 STS.U16 [R0+0x4], R29 ;  /* 0x0000041d00003388 */ /* 0x000fe20000000400 */
[----:B------:R-:W-:-:S03]  /*8370*/  @P1 PRMT R21, R25, 0x7610, R21 ;  /* 0x0000761019151816 */ /* 0x000fc60000000015 */
[----:B------:R-:W3:Y:S01]  /*8380*/  @!P0 LDS.U16 R25, [R0+0x8] ;  /* 0x0000080000198984 */ /* 0x000ee20000000400 */
[----:B------:R-:W-:Y:S02]  /*8390*/  ISETP.NE.AND P1, PT, RZ, UR6, P2 ;  /* 0x00000006ff007c0c */ /* 0x000fe40009725270 */
[----:B------:R-:W-:Y:S01]  /*83a0*/  ISETP.LT.U32.AND P2, PT, R31, UR10, PT ;  /* 0x0000000a1f007c0c */ /* 0x000fe2000bf41070 */
[----:B------:R-:W-:Y:S01]  /*83b0*/  UIADD3 UR10, UPT, UPT, UR7, 0xa, URZ ;  /* 0x0000000a070a7890 */ /* 0x000fe2000fffe0ff */
[----:B------:R-:W-:Y:S01]  /*83c0*/  @P4 PRMT R22, R27, 0x7610, R22 ;  /* 0x000076101b164816 */ /* 0x000fe20000000016 */
[----:B0-----:R-:W-:Y:S01]  /*83d0*/  HADD2.F32 R27, -RZ, R21.H0_H0 ;  /* 0x20000015ff1b7230 */ /* 0x001fe20000004100 */
[----:B------:R-:W-:Y:S01]  /*83e0*/  ISETP.NE.AND P2, PT, RZ, UR6, P2 ;  /* 0x00000006ff007c0c */ /* 0x000fe20009745270 */
[----:B------:R-:W-:Y:S01]  /*83f0*/  @P0 STS.U16 [R0+0x8], R28 ;  /* 0x0000081c00000388 */ /* 0x000fe20000000400 */
[----:B------:R-:W-:Y:S01]  /*8400*/  @P3 PRMT R23, R30, 0x7610, R23 ;  /* 0x000076101e173816 */ /* 0x000fe20000000017 */
[----:B-1----:R-:W-:Y:S01]  /*8410*/  HADD2.F32 R22, -RZ, R22.H0_H0 ;  /* 0x20000016ff167230 */ /* 0x002fe20000004100 */
[----:B------:R-:W-:Y:S01]  /*8420*/  ISETP.LT.U32.AND P4, PT, R31, UR5, PT ;  /* 0x000000051f007c0c */ /* 0x000fe2000bf81070 */
[----:B------:R-:W-:Y:S01]  /*8430*/  UIADD3 UR5, UPT, UPT, UR7, 0x8, URZ ;  /* 0x0000000807057890 */ /* 0x000fe2000fffe0ff */
[----:B------:R-:W-:Y:S01]  /*8440*/  @P5 PRMT R24, R32, 0x7610, R24 ;  /* 0x0000761020185816 */ /* 0x000fe20000000018 */
[----:B------:R-:W0:Y:S01]  /*8450*/  @!P1 LDS.U16 R26, [R0+0xa] ;  /* 0x00000a00001a9984 */ /* 0x000e220000000400 */
[----:B-----5:R-:W-:Y:S01]  /*8460*/  HADD2.F32 R23, -RZ, R23.H0_H0 ;  /* 0x20000017ff177230 */ /* 0x020fe20000004100 */
[----:B------:R-:W-:-:S02]  /*8470*/  FMNMX3 R22, R27, -INF , R22, !PT ;  /* 0xff8000001b167876 */ /* 0x000fc40007800016 */
[----:B------:R-:W-:Y:S01]  /*8480*/  ISETP.NE.AND P4, PT, RZ, UR6, P4 ;  /* 0x00000006ff007c0c */ /* 0x000fe2000a785270 */
[----:B--2---:R-:W-:Y:S01]  /*8490*/  HADD2.F32 R24, -RZ, R24.H0_H0 ;  /* 0x20000018ff187230 */ /* 0x004fe20000004100 */
[----:B------:R-:W1:Y:S01]  /*84a0*/  @!P2 LDS.U16 R21, [R0+0xc] ;  /* 0x00000c000015a984 */ /* 0x000e620000000400 */
[----:B------:R-:W-:Y:S01]  /*84b0*/  ISETP.LT.U32.AND P6, PT, R31, UR5, PT ;  /* 0x000000051f007c0c */ /* 0x000fe2000bfc1070 */
[----:B------:R-:W-:Y:S01]  /*84c0*/  UIADD3 UR5, UPT, UPT, UR7, 0x9, URZ ;  /* 0x0000000907057890 */ /* 0x000fe2000fffe0ff */
[----:B------:R-:W-:Y:S01]  /*84d0*/  FMNMX R23, R22, R23, !PT ;  /* 0x0000001716177209 */ /* 0x000fe20007800000 */
[----:B------:R-:W-:Y:S01]  /*84e0*/  @P1 STS.U16 [R0+0xa], R29 ;  /* 0x00000a1d00001388 */ /* 0x000fe20000000400 */
[----:B------:R-:W-:Y:S02]  /*84f0*/  ISETP.NE.AND P6, PT, RZ, UR6, P6 ;  /* 0x00000006ff007c0c */ /* 0x000fe4000b7c5270 */
[----:B------:R-:W-:Y:S01]  /*8500*/  FMNMX R24, R23, R24, !PT ;  /* 0x0000001817187209 */ /* 0x000fe20007800000 */
[----:B------:R-:W-:Y:S01]  /*8510*/  @P2 STS.U16 [R0+0xc], R30 ;  /* 0x00000c1e00002388 */ /* 0x000fe20000000400 */
[----:B------:R-:W-:-:S02]  /*8520*/  MOV R23, 0xfc00 ;  /* 0x0000fc0000177802 */ /* 0x000fc40000000f00 */
[----:B------:R-:W-:Y:S01]  /*8530*/  @P5 PRMT R27, R30, 0x7610, R27 ;  /* 0x000076101e1b5816 */ /* 0x000fe2000000001b */
[----:B------:R-:W2:Y:S04]  /*8540*/  @!P4 LDS.U16 R22, [R0+0xe] ;  /* 0x00000e000016c984 */ /* 0x000ea80000000400 */
[----:B------:R5:W-:Y:S01]  /*8550*/  @P5 STS.U16 [R0+0x6], R27 ;  /* 0x0000061b00005388 */ /* 0x000be20000000400 */
[----:B------:R-:W-:Y:S01]  /*8560*/  ISETP.LT.U32.AND P5, PT, R31, UR5, PT ;  /* 0x000000051f007c0c */ /* 0x000fe2000bfa1070 */
[----:B------:R-:W-:Y:S01]  /*8570*/  UIADD3 UR5, UPT, UPT, UR7, 0xb, URZ ;  /* 0x0000000b07057890 */ /* 0x000fe2000fffe0ff */
[----:B------:R-:W-:Y:S01]  /*8580*/  @P0 PRMT R25, R23, 0x7610, R25 ;  /* 0x0000761017190816 */ /* 0x000fe20000000019 */
[----:B------:R-:W-:Y:S01]  /*8590*/  @P4 STS.U16 [R0+0xe], R29 ;  /* 0x00000e1d00004388 */ /* 0x000fe20000000400 */
[----:B------:R-:W-:Y:S01]  /*85a0*/  ISETP.LT.U32.AND P0, PT, R31, UR10, PT ;  /* 0x0000000a1f007c0c */ /* 0x000fe2000bf01070 */
[----:B------:R-:W-:Y:S01]  /*85b0*/  UIADD3 UR10, UPT, UPT, UR7, 0x13, URZ ;  /* 0x00000013070a7890 */ /* 0x000fe2000fffe0ff */
[----:B------:R-:W-:Y:S01]  /*85c0*/  ISETP.NE.AND P5, PT, RZ, UR6, P5 ;  /* 0x00000006ff007c0c */ /* 0x000fe2000afa5270 */
[----:B---3--:R-:W-:Y:S01]  /*85d0*/  HADD2.F32 R25, -RZ, R25.H0_H0 ;  /* 0x20000019ff197230 */ /* 0x008fe20000004100 */
[----:B------:R-:W3:Y:S01]  /*85e0*/  @!P6 LDS.U16 R23, [R0+0x10] ;  /* 0x000010000017e984 */ /* 0x000ee20000000400 */
[----:B------:R-:W-:-:S02]  /*85f0*/  ISETP.NE.AND P0, PT, RZ, UR6, P0 ;  /* 0x00000006ff007c0c */ /* 0x000fc40008705270 */
[----:B------:R-:W-:Y:S01]  /*8600*/  ISETP.LT.U32.AND P3, PT, R31, UR5, PT ;  /* 0x000000051f007c0c */ /* 0x000fe2000bf61070 */
[----:B------:R-:W-:Y:S01]  /*8610*/  UIADD3 UR5, UPT, UPT, UR7, 0xc, URZ ;  /* 0x0000000c07057890 */ /* 0x000fe2000fffe0ff */
[----:B-----5:R-:W-:Y:S01]  /*8620*/  FMNMX R27, R24, R25, !PT ;  /* 0x00000019181b7209 */ /* 0x020fe20007800000 */
[----:B------:R-:W-:Y:S01]  /*8630*/  HFMA2 R24, -RZ, RZ, 0, -INF ;  /* 0x0000fc00ff187431 */ /* 0x000fe200000001ff */
[----:B------:R-:W-:Y:S07]  /*8640*/  @P6 STS.U16 [R0+0x10], R30 ;  /* 0x0000101e00006388 */ /* 0x000fee0000000400 */
[----:B------:R-:W5:Y:S01]  /*8650*/  @!P0 LDS.U16 R25, [R0+0x14] ;  /* 0x0000140000198984 */ /* 0x000f620000000400 */
[----:B------:R-:W-:-:S02]  /*8660*/  @P1 PRMT R26, R24, 0x7610, R26 ;  /* 0x00007610181a1816 */ /* 0x000fc4000000001a */
[----:B------:R-:W-:Y:S01]  /*8670*/  ISETP.NE.AND P1, PT, RZ, UR6, P3 ;  /* 0x00000006ff007c0c */ /* 0x000fe20009f25270 */
[----:B------:R-:W-:Y:S01]  /*8680*/  @P0 STS.U16 [R0+0x14], R29 ;  /* 0x0000141d00000388 */ /* 0x000fe20000000400 */
[----:B------:R-:W-:Y:S01]  /*8690*/  @P2 PRMT R21, R24, 0x7610, R21 ;  /* 0x0000761018152816 */ /* 0x000fe20000000015 */
[----:B0-----:R-:W-:Y:S01]  /*86a0*/  HADD2.F32 R26, -RZ, R26.H0_H0 ;  /* 0x2000001aff1a7230 */ /* 0x001fe20000004100 */
[----:B------:R-:W-:Y:S01]  /*86b0*/  ISETP.LT.U32.AND P2, PT, R31, UR5, PT ;  /* 0x000000051f007c0c */ /* 0x000fe2000bf41070 */
[----:B------:R-:W0:Y:S01]  /*86c0*/  @!P5 LDS.U16 R24, [R0+0x12] ;  /* 0x000012000018d984 */ /* 0x000e220000000400 */
[----:B------:R-:W-:Y:S01]  /*86d0*/  UIADD3 UR5, UPT, UPT, UR7, 0xd, URZ ;  /* 0x0000000d07057890 */ /* 0x000fe2000fffe0ff */
[----:B-1----:R-:W-:Y:S01]  /*86e0*/  HADD2.F32 R21, -RZ, R21.H0_H0 ;  /* 0x20000015ff157230 */ /* 0x002fe20000004100 */
[----:B------:R-:W-:Y:S01]  /*86f0*/  FMNMX R28, R27, R26, !PT ;  /* 0x0000001a1b1c7209 */ /* 0x000fe20007800000 */
[----:B------:R-:W-:Y:S01]  /*8700*/  @P5 STS.U16 [R0+0x12], R32 ;  /* 0x0000122000005388 */ /* 0x000fe20000000400 */
[----:B------:R-:W-:-:S02]  /*8710*/  MOV R27, 0xfc00 ;  /* 0x0000fc00001b7802 */ /* 0x000fc40000000f00 */
[----:B------:R-:W-:Y:S01]  /*8720*/  ISETP.NE.AND P2, PT, RZ, UR6, P2 ;  /* 0x00000006ff007c0c */ /* 0x000fe20009745270 */
[----:B------:R-:W1:Y:S01]  /*8730*/  @!P1 LDS.U16 R26, [R0+0x16] ;  /* 0x00001600001a9984 */ /* 0x000e620000000400 */
[----:B------:R-:W-:Y:S01]  /*8740*/  ISETP.LT.U32.AND P3, PT, R31, UR5, PT ;  /* 0x000000051f007c0c */ /* 0x000fe2000bf61070 */
[----:B------:R-:W-:Y:S01]  /*8750*/  UIADD3 UR5, UPT, UPT, UR7, 0xe, URZ ;  /* 0x0000000e07057890 */ /* 0x000fe2000fffe0ff */
[----:B------:R-:W-:Y:S02]  /*8760*/  @P4 PRMT R22, R27, 0x7610, R22 ;  /* 0x000076101b164816 */ /* 0x000fe40000000016 */
[----:B------:R-:W-:Y:S02]  /*8770*/  ISETP.NE.AND P3, PT, RZ, UR6, P3 ;  /* 0x00000006ff007c0c */ /* 0x000fe40009f65270 */
[----:B------:R-:W-:Y:S01]  /*8780*/  FMNMX R27, R28, R21, !PT ;  /* 0x000000151c1b7209 */ /* 0x000fe20007800000 */
[----:B--2---:R-:W-:Y:S01]  /*8790*/  HADD2.F32 R22, -RZ, R22.H0_H0 ;  /* 0x20000016ff167230 */ /* 0x004fe20000004100 */
[----:B------:R-:W-:-:S02]  /*87a0*/  @P6 PRMT R23, R32, 0x7610, R23 ;  /* 0x0000761020176816 */ /* 0x000fc40000000017 */
[----:B------:R-:W-:Y:S01]  /*87b0*/  ISETP.LT.U32.AND P4, PT, R31, UR5, PT ;  /* 0x000000051f007c0c */ /* 0x000fe2000bf81070 */
[----:B------:R-:W2:Y:S01]  /*87c0*/  @!P2 LDS.U16 R21, [R0+0x18] ;  /* 0x000018000015a984 */ /* 0x000ea20000000400 */
[----:B------:R-:W-:Y:S01]  /*87d0*/  FMNMX R28, R27, R22, !PT ;  /* 0x000000161b1c7209 */ /* 0x000fe20007800000 */
[----:B---3--:R-:W-:Y:S01]  /*87e0*/  HADD2.F32 R23, -RZ, R23.H0_H0 ;  /* 0x20000017ff177230 */ /* 0x008fe20000004100 */
[----:B------:R-:W-:Y:S01]  /*87f0*/  UIADD3 UR5, UPT, UPT, UR7, 0xf, URZ ;  /* 0x0000000f07057890 */ /* 0x000fe2000fffe0ff */
[----:B------:R-:W-:Y:S02]  /*8800*/  ISETP.NE.AND P4, PT, RZ, UR6, P4 ;  /* 0x00000006ff007c0c */ /* 0x000fe4000a785270 */
[----:B------:R-:W3:Y:S01]  /*8810*/  @!P3 LDS.U16 R22, [R0+0x1a] ;  /* 0x00001a000016b984 */ /* 0x000ee20000000400 */
[----:B------:R-:W-:Y:S01]  /*8820*/  FMNMX R27, R28, R23, !PT ;  /* 0x000000171c1b7209 */ /* 0x000fe20007800000 */
[----:B------:R-:W-:Y:S01]  /*8830*/  HFMA2 R23, -RZ, RZ, 0, -INF ;  /* 0x0000fc00ff177431 */ /* 0x000fe200000001ff */
[----:B------:R-:W-:Y:S01]  /*8840*/  MOV R28, 0xfc00 ;  /* 0x0000fc00001c7802 */ /* 0x000fe20000000f00 */
[----:B------:R-:W-:Y:S01]  /*8850*/  @P3 STS.U16 [R0+0x1a], R29 ;  /* 0x00001a1d00003388 */ /* 0x000fe20000000400 */
[----:B------:R-:W-:Y:S01]  /*8860*/  ISETP.LT.U32.AND P6, PT, R31, UR5, PT ;  /* 0x000000051f007c0c */ /* 0x000fe2000bfc1070 */
[----:B------:R-:W-:Y:S01]  /*8870*/  UIADD3 UR5, UPT, UPT, UR7, 0x10, URZ ;  /* 0x0000001007057890 */ /* 0x000fe2000fffe0ff */
[----:B------:R-:W-:-:S05]  /*8880*/  @P0 PRMT R25, R28, 0x7610, R25 ;  /* 0x000076101c190816 */ /* 0x000fca0000000019 */
[----:B-----5:R-:W-:Y:S01]  /*8890*/  HADD2.F32 R25, -RZ, R25.H0_H0 ;  /* 0x20000019ff197230 */ /* 0x020fe20000004100 */
[----:B------:R-:W-:Y:S02]  /*88a0*/  @P5 PRMT R24, R23, 0x7610, R24 ;  /* 0x0000761017185816 */ /* 0x000fe40000000018 */
[----:B------:R-:W-:Y:S01]  /*88b0*/  ISETP.NE.AND P5, PT, RZ, UR6, P6 ;  /* 0x00000006ff007c0c */ /* 0x000fe2000b7a5270 */
[----:B------:R-:W5:Y:S01]  /*88c0*/  @!P4 LDS.U16 R23, [R0+0x1c] ;  /* 0x00001c000017c984 */ /* 0x000f620000000400 */
[----:B------:R-:W-:Y:S01]  /*88d0*/  ISETP.LT.U32.AND P6, PT, R31, UR5, PT ;  /* 0x000000051f007c0c */ /* 0x000fe2000bfc1070 */
[----:B0-----:R-:W-:Y:S01]  /*88e0*/  HADD2.F32 R24, -RZ, R24.H0_H0 ;  /* 0x20000018ff187230 */ /* 0x001fe20000004100 */
[----:B------:R-:W-:Y:S01]  /*88f0*/  UIADD3 UR5, UPT, UPT, UR7, 0x11, URZ ;  /* 0x0000001107057890 */ /* 0x000fe2000fffe0ff */
[----:B------:R-:W-:-:S03]  /*8900*/  @P1 PRMT R26, R28, 0x7610, R26 ;  /* 0x000076101c1a1816 */ /* 0x000fc6000000001a */
[----:B------:R-:W-:Y:S02]  /*8910*/  FMNMX R28, R27, R24, !PT ;  /* 0x000000181b1c7209 */ /* 0x000fe40007800000 */
[----:B------:R-:W-:Y:S01]  /*8920*/  ISETP.LT.U32.AND P0, PT, R31, UR5, PT ;  /* 0x000000051f007c0c */ /* 0x000fe2000bf01070 */
[----:B-1----:R-:W-:Y:S01]  /*8930*/  HADD2.F32 R26, -RZ, R26.H0_H0 ;  /* 0x2000001aff1a7230 */ /* 0x002fe20000004100 */
[----:B------:R-:W-:Y:S01]  /*8940*/  FMNMX R25, R28, R25, !PT ;  /* 0x000000191c197209 */ /* 0x000fe20007800000 */
[----:B------:R-:W-:Y:S01]  /*8950*/  HFMA2 R28, -RZ, RZ, 0, -INF ;  /* 0x0000fc00ff1c7431 */ /* 0x000fe200000001ff */
[----:B------:R-:W-:Y:S01]  /*8960*/  ISETP.NE.AND P0, PT, RZ, UR6, P0 ;  /* 0x00000006ff007c0c */ /* 0x000fe20008705270 */
[----:B------:R-:W0:Y:S01]  /*8970*/  @!P5 LDS.U16 R24, [R0+0x1e] ;  /* 0x00001e000018d984 */ /* 0x000e220000000400 */
[----:B------:R-:W-:Y:S01]  /*8980*/  FMNMX R26, R25, R26, !PT ;  /* 0x0000001a191a7209 */ /* 0x000fe20007800000 */
[----:B------:R-:W-:Y:S01]  /*8990*/  UIADD3 UR5, UPT, UPT, UR7, 0x12, URZ ;  /* 0x0000001207057890 */ /* 0x000fe2000fffe0ff */
[----:B------:R-:W-:-:S02]  /*89a0*/  ISETP.NE.AND P6, PT, RZ, UR6, P6 ;  /* 0x00000006ff007c0c */ /* 0x000fc4000b7c5270 */
[----:B------:R-:W-:Y:S01]  /*89b0*/  MOV R27, 0xfc00 ;  /* 0x0000fc00001b7802 */ /* 0x000fe20000000f00 */
[----:B------:R-:W-:Y:S01]  /*89c0*/  @P2 STS.U16 [R0+0x18], R28 ;  /* 0x0000181c00002388 */ /* 0x000fe20000000400 */
[----:B------:R-:W-:Y:S02]  /*89d0*/  @P2 PRMT R21, R28, 0x7610, R21 ;  /* 0x000076101c152816 */ /* 0x000fe40000000015 */
[----:B------:R-:W-:Y:S01]  /*89e0*/  @P3 PRMT R22, R30, 0x7610, R22 ;  /* 0x000076101e163816 */ /* 0x000fe20000000016 */
[----:B------:R-:W-:Y:S01]  /*89f0*/  @P1 STS.U16 [R0+0x16], R27 ;  /* 0x0000161b00001388 */ /* 0x000fe20000000400 */
[----:B------:R-:W-:Y:S01]  /*8a00*/  ISETP.LT.U32.AND P1, PT, R31, UR5, PT ;  /* 0x000000051f007c0c */ /* 0x000fe2000bf21070 */
[----:B--2---:R-:W-:Y:S01]  /*8a10*/  HADD2.F32 R21, -RZ, R21.H0_H0 ;  /* 0x20000015ff157230 */ /* 0x004fe20000004100 */
[----:B------:R-:W-:Y:S01]  /*8a20*/  UIADD3 UR5, UPT, UPT, UR7, 0x14, URZ ;  /* 0x0000001407057890 */ /* 0x000fe2000fffe0ff */
[----:B---3--:R-:W-:Y:S02]  /*8a30*/  HADD2.F32 R22, -RZ, R22.H0_H0 ;  /* 0x20000016ff167230 */ /* 0x008fe40000004100 */
[----:B------:R-:W1:Y:S01]  /*8a40*/  @!P6 LDS.U16 R25, [R0+0x20] ;  /* 0x000020000019e984 */ /* 0x000e620000000400 */
[----:B------:R-:W-:-:S02]  /*8a50*/  ISETP.NE.AND P1, PT, RZ, UR6, P1 ;  /* 0x00000006ff007c0c */ /* 0x000fc40008f25270 */
[----:B------:R-:W-:Y:S01]  /*8a60*/  FMNMX R21, R26, R21, !PT ;  /* 0x000000151a157209 */ /* 0x000fe20007800000 */
[----:B------:R-:W-:Y:S01]  /*8a70*/  HFMA2 R26, -RZ, RZ, 0, -INF ;  /* 0x0000fc00ff1a7431 */ /* 0x000fe200000001ff */
[----:B------:R-:W-:Y:S01]  /*8a80*/  ISETP.LT.U32.AND P2, PT, R31, UR10, PT ;  /* 0x0000000a1f007c0c */ /* 0x000fe2000bf41070 */
[----:B------:R-:W-:Y:S01]  /*8a90*/  @P5 STS.U16 [R0+0x1e], R27 ;  /* 0x00001e1b00005388 */ /* 0x000fe20000000400 */
[----:B------:R-:W-:Y:S01]  /*8aa0*/  FMNMX R30, R21, R22, !PT ;  /* 0x00000016151e7209 */ /* 0x000fe20007800000 */
[----:B------:R-:W-:Y:S01]  /*8ab0*/  UIADD3 UR10, UPT, UPT, UR7, 0x15, URZ ;  /* 0x00000015070a7890 */ /* 0x000fe2000fffe0ff */
[----:B------:R-:W-:Y:S01]  /*8ac0*/  MOV R22, 0xfc00 ;  /* 0x0000fc0000167802 */ /* 0x000fe20000000f00 */
[----:B------:R-:W2:Y:S01]  /*8ad0*/  @!P0 LDS.U16 R21, [R0+0x22] ;  /* 0x0000220000158984 */ /* 0x000ea20000000400 */
[----:B------:R-:W-:Y:S02]  /*8ae0*/  ISETP.NE.AND P2, PT, RZ, UR6, P2 ;  /* 0x00000006ff007c0c */ /* 0x000fe40009745270 */
[----:B------:R-:W-:Y:S01]  /*8af0*/  @P4 PRMT R23, R22, 0x7610, R23 ;  /* 0x0000761016174816 */ /* 0x000fe20000000017 */
[----:B------:R3:W-:Y:S01]  /*8b00*/  @P4 STS.U16 [R0+0x1c], R26 ;  /* 0x00001c1a00004388 */ /* 0x0007e20000000400 */
[C---:B------:R-:W-:Y:S01]  /*8b10*/  ISETP.LT.U32.AND P4, PT, R31.reuse, UR5, PT ;  /* 0x000000051f007c0c */ /* 0x040fe2000bf81070 */
[----:B------:R-:W-:Y:S01]  /*8b20*/  UIADD3 UR5, UPT, UPT, UR7, 0x16, URZ ;  /* 0x0000001607057890 */ /* 0x000fe2000fffe0ff */
[----:B------:R-:W-:Y:S01]  /*8b30*/  ISETP.LT.U32.AND P3, PT, R31, UR10, PT ;  /* 0x0000000a1f007c0c */ /* 0x000fe2000bf61070 */
[----:B------:R-:W-:Y:S01]  /*8b40*/  @P0 STS.U16 [R0+0x22], R32 ;  /* 0x0000222000000388 */ /* 0x000fe20000000400 */
[----:B-----5:R-:W-:Y:S01]  /*8b50*/  HADD2.F32 R23, -RZ, R23.H0_H0 ;  /* 0x20000017ff177230 */ /* 0x020fe20000004100 */
[----:B------:R-:W-:Y:S01]  /*8b60*/  ISETP.NE.AND P4, PT, RZ, UR6, P4 ;  /* 0x00000006ff007c0c */ /* 0x000fe2000a785270 */
[----:B------:R-:W-:Y:S01]  /*8b70*/  UIADD3 UR10, UPT, UPT, UR7, 0x17, URZ ;  /* 0x00000017070a7890 */ /* 0x000fe2000fffe0ff */
[----:B------:R-:W-:Y:S01]  /*8b80*/  ISETP.NE.AND P3, PT, RZ, UR6, P3 ;  /* 0x00000006ff007c0c */ /* 0x000fe20009f65270 */
[----:B------:R-:W-:Y:S01]  /*8b90*/  @P6 STS.U16 [R0+0x20], R28 ;  /* 0x0000201c00006388 */ /* 0x000fe20000000400 */
[----:B------:R-:W-:-:S02]  /*8ba0*/  @P5 PRMT R24, R22, 0x7610, R24 ;  /* 0x0000761016185816 */ /* 0x000fc40000000018 */
[----:B------:R-:W-:Y:S01]  /*8bb0*/  ISETP.LT.U32.AND P5, PT, R31, UR5, PT ;  /* 0x000000051f007c0c */ /* 0x000fe2000bfa1070 */
[----:B------:R-:W-:Y:S01]  /*8bc0*/  UIADD3 UR5, UPT, UPT, UR7, 0x18, URZ ;  /* 0x0000001807057890 */ /* 0x000fe2000fffe0ff */
[----:B------:R-:W5:Y:S01]  /*8bd0*/  @!P1 LDS.U16 R22, [R0+0x24] ;  /* 0x0000240000169984 */ /* 0x000f620000000400 */
[----:B0-----:R-:W-:Y:S01]  /*8be0*/  HADD2.F32 R24, -RZ, R24.H0_H0 ;  /* 0x20000018ff187230 */ /* 0x001fe20000004100 */
[----:B------:R-:W-:Y:S02]  /*8bf0*/  ISETP.NE.AND P5, PT, RZ, UR6, P5 ;  /* 0x00000006ff007c0c */ /* 0x000fe4000afa5270 */
[----:B------:R-:W0:Y:S04]  /*8c00*/  @!P2 LDS.U16 R26, [R0+0x26] ;  /* 0x00002600001aa984 */ /* 0x000e280000000400 */
[----:B------:R-:W4:Y:S01]  /*8c10*/  @!P4 LDS.U16 R27, [R0+0x28] ;  /* 0x00002800001bc984 */ /* 0x000f220000000400 */
[----:B------:R-:W-:-:S03]  /*8c20*/  @P6 PRMT R25, R29, 0x7610, R25 ;  /* 0x000076101d196816 */ /* 0x000fc60000000019 */
[----:B------:R-:W4:Y:S01]  /*8c30*/  @!P3 LDS.U16 R28, [R0+0x2a] ;  /* 0x00002a00001cb984 */ /* 0x000f220000000400 */
[----:B------:R-:W-:Y:S01]  /*8c40*/  ISETP.LT.U32.AND P6, PT, R31, UR10, PT ;  /* 0x0000000a1f007c0c */ /* 0x000fe2000bfc1070 */
[----:B------:R-:W-:Y:S01]  /*8c50*/  UIADD3 UR10, UPT, UPT, UR7, 0x1a, URZ ;  /* 0x0000001a070a7890 */ /* 0x000fe2000fffe0ff */
[----:B-1----:R-:W-:Y:S02]  /*8c60*/  HADD2.F32 R25, -RZ, R25.H0_H0 ;  /* 0x20000019ff197230 */ /* 0x002fe40000004100 */
[----:B------:R-:W-:Y:S02]  /*8c70*/  ISETP.NE.AND P6, PT, RZ, UR6, P6 ;  /* 0x00000006ff007c0c */ /* 0x000fe4000b7c5270 */
[----:B------:R-:W-:Y:S02]  /*8c80*/  @P0 PRMT R21, R29, 0x7610, R21 ;  /* 0x000076101d150816 */ /* 0x000fe40000000015 */
[----:B------:R-:W-:Y:S01]  /*8c90*/  ISETP.LT.U32.AND P0, PT, R31, UR5, PT ;  /* 0x000000051f007c0c */ /* 0x000fe2000bf01070 */
[----:B------:R-:W-:Y:S01]  /*8ca0*/  UIADD3 UR5, UPT, UPT, UR7, 0x19, URZ ;  /* 0x0000001907057890 */ /* 0x000fe2000fffe0ff */
[----:B------:R-:W-:Y:S01]  /*8cb0*/  FMNMX R29, R30, R23, !PT ;  /* 0x000000171e1d7209 */ /* 0x000fe20007800000 */
[----:B--2---:R-:W-:Y:S01]  /*8cc0*/  HADD2.F32 R21, -RZ, R21.H0_H0 ;  /* 0x20000015ff157230 */ /* 0x004fe20000004100 */
[----:B------:R-:W-:-:S02]  /*8cd0*/  ISETP.NE.AND P0, PT, RZ, UR6, P0 ;  /* 0x00000006ff007c0c */ /* 0x000fc40008705270 */
[----:B------:R-:W-:-:S03]  /*8ce0*/  IADD3 R30, PT, PT, R20, 0x6000, RZ ;  /* 0x00006000141e7810 */ /* 0x000fc60007ffe0ff */
[----:B------:R-:W1:Y:S01]  /*8cf0*/  @!P6 LDS.U16 R23, [R0+0x2e] ;  /* 0x00002e000017e984 */ /* 0x000e620000000400 */
[----:B------:R-:W-:Y:S01]  /*8d00*/  FMNMX R24, R29, R24, !PT ;  /* 0x000000181d187209 */ /* 0x000fe20007800000 */
[----:B------:R-:W-:Y:S01]  /*8d10*/  HFMA2 R29, -RZ, RZ, 0, -INF ;  /* 0x0000fc00ff1d7431 */ /* 0x000fe200000001ff */
[----:B------:R-:W-:Y:S01]  /*8d20*/  LEA R37, R19, R30, 0x18 ;  /* 0x0000001e13257211 */ /* 0x000fe200078ec0ff */
[----:B------:R-:W-:Y:S01]  /*8d30*/  @!P5 LDS.U16 R20, [R0+0x2c] ;  /* 0x00002c000014d984 */ /* 0x000fe20000000400 */
[----:B------:R-:W-:Y:S01]  /*8d40*/  FMNMX R30, R24, R25, !PT ;  /* 0x00000019181e7209 */ /* 0x000fe20007800000 */
[----:B------:R-:W-:Y:S01]  /*8d50*/  HFMA2 R25, -RZ, RZ, 0, -INF ;  /* 0x0000fc00ff197431 */ /* 0x000fe200000001ff */
[----:B------:R-:W-:Y:S02]  /*8d60*/  MOV R19, 0xfc00 ;  /* 0x0000fc0000137802 */ /* 0x000fe40000000f00 */
[----:B------:R-:W-:Y:S01]  /*8d70*/  FMNMX R21, R30, R21, !PT ;  /* 0x000000151e157209 */ /* 0x000fe20007800000 */
[----:B------:R-:W2:Y:S01]  /*8d80*/  @!P0 LDS.U16 R24, [R0+0x30] ;  /* 0x0000300000188984 */ /* 0x000ea20000000400 */
[----:B------:R-:W-:-:S02]  /*8d90*/  MOV R30, 0xfc00 ;  /* 0x0000fc00001e7802 */ /* 0x000fc40000000f00 */
[----:B------:R-:W-:Y:S01]  /*8da0*/  @P1 PRMT R22, R29, 0x7610, R22 ;  /* 0x000076101d161816 */ /* 0x000fe20000000016 */
[----:B------:R-:W-:Y:S01]  /*8db0*/  @P1 STS.U16 [R0+0x24], R19 ;  /* 0x0000241300001388 */ /* 0x000fe20000000400 */
[----:B---3--:R-:W-:Y:S02]  /*8dc0*/  @P2 PRMT R26, R29, 0x7610, R26 ;  /* 0x000076101d1a2816 */ /* 0x008fe4000000001a */
[----:B------:R-:W-:Y:S01]  /*8dd0*/  ISETP.LT.U32.AND P1, PT, R31, UR5, PT ;  /* 0x000000051f007c0c */ /* 0x000fe2000bf21070 */
[----:B-----5:R-:W-:Y:S01]  /*8de0*/  HADD2.F32 R22, -RZ, R22.H0_H0 ;  /* 0x20000016ff167230 */ /* 0x020fe20000004100 */
[----:B------:R-:W-:Y:S01]  /*8df0*/  @P4 PRMT R27, R30, 0x7610, R27 ;  /* 0x000076101e1b4816 */ /* 0x000fe2000000001b */
[----:B0-----:R-:W-:Y:S01]  /*8e00*/  HADD2.F32 R26, -RZ, R26.H0_H0 ;  /* 0x2000001aff1a7230 */ /* 0x001fe20000004100 */
[----:B------:R-:W-:Y:S01]  /*8e10*/  @P3 STS.U16 [R0+0x2a], R19 ;  /* 0x00002a1300003388 */ /* 0x000fe20000000400 */
[----:B------:R-:W-:Y:S01]  /*8e20*/  UIADD3 UR5, UPT, UPT, UR7, 0x1f, URZ ;  /* 0x0000001f07057890 */ /* 0x000fe2000fffe0ff */
[----:B------:R-:W-:Y:S01]  /*8e30*/  FMNMX R21, R21, R22, !PT ;  /* 0x0000001615157209 */ /* 0x000fe20007800000 */
[----:B----4-:R-:W-:Y:S01]  /*8e40*/  HADD2.F32 R27, -RZ, R27.H0_H0 ;  /* 0x2000001bff1b7230 */ /* 0x010fe20000004100 */
[----:B------:R-:W-:Y:S01]  /*8e50*/  @P4 PRMT R22, R29, 0x7610, R22 ;  /* 0x000076101d164816 */ /* 0x000fe20000000016 */
[----:B------:R0:W-:Y:S01]  /*8e60*/  @P2 STS.U16 [R0+0x26], R25 ;  /* 0x0000261900002388 */ /* 0x0001e20000000400 */
[----:B------:R-:W-:Y:S01]  /*8e70*/  FMNMX R26, R21, R26, !PT ;  /* 0x0000001a151a7209 */ /* 0x000fe20007800000 */
[----:B------:R-:W-:Y:S01]  /*8e80*/  HFMA2 R21, -RZ, RZ, 0, -INF ;  /* 0x0000fc00ff157431 */ /* 0x000fe200000001ff */
[C---:B------:R-:W-:Y:S01]  /*8e90*/  ISETP.LT.U32.AND P2, PT, R31.reuse, UR14, PT ;  /* 0x0000000e1f007c0c */ /* 0x040fe2000bf41070 */
[----:B------:R3:W-:Y:S01]  /*8ea0*/  @P4 STS.U16 [R0+0x28], R22 ;  /* 0x0000281600004388 */ /* 0x0007e20000000400 */
[----:B------:R-:W-:-:S02]  /*8eb0*/  ISETP.LT.U32.AND P4, PT, R31, UR10, PT ;  /* 0x0000000a1f007c0c */ /* 0x000fc4000bf81070 */
[----:B------:R-:W-:Y:S02]  /*8ec0*/  ISETP.NE.AND P2, PT, RZ, UR6, P2 ;  /* 0x00000006ff007c0c */ /* 0x000fe40009745270 */
[----:B------:R-:W-:Y:S02]  /*8ed0*/  ISETP.NE.AND P4, PT, RZ, UR6, P4 ;  /* 0x00000006ff007c0c */ /* 0x000fe4000a785270 */
[----:B0-----:R-:W-:Y:S02]  /*8ee0*/  @P6 PRMT R25, R30, 0x7610, R25 ;  /* 0x000076101e196816 */ /* 0x001fe40000000019 */
[----:B------:R-:W-:Y:S02]  /*8ef0*/  @P3 PRMT R28, R21, 0x7610, R28 ;  /* 0x00007610151c3816 */ /* 0x000fe4000000001c */
[----:B---3--:R-:W-:Y:S01]  /*8f00*/  MOV R22, 0xfc00 ;  /* 0x0000fc0000167802 */ /* 0x008fe20000000f00 */
[----:B------:R-:W-:Y:S01]  /*8f10*/  @P6 STS.U16 [R0+0x2e], R25 ;  /* 0x00002e1900006388 */ /* 0x000fe20000000400 */
[----:B------:R-:W-:Y:S01]  /*8f20*/  ISETP.LT.U32.AND P3, PT, R31, UR11, PT ;  /* 0x0000000b1f007c0c */ /* 0x000fe2000bf61070 */
[----:B------:R-:W-:Y:S01]  /*8f30*/  HADD2.F32 R28, -RZ, R28.H0_H0 ;  /* 0x2000001cff1c7230 */ /* 0x000fe20000004100 */
[----:B------:R-:W-:Y:S01]  /*8f40*/  @P5 PRMT R21, R29, 0x7610, R21 ;  /* 0x000076101d155816 */ /* 0x000fe20000000015 */
[----:B------:R0:W-:Y:S01]  /*8f50*/  @P0 STS.U16 [R0+0x30], R22 ;  /* 0x0000301600000388 */ /* 0x0001e20000000400 */
[----:B------:R-:W-:-:S02]  /*8f60*/  ISETP.NE.AND P3, PT, RZ, UR6, P3 ;  /* 0x00000006ff007c0c */ /* 0x000fc40009f65270 */
[----:B------:R-:W-:Y:S01]  /*8f70*/  @P6 PRMT R23, R30, 0x7610, R23 ;  /* 0x000076101e176816 */ /* 0x000fe20000000017 */
[----:B------:R-:W-:Y:S01]  /*8f80*/  @P5 STS.U16 [R0+0x2c], R21 ;  /* 0x00002c1500005388 */ /* 0x000fe20000000400 */
[----:B------:R-:W-:Y:S02]  /*8f90*/  @P0 PRMT R24, R29, 0x7610, R24 ;  /* 0x000076101d180816 */ /* 0x000fe40000000018 */
[----:B------:R-:W-:Y:S01]  /*8fa0*/  ISETP.NE.AND P0, PT, RZ, UR6, P1 ;  /* 0x00000006ff007c0c */ /* 0x000fe20008f05270 */
[----:B------:R-:W3:Y:S01]  /*8fb0*/  @!P4 LDS.U16 R22, [R0+0x34] ;  /* 0x000034000016c984 */ /* 0x000ee20000000400 */
[----:B------:R-:W-:Y:S01]  /*8fc0*/  ISETP.LT.U32.AND P6, PT, R31, UR15, PT ;  /* 0x0000000f1f007c0c */ /* 0x000fe2000bfc1070 */
[----:B-1----:R-:W-:Y:S01]  /*8fd0*/  HADD2.F32 R23, -RZ, R23.H0_H0 ;  /* 0x20000017ff177230 */ /* 0x002fe20000004100 */
[----:B------:R-:W-:Y:S01]  /*8fe0*/  @P5 PRMT R20, R29, 0x7610, R20 ;  /* 0x000076101d145816 */ /* 0x000fe20000000014 */
[----:B------:R-:W-:Y:S01]  /*8ff0*/  @P4 STS.U16 [R0+0x34], R30 ;  /* 0x0000341e00004388 */ /* 0x000fe20000000400 */
[C---:B------:R-:W-:Y:S01]  /*9000*/  ISETP.LT.U32.AND P5, PT, R31.reuse, UR16, PT ;  /* 0x000000101f007c0c */ /* 0x040fe2000bfa1070 */
[----:B--2---:R-:W-:Y:S01]  /*9010*/  HADD2.F32 R24, -RZ, R24.H0_H0 ;  /* 0x20000018ff187230 */ /* 0x004fe20000004100 */
[----:B------:R-:W-:Y:S01]  /*9020*/  ISETP.NE.AND P6, PT, RZ, UR6, P6 ;  /* 0x00000006ff007c0c */ /* 0x000fe2000b7c5270 */
[----:B------:R-:W1:Y:S01]  /*9030*/  @!P3 LDS.U16 R25, [R0+0x36] ;  /* 0x000036000019b984 */ /* 0x000e620000000400 */
[----:B------:R-:W-:Y:S01]  /*9040*/  ISETP.LT.U32.AND P1, PT, R31, UR5, PT ;  /* 0x000000051f007c0c */ /* 0x000fe2000bf21070 */
[----:B------:R-:W-:Y:S01]  /*9050*/  HFMA2 R31, -RZ, RZ, 0, -INF ;  /* 0x0000fc00ff1f7431 */ /* 0x000fe200000001ff */
[----:B------:R-:W-:Y:S01]  /*9060*/  ISETP.NE.AND P5, PT, RZ, UR6, P5 ;  /* 0x00000006ff007c0c */ /* 0x000fe2000afa5270 */
[----:B------:R-:W2:Y:S01]  /*9070*/  @!P0 LDS.U16 R21, [R0+0x32] ;  /* 0x0000320000158984 */ /* 0x000ea20000000400 */
[----:B------:R-:W-:Y:S01]  /*9080*/  FMNMX R27, R26, R27, !PT ;  /* 0x0000001b1a1b7209 */ /* 0x000fe20007800000 */
[----:B------:R-:W-:Y:S01]  /*9090*/  HADD2.F32 R20, -RZ, R20.H0_H0 ;  /* 0x20000014ff147230 */ /* 0x000fe20000004100 */
[----:B------:R-:W-:Y:S01]  /*90a0*/  ISETP.NE.AND P1, PT, RZ, UR6, P1 ;  /* 0x00000006ff007c0c */ /* 0x000fe20008f25270 */
[----:B------:R-:W4:Y:S01]  /*90b0*/  @!P2 LDS.U16 R26, [R0+0x38] ;  /* 0x00003800001aa984 */ /* 0x000f220000000400 */
[----:B------:R-:W-:-:S03]  /*90c0*/  FMNMX R33, R27, R28, !PT ;  /* 0x0000001c1b217209 */ /* 0x000fc60007800000 */
[----:B------:R-:W5:Y:S01]  /*90d0*/  @!P6 LDS.U16 R27, [R0+0x3a] ;  /* 0x00003a00001be984 */ /* 0x000f620000000400 */
[----:B------:R-:W-:Y:S01]  /*90e0*/  FMNMX R20, R33, R20, !PT ;  /* 0x0000001421147209 */ /* 0x000fe20007800000 */
[----:B------:R-:W-:Y:S02]  /*90f0*/  HFMA2 R33, -RZ, RZ, 0, -INF ;  /* 0x0000fc00ff217431 */ /* 0x000fe400000001ff */
[----:B------:R-:W5:Y:S01]  /*9100*/  @!P5 LDS.U16 R28, [R0+0x3c] ;  /* 0x00003c00001cd984 */ /* 0x000f620000000400 */
[----:B------:R-:W-:Y:S02]  /*9110*/  FMNMX R23, R20, R23, !PT ;  /* 0x0000001714177209 */ /* 0x000fe40007800000 */
[----:B------:R-:W-:Y:S01]  /*9120*/  MOV R20, 0xfc00 ;  /* 0x0000fc0000147802 */ /* 0x000fe20000000f00 */
[----:B------:R-:W5:Y:S01]  /*9130*/  @!P1 LDS.U16 R29, [R0+0x3e] ;  /* 0x00003e00001d9984 */ /* 0x000f620000000400 */
[----:B------:R-:W-:Y:S01]  /*9140*/  FMNMX R24, R23, R24, !PT ;  /* 0x0000001817187209 */ /* 0x000fe20007800000 */
[----:B------:R-:W-:-:S02]  /*9150*/  HFMA2 R23, -RZ, RZ, 0, -INF ;  /* 0x0000fc00ff177431 */ /* 0x000fc400000001ff */
[----:B------:R3:W-:Y:S04]  /*9160*/  @P0 STS.U16 [R0+0x32], R19 ;  /* 0x0000321300000388 */ /* 0x0007e80000000400 */
[----:B------:R-:W-:Y:S04]  /*9170*/  @P3 STS.U16 [R0+0x36], R31 ;  /* 0x0000361f00003388 */ /* 0x000fe80000000400 */
[----:B------:R-:W-:Y:S01]  /*9180*/  @P2 STS.U16 [R0+0x38], R32 ;  /* 0x0000382000002388 */ /* 0x000fe20000000400 */
[----:B0-----:R-:W-:Y:S02]  /*9190*/  @P4 PRMT R22, R33, 0x7610, R22 ;  /* 0x0000761021164816 */ /* 0x001fe40000000016 */
[----:B---3--:R-:W-:Y:S01]  /*91a0*/  LEA R19, R2, R37, 0x2 ;  /* 0x0000002502137211 */ /* 0x008fe200078e10ff */
[----:B------:R-:W-:Y:S02]  /*91b0*/  @P6 STS.U16 [R0+0x3a], R34 ;  /* 0x00003a2200006388 */ /* 0x000fe40000000400 */
[----:B------:R-:W-:-:S02]  /*91c0*/  HADD2.F32 R22, -RZ, R22.H0_H0 ;  /* 0x20000016ff167230 */ /* 0x000fc40000004100 */
[----:B------:R-:W-:Y:S01]  /*91d0*/  @P5 STS.U16 [R0+0x3c], R35 ;  /* 0x00003c2300005388 */ /* 0x000fe20000000400 */
[----:B------:R-:W-:-:S03]  /*91e0*/  @P3 PRMT R25, R20, 0x7610, R25 ;  /* 0x0000761014193816 */ /* 0x000fc60000000019 */
[----:B------:R-:W-:Y:S01]  /*91f0*/  @P1 STS.U16 [R0+0x3e], R36 ;  /* 0x00003e2400001388 */ /* 0x000fe20000000400 */
[----:B------:R-:W-:Y:S01]  /*9200*/  @P0 PRMT R21, R30, 0x7610, R21 ;  /* 0x000076101e150816 */ /* 0x000fe20000000015 */
[----:B-1----:R-:W-:Y:S02]  /*9210*/  HADD2.F32 R25, -RZ, R25.H0_H0 ;  /* 0x20000019ff197230 */ /* 0x002fe40000004100 */
[----:B------:R-:W0:Y:S01]  /*9220*/  LDS R31, [R19] ;  /* 0x00000000131f7984 */ /* 0x000e220000000800 */
[----:B------:R-:W-:Y:S01]  /*9230*/  @P2 PRMT R26, R23, 0x7610, R26 ;  /* 0x00007610171a2816 */ /* 0x000fe2000000001a */
[----:B--2---:R-:W-:Y:S01]  /*9240*/  HADD2.F32 R21, -RZ, R21.H0_H0 ;  /* 0x20000015ff157230 */ /* 0x004fe20000004100 */
[----:B------:R-:W-:-:S03]  /*9250*/  @P6 PRMT R27, R20, 0x7610, R27 ;  /* 0x00007610141b6816 */ /* 0x000fc6000000001b */
[----:B----4-:R-:W-:Y:S01]  /*9260*/  HADD2.F32 R26, -RZ, R26.H0_H0 ;  /* 0x2000001aff1a7230 */ /* 0x010fe20000004100 */
[----:B------:R-:W-:Y:S01]  /*9270*/  FMNMX R21, R24, R21, !PT ;  /* 0x0000001518157209 */ /* 0x000fe20007800000 */
[----:B-----5:R-:W-:Y:S01]  /*9280*/  HADD2.F32 R27, -RZ, R27.H0_H0 ;  /* 0x2000001bff1b7230 */ /* 0x020fe20000004100 */
[----:B------:R-:W-:Y:S02]  /*9290*/  LEA R24, R2, R17, 0x2 ;  /* 0x0000001102187211 */ /* 0x000fe400078e10ff */
[----:B------:R-:W-:Y:S02]  /*92a0*/  FMNMX R22, R21, R22, !PT ;  /* 0x0000001615167209 */ /* 0x000fe40007800000 */
[----:B------:R-:W-:Y:S02]  /*92b0*/  MOV R21, 0xfc00 ;  /* 0x0000fc0000157802 */ /* 0x000fe40000000f00 */
[----:B------:R-:W-:Y:S02]  /*92c0*/  FMNMX R25, R22, R25, !PT ;  /* 0x0000001916197209 */ /* 0x000fe40007800000 */
[----:B------:R-:W-:Y:S01]  /*92d0*/  @P5 PRMT R28, R21, 0x7610, R28 ;  /* 0x00007610151c5816 */ /* 0x000fe2000000001c */
[----:B------:R-:W-:Y:S01]  /*92e0*/  HFMA2 R21, -RZ, RZ, 1.875, 0 ;  /* 0x3f800000ff157431 */ /* 0x000fe200000001ff */
[----:B------:R-:W-:-:S02]  /*92f0*/  FMNMX R26, R25, R26, !PT ;  /* 0x0000001a191a7209 */ /* 0x000fc40007800000 */
[----:B------:R-:W-:Y:S01]  /*9300*/  @P1 PRMT R29, R20, 0x7610, R29 ;  /* 0x00007610141d1816 */ /* 0x000fe2000000001d */
[----:B------:R-:W-:Y:S01]  /*9310*/  HADD2.F32 R28, -RZ, R28.H0_H0 ;  /* 0x2000001cff1c7230 */ /* 0x000fe20000004100 */
[----:B------:R-:W-:-:S03]  /*9320*/  FMNMX R27, R26, R27, !PT ;  /* 0x0000001b1a1b7209 */ /* 0x000fc60007800000 */
[----:B------:R-:W-:Y:S01]  /*9330*/  HADD2.F32 R20, -RZ, R29.H0_H0 ;  /* 0x2000001dff147230 */ /* 0x000fe20000004100 */
[----:B------:R-:W-:-:S04]  /*9340*/  FMNMX R27, R27, R28, !PT ;  /* 0x0000001c1b1b7209 */ /* 0x000fc80007800000 */
[----:B0-----:R-:W-:Y:S02]  /*9350*/  FMNMX3 R20, R27, R20, R31, !PT ;  /* 0x000000141b147276 */ /* 0x001fe4000780001f */
[----:B------:R-:W-:Y:S02]  /*9360*/  FSETP.EQ.AND P1, PT, R31, -INF , PT ;  /* 0xff8000001f00780b */ /* 0x000fe40003f22000 */
[----:B------:R-:W-:-:S13]  /*9370*/  FSETP.NEU.AND P0, PT, R20, -INF , PT ;  /* 0xff8000001400780b */ /* 0x000fda0003f0d000 */
[----:B------:R-:W-:Y:S05]  /*9380*/  @!P0 BRA P1, `(.L_x_26) ;  /* 0x00000000002c8947 */ /* 0x000fea0000800000 */
[----:B------:R-:W-:Y:S01]  /*9390*/  MOV R18, 0x3bbb989d ;  /* 0x3bbb989d00127802 */ /* 0x000fe20000000f00 */
[----:B------:R-:W-:Y:S01]  /*93a0*/  FADD R31, R31, -R20 ;  /* 0x800000141f1f7221 */ /* 0x000fe20000000000 */
[----:B------:R-:W-:-:S03]  /*93b0*/  MOV R22, 0x437c0000 ;  /* 0x437c000000167802 */ /* 0x000fc60000000f00 */
[----:B------:R-:W-:-:S04]  /*93c0*/  FFMA.SAT R17, R31, R18, 0.5 ;  /* 0x3f0000001f117423 */ /* 0x000fc80000002012 */
[----:B------:R-:W-:-:S04]  /*93d0*/  FFMA.RM R17, R17, R22, 12582913 ;  /* 0x4b40000111117423 */ /* 0x000fc80000004016 */
[C---:B------:R-:W-:Y:S01]  /*93e0*/  FADD R18, R17.reuse, -12583039 ;  /* 0xcb40007f11127421 */ /* 0x040fe20000000000 */
[----:B------:R-:W-:-:S03]  /*93f0*/  SHF.L.U32 R17, R17, 0x17, RZ ;  /* 0x0000001711117819 */ /* 0x000fc600000006ff */
[----:B------:R-:W-:-:S04]  /*9400*/  FFMA R18, R31, 1.4426950216293334961, -R18 ;  /* 0x3fb8aa3b1f127823 */ /* 0x000fc80000000812 */
[----:B------:R-:W-:-:S06]  /*9410*/  FFMA R18, R31, 1.925963033500011079e-08, R18 ;  /* 0x32a570601f127823 */ /* 0x000fcc0000000012 */
[----:B------:R-:W0:Y:S02]  /*9420*/  MUFU.EX2 R18, R18 ;  /* 0x0000001200127308 */ /* 0x000e240000000800 */
[----:B0-----:R-:W-:-:S07]  /*9430*/  FMUL R21, R17, R18 ;  /* 0x0000001211157220 */ /* 0x001fce0000400000 */
.L_x_26:
[----:B------:R-:W-:Y:S05]  /*9440*/  BSYNC.RECONVERGENT B1 ;  /* 0x0000000000017941 */ /* 0x000fea0003800200 */
.L_x_25:
[----:B------:R0:W-:Y:S01]  /*9450*/  STS [R24], R21 ;  /* 0x0000001518007388 */ /* 0x0001e20000000800 */
[----:B------:R-:W-:-:S07]  /*9460*/  CS2R R22, SRZ ;  /* 0x0000000000167805 */ /* 0x000fce000001ff00 */
.L_x_51:
[C---:B01234-:R-:W-:Y:S01]  /*9470*/  LEA R17, R23.reuse, R0, 0x1 ;  /* 0x0000000017117211 */ /* 0x05ffe200078e08ff */
[----:B------:R-:W-:Y:S01]  /*9480*/  BSSY.RECONVERGENT B1, `(.L_x_27) ;  /* 0x0000017000017945 */ /* 0x000fe20003800200 */
[----:B------:R-:W-:-:S03]  /*9490*/  IADD3 R23, PT, PT, R23, 0x8, RZ ;  /* 0x0000000817177810 */ /* 0x000fc60007ffe0ff */
[----:B------:R-:W1:Y:S01]  /*94a0*/  LDS.U16 R18, [R17] ;  /* 0x0000000011127984 */ /* 0x000e620000000400 */
[----:B------:R-:W-:Y:S01]  /*94b0*/  ISETP.NE.AND P0, PT, R23, 0x20, PT ;  /* 0x000000201700780c */ /* 0x000fe20003f05270 */
[----:B-1----:R-:W-:-:S05]  /*94c0*/  HADD2.F32 R25, -RZ, R18.H0_H0 ;  /* 0x20000012ff197230 */ /* 0x002fca0000004100 */
[----:B------:R-:W-:-:S13]  /*94d0*/  FSETP.NE.AND P1, PT, R25, -INF , PT ;  /* 0xff8000001900780b */ /* 0x000fda0003f25000 */
[----:B------:R-:W-:Y:S05]  /*94e0*/  @!P1 BRA `(.L_x_28) ;  /* 0x00000000003c9947 */ /* 0x000fea0003800000 */
[----:B------:R-:W-:Y:S01]  /*94f0*/  FADD R18, -R20, R25 ;  /* 0x0000001914127221 */ /* 0x000fe20000000100 */
[----:B------:R-:W-:Y:S01]  /*9500*/  HFMA2 R25, -RZ, RZ, 3.7421875, 0 ;  /* 0x437c0000ff197431 */ /* 0x000fe200000001ff */
[----:B------:R-:W-:-:S05]  /*9510*/  MOV R27, 0x3bbb989d ;  /* 0x3bbb989d001b7802 */ /* 0x000fca0000000f00 */
[----:B0-----:R-:W-:-:S04]  /*9520*/  FFMA.SAT R24, R18, R27, 0.5 ;  /* 0x3f00000012187423 */ /* 0x001fc8000000201b */
[----:B------:R-:W-:-:S04]  /*9530*/  FFMA.RM R24, R24, R25, 12582913 ;  /* 0x4b40000118187423 */ /* 0x000fc80000004019 */
[C---:B------:R-:W-:Y:S01]  /*9540*/  FADD R25, R24.reuse, -12583039 ;  /* 0xcb40007f18197421 */ /* 0x040fe20000000000 */
[----:B------:R-:W-:-:S03]  /*9550*/  SHF.L.U32 R24, R24, 0x17, RZ ;  /* 0x0000001718187819 */ /* 0x000fc600000006ff */
[----:B------:R-:W-:-:S04]  /*9560*/  FFMA R25, R18, 1.4426950216293334961, -R25 ;  /* 0x3fb8aa3b12197823 */ /* 0x000fc80000000819 */
[----:B------:R-:W-:-:S06]  /*9570*/  FFMA R25, R18, 1.925963033500011079e-08, R25 ;  /* 0x32a5706012197823 */ /* 0x000fcc0000000019 */
[----:B------:R-:W0:Y:S02]  /*9580*/  MUFU.EX2 R25, R25 ;  /* 0x0000001900197308 */ /* 0x000e240000000800 */
[----:B0-----:R-:W-:-:S04]  /*9590*/  FMUL R27, R24, R25 ;  /* 0x00000019181b7220 */ /* 0x001fc80000400000 */
[----:B------:R-:W-:Y:S01]  /*95a0*/  FADD R22, R22, R27 ;  /* 0x0000001b16167221 */ /* 0x000fe20000000000 */
[----:B------:R-:W-:-:S05]  /*95b0*/  F2FP.F16.F32.PACK_AB R18, RZ, R27 ;  /* 0x0000001bff12723e */ /* 0x000fca00000000ff */
[----:B------:R0:W-:Y:S01]  /*95c0*/  STS.U16 [R17], R18 ;  /* 0x0000001211007388 */ /* 0x0001e20000000400 */
[----:B------:R-:W-:Y:S05]  /*95d0*/  BRA `(.L_x_29) ;  /* 0x0000000000047947 */ /* 0x000fea0003800000 */
.L_x_28:
[----:B------:R1:W-:Y:S02]  /*95e0*/  STS.U16 [R17], RZ ;  /* 0x000000ff11007388 */ /* 0x0003e40000000400 */
.L_x_29:
[----:B------:R-:W-:Y:S05]  /*95f0*/  BSYNC.RECONVERGENT B1 ;  /* 0x0000000000017941 */ /* 0x000fea0003800200 */
.L_x_27:
[----:B0-----:R-:W0:Y:S01]  /*9600*/  LDS.U16 R18, [R17+0x2] ;  /* 0x0000020011127984 */ /* 0x001e220000000400 */
[----:B------:R-:W-:Y:S01]  /*9610*/  BSSY.RECONVERGENT B1, `(.L_x_30) ;  /* 0x0000014000017945 */ /* 0x000fe20003800200 */
[----:B0-----:R-:W-:-:S05]  /*9620*/  HADD2.F32 R25, -RZ, R18.H0_H0 ;  /* 0x20000012ff197230 */ /* 0x001fca0000004100 */
[----:B------:R-:W-:-:S13]  /*9630*/  FSETP.NE.AND P1, PT, R25, -INF , PT ;  /* 0xff8000001900780b */ /* 0x000fda0003f25000 */
[----:B------:R-:W-:Y:S05]  /*9640*/  @!P1 BRA `(.L_x_31) ;  /* 0x00000000003c9947 */ /* 0x000fea0003800000 */
[----:B------:R-:W-:Y:S01]  /*9650*/  FADD R18, -R20, R25 ;  /* 0x0000001914127221 */ /* 0x000fe20000000100 */
[----:B------:R-:W-:Y:S01]  /*9660*/  HFMA2 R25, -RZ, RZ, 3.7421875, 0 ;  /* 0x437c0000ff197431 */ /* 0x000fe200000001ff */
[----:B------:R-:W-:-:S05]  /*9670*/  MOV R27, 0x3bbb989d ;  /* 0x3bbb989d001b7802 */ /* 0x000fca0000000f00 */
[----:B------:R-:W-:-:S04]  /*9680*/  FFMA.SAT R24, R18, R27, 0.5 ;  /* 0x3f00000012187423 */ /* 0x000fc8000000201b */
        /* <DEDUP_REMOVED lines=9> */
[----:B------:R0:W-:Y:S01]  /*9720*/  STS.U16 [R17+0x2], R18 ;  /* 0x0000021211007388 */ /* 0x0001e20000000400 */
[----:B------:R-:W-:Y:S05]  /*9730*/  BRA `(.L_x_32) ;  /* 0x0000000000047947 */ /* 0x000fea0003800000 */
.L_x_31:
[----:B------:R2:W-:Y:S02]  /*9740*/  STS.U16 [R17+0x2], RZ ;  /* 0x000002ff11007388 */ /* 0x0005e40000000400 */
.L_x_32:
[----:B------:R-:W-:Y:S05]  /*9750*/  BSYNC.RECONVERGENT B1 ;  /* 0x0000000000017941 */ /* 0x000fea0003800200 */
.L_x_30:
        /* <DEDUP_REMOVED lines=20> */
.L_x_34:
[----:B------:R3:W-:Y:S02]  /*98a0*/  STS.U16 [R17+0x4], RZ ;  /* 0x000004ff11007388 */ /* 0x0007e40000000400 */
.L_x_35:
[----:B------:R-:W-:Y:S05]  /*98b0*/  BSYNC.RECONVERGENT B1 ;  /* 0x0000000000017941 */ /* 0x000fea0003800200 */
.L_x_33:
        /* <DEDUP_REMOVED lines=20> */
.L_x_37:
[----:B------:R4:W-:Y:S02]  /*9a00*/  STS.U16 [R17+0x6], RZ ;  /* 0x000006ff11007388 */ /* 0x0009e40000000400 */
.L_x_38:
[----:B------:R-:W-:Y:S05]  /*9a10*/  BSYNC.RECONVERGENT B1 ;  /* 0x0000000000017941 */ /* 0x000fea0003800200 */
.L_x_36:
        /* <DEDUP_REMOVED lines=20> */
.L_x_40:
[----:B------:R0:W-:Y:S02]  /*9b60*/  STS.U16 [R17+0x8], RZ ;  /* 0x000008ff11007388 */ /* 0x0001e40000000400 */
.L_x_41:
[----:B------:R-:W-:Y:S05]  /*9b70*/  BSYNC.RECONVERGENT B1 ;  /* 0x0000000000017941 */ /* 0x000fea0003800200 */
.L_x_39:
        /* <DEDUP_REMOVED lines=20> */
.L_x_43:
[----:B------:R0:W-:Y:S02]  /*9cc0*/  STS.U16 [R17+0xa], RZ ;  /* 0x00000aff11007388 */ /* 0x0001e40000000400 */
.L_x_44:
[----:B------:R-:W-:Y:S05]  /*9cd0*/  BSYNC.RECONVERGENT B1 ;  /* 0x0000000000017941 */ /* 0x000fea0003800200 */
.L_x_42:
        /* <DEDUP_REMOVED lines=20> */
.L_x_46:
[----:B------:R0:W-:Y:S02]  /*9e20*/  STS.U16 [R17+0xc], RZ ;  /* 0x00000cff11007388 */ /* 0x0001e40000000400 */
.L_x_47:
[----:B------:R-:W-:Y:S05]  /*9e30*/  BSYNC.RECONVERGENT B1 ;  /* 0x0000000000017941 */ /* 0x000fea0003800200 */
.L_x_45:
        /* <DEDUP_REMOVED lines=20> */
.L_x_49:
[----:B------:R0:W-:Y:S02]  /*9f80*/  STS.U16 [R17+0xe], RZ ;  /* 0x00000eff11007388 */ /* 0x0001e40000000400 */
.L_x_50:
[----:B------:R-:W-:Y:S05]  /*9f90*/  BSYNC.RECONVERGENT B1 ;  /* 0x0000000000017941 */ /* 0x000fea0003800200 */
.L_x_48:
[----:B------:R-:W-:Y:S05]  /*9fa0*/  @P0 BRA `(.L_x_51) ;  /* 0xfffffff400300947 */ /* 0x000fea000383ffff */
[----:B------:R-:W5:Y:S01]  /*9fb0*/  S2UR UR6, SR_CgaCtaId ;  /* 0x00000000000679c3 */ /* 0x000f620000008800 */
[----:B------:R-:W-:Y:S02]  /*9fc0*/  UMOV UR5, 0x400 ;  /* 0x0000040000057882 */ /* 0x000fe40000000000 */
[----:B01234-:R-:W-:-:S04]  /*9fd0*/  MOV R17, UR5 ;  /* 0x0000000500117c02 */ /* 0x01ffc80008000f00 */
[----:B------:R-:W-:Y:S02]  /*9fe0*/  IADD3 R23, PT, PT, R17, 0x6080, RZ ;  /* 0x0000608011177810 */ /* 0x000fe40007ffe0ff */
[----:B-----5:R-:W-:-:S04]  /*9ff0*/  MOV R18, UR6 ;  /* 0x0000000600127c02 */ /* 0x020fc80008000f00 */
[----:B------:R-:W-:-:S04]  /*a000*/  LEA R23, R18, R23, 0x18 ;  /* 0x0000001712177211 */ /* 0x000fc800078ec0ff */
[----:B------:R-:W-:-:S05]  /*a010*/  LEA R0, R2, R23, 0x2 ;  /* 0x0000001702007211 */ /* 0x000fca00078e10ff */
[----:B------:R-:W0:Y:S02]  /*a020*/  LDS R23, [R0] ;  /* 0x0000000000177984 */ /* 0x000e240000000800 */
[----:B0-----:R-:W-:-:S05]  /*a030*/  FFMA R23, R23, R21, R22 ;  /* 0x0000001517177223 */ /* 0x001fca0000000016 */
[----:B------:R0:W-:Y:S04]  /*a040*/  STS [R0], R23 ;  /* 0x0000001700007388 */ /* 0x0001e80000000800 */
[----:B------:R0:W-:Y:S02]  /*a050*/  STS [R19], R20 ;  /* 0x0000001413007388 */ /* 0x0001e40000000800 */
.L_x_24:
[----:B------:R-:W-:Y:S05]  /*a060*/  BSYNC.RECONVERGENT B0 ;  /* 0x0000000000007941 */ /* 0x000fea0003800200 */
.L_x_23:
[----:B------:R-:W5:Y:S01]  /*a070*/  S2UR UR6, SR_CgaCtaId ;  /* 0x00000000000679c3 */ /* 0x000f620000008800 */
[----:B------:R-:W-:-:S07]  /*a080*/  UMOV UR5, 0x400 ;  /* 0x0000040000057882 */ /* 0x000fce0000000000 */
[----:B------:R-:W-:Y:S01]  /*a090*/  BAR.SYNC.DEFER_BLOCKING 0x0 ;  /* 0x0000000000007b1d */ /* 0x000fe20000010000 */
[----:B------:R-:W-:Y:S01]  /*a0a0*/  ISETP.GT.U32.AND P0, PT, R2, 0x3f, PT ;  /* 0x0000003f0200780c */ /* 0x000fe20003f04070 */
[----:B------:R-:W-:-:S04]  /*a0b0*/  UIADD3 UR5, UPT, UPT, UR5, 0x4000, URZ ;  /* 0x0000400005057890 */ /* 0x000fc8000fffe0ff */
[----:B------:R-:W-:Y:S01]  /*a0c0*/  BSSY.RECONVERGENT B0, `(.L_x_52) ;  /* 0x0000085000007945 */ /* 0x000fe20003800200 */
[----:B-----5:R-:W-:-:S06]  /*a0d0*/  ULEA UR5, UR6, UR5, 0x18 ;  /* 0x0000000506057291 */ /* 0x020fcc000f8ec0ff */
[----:B0-----:R-:W-:Y:S01]  /*a0e0*/  LEA R19, R2, UR5, 0x2 ;  /* 0x0000000502137c11 */ /* 0x001fe2000f8e10ff */
[----:B------:R-:W-:Y:S06]  /*a0f0*/  @P0 BRA `(.L_x_53) ;  /* 0x0000000800040947 */ /* 0x000fec0003800000 */
[----:B------:R-:W-:Y:S01]  /*a100*/  LEA R17, R18, R17, 0x18 ;  /* 0x0000001112117211 */ /* 0x000fe200078ec0ff */
[----:B------:R-:W-:Y:S04]  /*a110*/  LDS R21, [R19] ;  /* 0x0000000013157984 */ /* 0x000fe80000000800 */
[----:B------:R-:W0:Y:S04]  /*a120*/  LDS R0, [R17+0x6100] ;  /* 0x0061000011007984 */ /* 0x000e280000000800 */
[----:B------:R-:W-:Y:S01]  /*a130*/  LDS R22, [R19+0x300] ;  /* 0x0003000013167984 */ /* 0x000fe20000000800 */
[----:B0-----:R-:W-:-:S03]  /*a140*/  FMUL R0, R0, R21 ;  /* 0x0000001500007220 */ /* 0x001fc60000400000 */
[----:B------:R-:W-:Y:S04]  /*a150*/  LDS R21, [R19+0x100] ;  /* 0x0001000013157984 */ /* 0x000fe80000000800 */
[----:B------:R-:W-:Y:S04]  /*a160*/  STS [R19], R0 ;  /* 0x0000000013007388 */ /* 0x000fe80000000800 */
[----:B------:R-:W0:Y:S02]  /*a170*/  LDS R18, [R17+0x6104] ;  /* 0x0061040011127984 */ /* 0x000e240000000800 */
[----:B0-----:R-:W-:-:S02]  /*a180*/  FMUL R18, R18, R21 ;  /* 0x0000001512127220 */ /* 0x001fc40000400000 */
[----:B------:R-:W-:Y:S04]  /*a190*/  LDS R21, [R19+0x200] ;  /* 0x0002000013157984 */ /* 0x000fe80000000800 */
[----:B------:R-:W-:Y:S04]  /*a1a0*/  STS [R19+0x100], R18 ;  /* 0x0001001213007388 */ /* 0x000fe80000000800 */
[----:B------:R-:W0:Y:S02]  /*a1b0*/  LDS R20, [R17+0x6108] ;  /* 0x0061080011147984 */ /* 0x000e240000000800 */
[----:B0-----:R-:W-:-:S05]  /*a1c0*/  FMUL R20, R20, R21 ;  /* 0x0000001514147220 */ /* 0x001fca0000400000 */
[----:B------:R-:W-:Y:S04]  /*a1d0*/  STS [R19+0x200], R20 ;  /* 0x0002001413007388 */ /* 0x000fe80000000800 */
[----:B------:R-:W0:Y:S02]  /*a1e0*/  LDS R21, [R17+0x610c] ;  /* 0x00610c0011157984 */ /* 0x000e240000000800 */
[----:B0-----:R-:W-:Y:S02]  /*a1f0*/  FMUL R22, R21, R22 ;  /* 0x0000001615167220 */ /* 0x001fe40000400000 */
[----:B------:R-:W-:Y:S04]  /*a200*/  LDS R21, [R19+0x400] ;  /* 0x0004000013157984 */ /* 0x000fe80000000800 */
[----:B------:R-:W-:Y:S04]  /*a210*/  STS [R19+0x300], R22 ;  /* 0x0003001613007388 */ /* 0x000fe80000000800 */
[----:B------:R-:W0:Y:S04]  /*a220*/  LDS R0, [R17+0x6110] ;  /* 0x0061100011007984 */ /* 0x000e280000000800 */
[----:B------:R-:W-:Y:S01]  /*a230*/  LDS R22, [R19+0x700] ;  /* 0x0007000013167984 */ /* 0x000fe20000000800 */
[----:B0-----:R-:W-:-:S03]  /*a240*/  FMUL R0, R0, R21 ;  /* 0x0000001500007220 */ /* 0x001fc60000400000 */
[----:B------:R-:W-:Y:S04]  /*a250*/  LDS R21, [R19+0x500] ;  /* 0x0005000013157984 */ /* 0x000fe80000000800 */
[----:B------:R-:W-:Y:S04]  /*a260*/  STS [R19+0x400], R0 ;  /* 0x0004000013007388 */ /* 0x000fe80000000800 */
        /* <DEDUP_REMOVED lines=104> */
[----:B0-----:R-:W-:-:S05]  /*a8f0*/  FMUL R22, R21, R22 ;  /* 0x0000001615167220 */ /* 0x001fca0000400000 */
[----:B------:R0:W-:Y:S02]  /*a900*/  STS [R19+0x1f00], R22 ;  /* 0x001f001613007388 */ /* 0x0001e40000000800 */
.L_x_53:
[----:B------:R-:W-:Y:S05]  /*a910*/  BSYNC.RECONVERGENT B0 ;  /* 0x0000000000007941 */ /* 0x000fea0003800200 */
.L_x_52:
[----:B------:R-:W-:Y:S01]  /*a920*/  BAR.SYNC.DEFER_BLOCKING 0x0 ;  /* 0x0000000000007b1d */ /* 0x000fe20000010000 */
[----:B------:R-:W-:-:S07]  /*a930*/  MOV R18, RZ ;  /* 0x000000ff00127202 */ /* 0x000fce0000000f00 */
.L_x_56:
[----:B------:R-:W-:Y:S04]  /*a940*/  BSSY.RECONVERGENT B0, `(.L_x_54) ;  /* 0x0000092000007945 */ /* 0x000fe80003800200 */
[----:B0-----:R-:W-:Y:S05]  /*a950*/  @P0 BRA `(.L_x_55) ;  /* 0x0000000800400947 */ /* 0x001fea0003800000 */
[----:B------:R-:W5:Y:S01]  /*a960*/  S2R R17, SR_CgaCtaId ;  /* 0x0000000000117919 */ /* 0x000f620000008800 */
[----:B------:R-:W-:Y:S01]  /*a970*/  MOV R0, 0x400 ;  /* 0x0000040000007802 */ /* 0x000fe20000000f00 */
[----:B------:R-:W0:Y:S04]  /*a980*/  LDS.U16 R26, [R4+UR9+0x2490] ;  /* 0x00249009041a7984 */ /* 0x000e280008000400 */
[----:B------:R-:W1:Y:S04]  /*a990*/  LDS.U16 R28, [R4+UR9+0x2520] ;  /* 0x00252009041c7984 */ /* 0x000e680008000400 */
[----:B------:R-:W2:Y:S04]  /*a9a0*/  LDS.U16 R30, [R4+UR9+0x25b0] ;  /* 0x0025b009041e7984 */ /* 0x000ea80008000400 */
[----:B------:R-:W3:Y:S04]  /*a9b0*/  LDS.U16 R31, [R4+UR9+0x2640] ;  /* 0x00264009041f7984 */ /* 0x000ee80008000400 */
[----:B------:R-:W4:Y:S04]  /*a9c0*/  LDS.U16 R32, [R4+UR9+0x26d0] ;  /* 0x0026d00904207984 */ /* 0x000f280008000400 */
[----:B------:R-:W4:Y:S04]  /*a9d0*/  LDS.U16 R33, [R4+UR9+0x2760] ;  /* 0x0027600904217984 */ /* 0x000f280008000400 */
[----:B------:R-:W4:Y:S01]  /*a9e0*/  LDS.U16 R34, [R4+UR9+0x27f0] ;  /* 0x0027f00904227984 */ /* 0x000f220008000400 */
[----:B-----5:R-:W-:-:S03]  /*a9f0*/  LEA R17, R17, R0, 0x18 ;  /* 0x0000000011117211 */ /* 0x020fc600078ec0ff */
[----:B------:R-:W5:Y:S02]  /*aa00*/  LDS.U16 R35, [R4+UR9+0x2880] ;  /* 0x0028800904237984 */ /* 0x000f640008000400 */
[----:B------:R-:W-:Y:S02]  /*aa10*/  IMAD R17, R18, 0x50, R17 ;  /* 0x0000005012117824 */ /* 0x000fe400078e0211 */
[----:B------:R-:W5:Y:S04]  /*aa20*/  LDS.U16 R0, [R4+UR9+0x2400] ;  /* 0x0024000904007984 */ /* 0x000f680008000400 */
[----:B------:R-:W5:Y:S01]  /*aa30*/  LDS.64 R24, [R17+0x3600] ;  /* 0x0036000011187984 */ /* 0x000f620000000a00 */
[----:B0-----:R-:W-:-:S03]  /*aa40*/  HADD2.F32 R26, -RZ, R26.H0_H0 ;  /* 0x2000001aff1a7230 */ /* 0x001fc60000004100 */
[----:B------:R-:W-:Y:S01]  /*aa50*/  LDS.64 R22, [R17+0x3608] ;  /* 0x0036080011167984 */ /* 0x000fe20000000a00 */
[----:B-1----:R-:W-:-:S03]  /*aa60*/  HADD2.F32 R28, -RZ, R28.H0_H0 ;  /* 0x2000001cff1c7230 */ /* 0x002fc60000004100 */
[----:B------:R-:W-:Y:S01]  /*aa70*/  LDS.64 R20, [R17+0x3610] ;  /* 0x0036100011147984 */ /* 0x000fe20000000a00 */
[----:B--2---:R-:W-:-:S03]  /*aa80*/  HADD2.F32 R30, -RZ, R30.H0_H0 ;  /* 0x2000001eff1e7230 */ /* 0x004fc60000004100 */
[----:B------:R-:W0:Y:S01]  /*aa90*/  LDS.U16 R36, [R4+UR9+0x2910] ;  /* 0x0029100904247984 */ /* 0x000e220008000400 */
[----:B---3--:R-:W-:-:S03]  /*aaa0*/  HADD2.F32 R31, -RZ, R31.H0_H0 ;  /* 0x2000001fff1f7230 */ /* 0x008fc60000004100 */
[----:B------:R-:W1:Y:S01]  /*aab0*/  LDS.U16 R37, [R4+UR9+0x29a0] ;  /* 0x0029a00904257984 */ /* 0x000e620008000400 */
[----:B----4-:R-:W-:-:S03]  /*aac0*/  HADD2.F32 R32, -RZ, R32.H0_H0 ;  /* 0x20000020ff207230 */ /* 0x010fc60000004100 */
[----:B------:R-:W2:Y:S01]  /*aad0*/  LDS.U16 R38, [R4+UR9+0x3450] ;  /* 0x0034500904267984 */ /* 0x000ea20008000400 */
[----:B------:R-:W-:Y:S02]  /*aae0*/  HADD2.F32 R33, -RZ, R33.H0_H0 ;  /* 0x20000021ff217230 */ /* 0x000fe40000004100 */
[----:B------:R-:W-:Y:S02]  /*aaf0*/  HADD2.F32 R34, -RZ, R34.H0_H0 ;  /* 0x20000022ff227230 */ /* 0x000fe40000004100 */
[----:B-----5:R-:W-:Y:S02]  /*ab00*/  HADD2.F32 R35, -RZ, R35.H0_H0 ;  /* 0x20000023ff237230 */ /* 0x020fe40000004100 */
[----:B------:R-:W-:Y:S02]  /*ab10*/  HADD2.F32 R27, -RZ, R0.H0_H0 ;  /* 0x20000000ff1b7230 */ /* 0x000fe40000004100 */
[--C-:B------:R-:W-:Y:S02]  /*ab20*/  HADD2.F32 R0, -RZ, R24.reuse.H0_H0 ;  /* 0x20000018ff007230 */ /* 0x100fe40000004100 */
[----:B------:R-:W-:-:S03]  /*ab30*/  HADD2.F32 R29, -RZ, R24.H1_H1 ;  /* 0x30000018ff1d7230 */ /* 0x000fc60000004100 */
[----:B------:R-:W-:Y:S01]  /*ab40*/  FFMA R0, R0, R27, RZ ;  /* 0x0000001b00007223 */ /* 0x000fe200000000ff */
[----:B------:R-:W-:-:S03]  /*ab50*/  HADD2.F32 R27, -RZ, R25.H0_H0 ;  /* 0x20000019ff1b7230 */ /* 0x000fc60000004100 */
[----:B------:R-:W-:Y:S01]  /*ab60*/  FFMA R0, R29, R26, R0 ;  /* 0x0000001a1d007223 */ /* 0x000fe20000000000 */
[----:B------:R-:W-:Y:S01]  /*ab70*/  HADD2.F32 R29, -RZ, R25.H1_H1 ;  /* 0x30000019ff1d7230 */ /* 0x000fe20000004100 */
[----:B------:R-:W3:Y:S01]  /*ab80*/  LDS.U16 R26, [R4+UR9+0x2a30] ;  /* 0x002a3009041a7984 */ /* 0x000ee20008000400 */
[----:B0-----:R-:W-:Y:S02]  /*ab90*/  HADD2.F32 R36, -RZ, R36.H0_H0 ;  /* 0x20000024ff247230 */ /* 0x001fe40000004100 */
[----:B------:R-:W-:Y:S01]  /*aba0*/  FFMA R0, R27, R28, R0 ;  /* 0x0000001c1b007223 */ /* 0x000fe20000000000 */
[--C-:B------:R-:W-:Y:S01]  /*abb0*/  HADD2.F32 R27, -RZ, R22.reuse.H0_H0 ;  /* 0x20000016ff1b7230 */ /* 0x100fe20000004100 */
[----:B------:R-:W0:Y:S01]  /*abc0*/  LDS.U16 R28, [R4+UR9+0x2ac0] ;  /* 0x002ac009041c7984 */ /* 0x000e220008000400 */
[----:B-1----:R-:W-:Y:S02]  /*abd0*/  HADD2.F32 R37, -RZ, R37.H0_H0 ;  /* 0x20000025ff257230 */ /* 0x002fe40000004100 */
[----:B------:R-:W-:Y:S01]  /*abe0*/  FFMA R0, R29, R30, R0 ;  /* 0x0000001e1d007223 */ /* 0x000fe20000000000 */
[----:B------:R-:W-:Y:S01]  /*abf0*/  HADD2.F32 R29, -RZ, R22.H1_H1 ;  /* 0x30000016ff1d7230 */ /* 0x000fe20000004100 */
[----:B------:R-:W1:Y:S01]  /*ac00*/  LDS.64 R24, [R17+0x3618] ;  /* 0x0036180011187984 */ /* 0x000e620000000a00 */
[----:B--2---:R-:W-:-:S02]  /*ac10*/  HADD2.F32 R38, -RZ, R38.H0_H0 ;  /* 0x20000026ff267230 */ /* 0x004fc40000004100 */
[----:B------:R-:W-:Y:S01]  /*ac20*/  FFMA R0, R27, R31, R0 ;  /* 0x0000001f1b007223 */ /* 0x000fe20000000000 */
[--C-:B------:R-:W-:Y:S01]  /*ac30*/  HADD2.F32 R27, -RZ, R23.reuse.H0_H0 ;  /* 0x20000017ff1b7230 */ /* 0x100fe20000004100 */
[----:B------:R-:W2:Y:S02]  /*ac40*/  LDS.U16 R30, [R4+UR9+0x2b50] ;  /* 0x002b5009041e7984 */ /* 0x000ea40008000400 */
[----:B------:R-:W-:Y:S01]  /*ac50*/  FFMA R0, R29, R32, R0 ;  /* 0x000000201d007223 */ /* 0x000fe20000000000 */
[----:B------:R-:W-:Y:S01]  /*ac60*/  HADD2.F32 R29, -RZ, R23.H1_H1 ;  /* 0x30000017ff1d7230 */ /* 0x000fe20000004100 */
[----:B------:R-:W4:Y:S02]  /*ac70*/  LDS.U16 R31, [R4+UR9+0x2be0] ;  /* 0x002be009041f7984 */ /* 0x000f240008000400 */
[----:B------:R-:W-:Y:S01]  /*ac80*/  FFMA R0, R27, R33, R0 ;  /* 0x000000211b007223 */ /* 0x000fe20000000000 */
[--C-:B------:R-:W-:Y:S01]  /*ac90*/  HADD2.F32 R27, -RZ, R20.reuse.H0_H0 ;  /* 0x20000014ff1b7230 */ /* 0x100fe20000004100 */
[----:B------:R-:W5:Y:S02]  /*aca0*/  LDS.U16 R32, [R4+UR9+0x2c70] ;  /* 0x002c700904207984 */ /* 0x000f640008000400 */
[----:B------:R-:W-:Y:S01]  /*acb0*/  FFMA R0, R29, R34, R0 ;  /* 0x000000221d007223 */ /* 0x000fe20000000000 */
[----:B------:R-:W-:Y:S01]  /*acc0*/  HADD2.F32 R29, -RZ, R20.H1_H1 ;  /* 0x30000014ff1d7230 */ /* 0x000fe20000004100 */
[----:B------:R-:W5:Y:S02]  /*acd0*/  LDS.U16 R33, [R4+UR9+0x2d00] ;  /* 0x002d000904217984 */ /* 0x000f640008000400 */
[----:B------:R-:W-:Y:S01]  /*ace0*/  FFMA R0, R27, R35, R0 ;  /* 0x000000231b007223 */ /* 0x000fe20000000000 */
[--C-:B------:R-:W-:Y:S01]  /*acf0*/  HADD2.F32 R27, -RZ, R21.reuse.H0_H0 ;  /* 0x20000015ff1b7230 */ /* 0x100fe20000004100 */
[----:B------:R-:W5:Y:S01]  /*ad00*/  LDS.64 R22, [R17+0x3620] ;  /* 0x0036200011167984 */ /* 0x000f620000000a00 */
[----:B------:R-:W-:-:S02]  /*ad10*/  HADD2.F32 R21, -RZ, R21.H1_H1 ;  /* 0x30000015ff157230 */ /* 0x000fc40000004100 */
[----:B------:R-:W-:Y:S01]  /*ad20*/  FFMA R0, R29, R36, R0 ;  /* 0x000000241d007223 */ /* 0x000fe20000000000 */
[----:B------:R-:W5:Y:S03]  /*ad30*/  LDS.U16 R34, [R4+UR9+0x2d90] ;  /* 0x002d900904227984 */ /* 0x000f660008000400 */
[----:B------:R-:W-:Y:S01]  /*ad40*/  FFMA R0, R27, R37, R0 ;  /* 0x000000251b007223 */ /* 0x000fe20000000000 */
[----:B------:R-:W5:Y:S01]  /*ad50*/  LDS.U16 R35, [R4+UR9+0x2e20] ;  /* 0x002e200904237984 */ /* 0x000f620008000400 */
[----:B---3--:R-:W-:-:S03]  /*ad60*/  HADD2.F32 R26, -RZ, R26.H0_H0 ;  /* 0x2000001aff1a7230 */ /* 0x008fc60000004100 */
[----:B------:R-:W3:Y:S01]  /*ad70*/  LDS.U16 R36, [R4+UR9+0x2eb0] ;  /* 0x002eb00904247984 */ /* 0x000ee20008000400 */
[----:B0-----:R-:W-:Y:S02]  /*ad80*/  HADD2.F32 R28, -RZ, R28.H0_H0 ;  /* 0x2000001cff1c7230 */ /* 0x001fe40000004100 */
[----:B------:R-:W-:Y:S01]  /*ad90*/  FFMA R0, R21, R26, R0 ;  /* 0x0000001a15007223 */ /* 0x000fe20000000000 */
[----:B------:R-:W0:Y:S01]  /*ada0*/  LDS.U16 R37, [R4+UR9+0x2fd0] ;  /* 0x002fd00904257984 */ /* 0x000e220008000400 */
[----:B-1----:R-:W-:-:S03]  /*adb0*/  HADD2.F32 R27, -RZ, R24.H0_H0 ;  /* 0x20000018ff1b7230 */ /* 0x002fc60000004100 */
[----:B------:R-:W1:Y:S01]  /*adc0*/  LDS.U16 R26, [R4+UR9+0x2f40] ;  /* 0x002f4009041a7984 */ /* 0x000e620008000400 */
[----:B------:R-:W-:Y:S02]  /*add0*/  HADD2.F32 R29, -RZ, R24.H1_H1 ;  /* 0x30000018ff1d7230 */ /* 0x000fe40000004100 */
[----:B--2---:R-:W-:Y:S01]  /*ade0*/  HADD2.F32 R30, -RZ, R30.H0_H0 ;  /* 0x2000001eff1e7230 */ /* 0x004fe20000004100 */
[----:B------:R-:W2:Y:S01]  /*adf0*/  LDS.64 R20, [R17+0x3628] ;  /* 0x0036280011147984 */ /* 0x000ea20000000a00 */
[----:B------:R-:W-:Y:S01]  /*ae00*/  FFMA R0, R27, R28, R0 ;  /* 0x0000001c1b007223 */ /* 0x000fe20000000000 */
[----:B----4-:R-:W-:Y:S02]  /*ae10*/  HADD2.F32 R31, -RZ, R31.H0_H0 ;  /* 0x2000001fff1f7230 */ /* 0x010fe40000004100 */
[----:B------:R-:W4:Y:S01]  /*ae20*/  LDS.U16 R28, [R4+UR9+0x3060] ;  /* 0x00306009041c7984 */ /* 0x000f220008000400 */
[--C-:B------:R-:W-:Y:S02]  /*ae30*/  HADD2.F32 R27, -RZ, R25.reuse.H0_H0 ;  /* 0x20000019ff1b7230 */ /* 0x100fe40000004100 */
[----:B------:R-:W-:Y:S01]  /*ae40*/  FFMA R0, R29, R30, R0 ;  /* 0x0000001e1d007223 */ /* 0x000fe20000000000 */
[----:B------:R-:W-:Y:S01]  /*ae50*/  HADD2.F32 R29, -RZ, R25.H1_H1 ;  /* 0x30000019ff1d7230 */ /* 0x000fe20000004100 */
[----:B------:R-:W4:Y:S01]  /*ae60*/  LDS.U16 R30, [R4+UR9+0x30f0] ;  /* 0x0030f009041e7984 */ /* 0x000f220008000400 */
[----:B-----5:R-:W-:-:S02]  /*ae70*/  HADD2.F32 R32, -RZ, R32.H0_H0 ;  /* 0x20000020ff207230 */ /* 0x020fc40000004100 */
[----:B------:R-:W-:Y:S01]  /*ae80*/  FFMA R0, R27, R31, R0 ;  /* 0x0000001f1b007223 */ /* 0x000fe20000000000 */
[----:B------:R-:W-:Y:S01]  /*ae90*/  HADD2.F32 R33, -RZ, R33.H0_H0 ;  /* 0x20000021ff217230 */ /* 0x000fe20000004100 */
[----:B------:R-:W5:Y:S01]  /*aea0*/  LDS.U16 R31, [R4+UR9+0x3180] ;  /* 0x00318009041f7984 */ /* 0x000f620008000400 */
[--C-:B------:R-:W-:Y:S02]  /*aeb0*/  HADD2.F32 R27, -RZ, R22.reuse.H0_H0 ;  /* 0x20000016ff1b7230 */ /* 0x100fe40000004100 */
[----:B------:R-:W-:Y:S01]  /*aec0*/  FFMA R0, R29, R32, R0 ;  /* 0x000000201d007223 */ /* 0x000fe20000000000 */
[----:B------:R-:W5:Y:S01]  /*aed0*/  LDS.64 R24, [R17+0x3630] ;  /* 0x0036300011187984 */ /* 0x000f620000000a00 */
[----:B------:R-:W-:Y:S02]  /*aee0*/  HADD2.F32 R29, -RZ, R22.H1_H1 ;  /* 0x30000016ff1d7230 */ /* 0x000fe40000004100 */
[----:B------:R-:W-:Y:S01]  /*aef0*/  HADD2.F32 R34, -RZ, R34.H0_H0 ;  /* 0x20000022ff227230 */ /* 0x000fe20000004100 */
[----:B------:R-:W5:Y:S01]  /*af00*/  LDS.U16 R32, [R4+UR9+0x3210] ;  /* 0x0032100904207984 */ /* 0x000f620008000400 */
[----:B------:R-:W-:Y:S01]  /*af10*/  FFMA R0, R27, R33, R0 ;  /* 0x000000211b007223 */ /* 0x000fe20000000000 */
[----:B------:R-:W-:-:S02]  /*af20*/  HADD2.F32 R35, -RZ, R35.H0_H0 ;  /* 0x20000023ff237230 */ /* 0x000fc40000004100 */
[----:B------:R-:W5:Y:S01]  /*af30*/  LDS.U16 R33, [R4+UR9+0x32a0] ;  /* 0x0032a00904217984 */ /* 0x000f620008000400 */
[--C-:B------:R-:W-:Y:S02]  /*af40*/  HADD2.F32 R27, -RZ, R23.reuse.H0_H0 ;  /* 0x20000017ff1b7230 */ /* 0x100fe40000004100 */
[----:B------:R-:W-:Y:S01]  /*af50*/  FFMA R0, R29, R34, R0 ;  /* 0x000000221d007223 */ /* 0x000fe20000000000 */
[----:B------:R-:W-:Y:S01]  /*af60*/  HADD2.F32 R29, -RZ, R23.H1_H1 ;  /* 0x30000017ff1d7230 */ /* 0x000fe20000004100 */
[----:B------:R-:W5:Y:S01]  /*af70*/  LDS.U16 R34, [R4+UR9+0x3330] ;  /* 0x0033300904227984 */ /* 0x000f620008000400 */
[----:B---3--:R-:W-:Y:S02]  /*af80*/  HADD2.F32 R36, -RZ, R36.H0_H0 ;  /* 0x20000024ff247230 */ /* 0x008fe40000004100 */
[----:B------:R-:W-:Y:S02]  /*af90*/  FFMA R0, R27, R35, R0 ;  /* 0x000000231b007223 */ /* 0x000fe40000000000 */
[----:B------:R-:W3:Y:S01]  /*afa0*/  LDS.U16 R35, [R4+UR9+0x33c0] ;  /* 0x0033c00904237984 */ /* 0x000ee20008000400 */
[----:B0-----:R-:W-:-:S02]  /*afb0*/  HADD2.F32 R37, -RZ, R37.H0_H0 ;  /* 0x20000025ff257230 */ /* 0x001fc40000004100 */
[----:B------:R-:W-:Y:S01]  /*afc0*/  FFMA R0, R29, R36, R0 ;  /* 0x000000241d007223 */ /* 0x000fe20000000000 */
[----:B------:R0:W3:Y:S01]  /*afd0*/  LDS.64 R22, [R17+0x3638] ;  /* 0x0036380011167984 */ /* 0x0000e20000000a00 */
[----:B-1----:R-:W-:Y:S02]  /*afe0*/  HADD2.F32 R26, -RZ, R26.H0_H0 ;  /* 0x2000001aff1a7230 */ /* 0x002fe40000004100 */
[--C-:B--2---:R-:W-:Y:S01]  /*aff0*/  HADD2.F32 R27, -RZ, R20.reuse.H0_H0 ;  /* 0x20000014ff1b7230 */ /* 0x104fe20000004100 */
[----:B------:R-:W1:Y:S01]  /*b000*/  LDS.U16 R36, [R4+UR9+0x34e0] ;  /* 0x0034e00904247984 */ /* 0x000e620008000400 */
[----:B------:R-:W-:Y:S02]  /*b010*/  HADD2.F32 R29, -RZ, R20.H1_H1 ;  /* 0x30000014ff1d7230 */ /* 0x000fe40000004100 */
[----:B----4-:R-:W-:Y:S01]  /*b020*/  HADD2.F32 R28, -RZ, R28.H0_H0 ;  /* 0x2000001cff1c7230 */ /* 0x010fe20000004100 */
[----:B------:R-:W2:Y:S01]  /*b030*/  LDS.U16 R20, [R4+UR9+0x3570] ;  /* 0x0035700904147984 */ /* 0x000ea20008000400 */
[----:B------:R-:W-:Y:S01]  /*b040*/  FFMA R0, R27, R26, R0 ;  /* 0x0000001a1b007223 */ /* 0x000fe20000000000 */
[--C-:B0-----:R-:W-:Y:S01]  /*b050*/  HADD2.F32 R17, -RZ, R21.reuse.H0_H0 ;  /* 0x20000015ff117230 */ /* 0x101fe20000004100 */
[----:B------:R-:W-:Y:S01]  /*b060*/  LEA R26, R18, R19, 0x8 ;  /* 0x00000013121a7211 */ /* 0x000fe200078e40ff */
[----:B------:R-:W-:-:S02]  /*b070*/  HADD2.F32 R21, -RZ, R21.H1_H1 ;  /* 0x30000015ff157230 */ /* 0x000fc40000004100 */
[----:B------:R-:W-:Y:S01]  /*b080*/  FFMA R0, R29, R37, R0 ;  /* 0x000000251d007223 */ /* 0x000fe20000000000 */
[----:B------:R-:W-:Y:S01]  /*b090*/  HADD2.F32 R30, -RZ, R30.H0_H0 ;  /* 0x2000001eff1e7230 */ /* 0x000fe20000004100 */
[----:B------:R-:W0:Y:S02]  /*b0a0*/  LDS R27, [R26] ;  /* 0x000000001a1b7984 */ /* 0x000e240000000800 */
[----:B------:R-:W-:Y:S01]  /*b0b0*/  FFMA R0, R17, R28, R0 ;  /* 0x0000001c11007223 */ /* 0x000fe20000000000 */
[----:B-----5:R-:W-:Y:S02]  /*b0c0*/  HADD2.F32 R31, -RZ, R31.H0_H0 ;  /* 0x2000001fff1f7230 */ /* 0x020fe40000004100 */
[--C-:B------:R-:W-:Y:S02]  /*b0d0*/  HADD2.F32 R17, -RZ, R24.reuse.H0_H0 ;  /* 0x20000018ff117230 */ /* 0x100fe40000004100 */
[----:B------:R-:W-:Y:S01]  /*b0e0*/  FFMA R0, R21, R30, R0 ;  /* 0x0000001e15007223 */ /* 0x000fe20000000000 */
[----:B------:R-:W-:-:S02]  /*b0f0*/  HADD2.F32 R21, -RZ, R24.H1_H1 ;  /* 0x30000018ff157230 */ /* 0x000fc40000004100 */
[----:B------:R-:W-:Y:S02]  /*b100*/  HADD2.F32 R32, -RZ, R32.H0_H0 ;  /* 0x20000020ff207230 */ /* 0x000fe40000004100 */
[----:B------:R-:W-:Y:S01]  /*b110*/  FFMA R0, R17, R31, R0 ;  /* 0x0000001f11007223 */ /* 0x000fe20000000000 */
[----:B------:R-:W-:Y:S02]  /*b120*/  HADD2.F32 R17, -RZ, R25.H0_H0 ;  /* 0x20000019ff117230 */ /* 0x000fe40000004100 */
[----:B------:R-:W-:Y:S02]  /*b130*/  HADD2.F32 R33, -RZ, R33.H0_H0 ;  /* 0x20000021ff217230 */ /* 0x000fe40000004100 */
[----:B------:R-:W-:Y:S01]  /*b140*/  FFMA R0, R21, R32, R0 ;  /* 0x0000002015007223 */ /* 0x000fe20000000000 */
[----:B------:R-:W-:Y:S02]  /*b150*/  HADD2.F32 R25, -RZ, R25.H1_H1 ;  /* 0x30000019ff197230 */ /* 0x000fe40000004100 */
[----:B------:R-:W-:-:S02]  /*b160*/  HADD2.F32 R34, -RZ, R34.H0_H0 ;  /* 0x20000022ff227230 */ /* 0x000fc40000004100 */
[----:B------:R-:W-:Y:S01]  /*b170*/  FFMA R0, R17, R33, R0 ;  /* 0x0000002111007223 */ /* 0x000fe20000000000 */
[----:B---3--:R-:W-:-:S03]  /*b180*/  HADD2.F32 R35, -RZ, R35.H0_H0 ;  /* 0x20000023ff237230 */ /* 0x008fc60000004100 */
[----:B------:R-:W-:Y:S01]  /*b190*/  FFMA R0, R25, R34, R0 ;  /* 0x0000002219007223 */ /* 0x000fe20000000000 */
[--C-:B------:R-:W-:Y:S02]  /*b1a0*/  HADD2.F32 R17, -RZ, R22.reuse.H0_H0 ;  /* 0x20000016ff117230 */ /* 0x100fe40000004100 */
[----:B------:R-:W-:-:S03]  /*b1b0*/  HADD2.F32 R21, -RZ, R22.H1_H1 ;  /* 0x30000016ff157230 */ /* 0x000fc60000004100 */
[----:B------:R-:W-:Y:S01]  /*b1c0*/  FFMA R0, R17, R35, R0 ;  /* 0x0000002311007223 */ /* 0x000fe20000000000 */
[----:B-1----:R-:W-:Y:S02]  /*b1d0*/  HADD2.F32 R36, -RZ, R36.H0_H0 ;  /* 0x20000024ff247230 */ /* 0x002fe40000004100 */
[--C-:B------:R-:W-:Y:S02]  /*b1e0*/  HADD2.F32 R17, -RZ, R23.reuse.H0_H0 ;  /* 0x20000017ff117230 */ /* 0x100fe40000004100 */
[----:B------:R-:W-:Y:S01]  /*b1f0*/  FFMA R0, R21, R38, R0 ;  /* 0x0000002615007223 */ /* 0x000fe20000000000 */
[----:B------:R-:W-:Y:S02]  /*b200*/  HADD2.F32 R23, -RZ, R23.H1_H1 ;  /* 0x30000017ff177230 */ /* 0x000fe40000004100 */
[----:B--2---:R-:W-:Y:S02]  /*b210*/  HADD2.F32 R20, -RZ, R20.H0_H0 ;  /* 0x20000014ff147230 */ /* 0x004fe40000004100 */
[----:B------:R-:W-:-:S04]  /*b220*/  FFMA R0, R17, R36, R0 ;  /* 0x0000002411007223 */ /* 0x000fc80000000000 */
[----:B------:R-:W-:-:S04]  /*b230*/  FFMA R0, R23, R20, R0 ;  /* 0x0000001417007223 */ /* 0x000fc80000000000 */
[----:B0-----:R-:W-:-:S05]  /*b240*/  FADD R27, R0, R27 ;  /* 0x0000001b001b7221 */ /* 0x001fca0000000000 */
[----:B------:R0:W-:Y:S02]  /*b250*/  STS [R26], R27 ;  /* 0x0000001b1a007388 */ /* 0x0001e40000000800 */
.L_x_55:
[----:B------:R-:W-:Y:S05]  /*b260*/  BSYNC.RECONVERGENT B0 ;  /* 0x0000000000007941 */ /* 0x000fea0003800200 */
.L_x_54:
[----:B------:R-:W-:-:S04]  /*b270*/  IADD3 R18, PT, PT, R18, 0x1, RZ ;  /* 0x0000000112127810 */ /* 0x000fc80007ffe0ff */
[----:B------:R-:W-:-:S13]  /*b280*/  ISETP.NE.AND P1, PT, R18, 0x20, PT ;  /* 0x000000201200780c */ /* 0x000fda0003f25270 */
[----:B------:R-:W-:Y:S05]  /*b290*/  @P1 BRA `(.L_x_56) ;  /* 0xfffffff400a81947 */ /* 0x000fea000383ffff */
[----:B------:R-:W5:Y:S01]  /*b2a0*/  LDCU UR5, c[0x0][0x3ac] ;  /* 0x00007580ff0577ac */ /* 0x000f620008000800 */
[----:B------:R-:W-:Y:S02]  /*b2b0*/  UIADD3 UR4, UPT, UPT, UR4, 0x1, URZ ;  /* 0x0000000104047890 */ /* 0x000fe4000fffe0ff */
[----:B-----5:R-:W-:-:S04]  /*b2c0*/  UIADD3 UR5, UPT, UPT, UR5, 0x1f, URZ ;  /* 0x0000001f05057890 */ /* 0x020fc8000fffe0ff */
[----:B------:R-:W-:-:S04]  /*b2d0*/  USHF.R.U32.HI UR5, URZ, 0x5, UR5 ;  /* 0x00000005ff057899 */ /* 0x000fc80008011605 */
[----:B------:R-:W-:Y:S01]  /*b2e0*/  UISETP.NE.AND UP0, UPT, UR4, UR5, UPT ;  /* 0x000000050400728c */ /* 0x000fe2000bf05270 */
[----:B------:R-:W-:Y:S08]  /*b2f0*/  BAR.SYNC.DEFER_BLOCKING 0x0 ;  /* 0x0000000000007b1d */ /* 0x000ff00000010000 */
[----:B------:R-:W-:Y:S05]  /*b300*/  BRA.U UP0, `(.L_x_57) ;  /* 0xffffff5d00387547 */ /* 0x000fea000b83ffff */
.L_x_2:
[----:B------:R-:W5:Y:S01]  /*b310*/  S2UR UR6, SR_CgaCtaId ;  /* 0x00000000000679c3 */ /* 0x000f620000008800 */
[----:B------:R-:W-:Y:S01]  /*b320*/  UMOV UR4, 0x400 ;  /* 0x0000040000047882 */ /* 0x000fe20000000000 */
[----:B------:R-:W-:Y:S01]  /*b330*/  IADD3 R4, PT, PT, R7, R2, RZ ;  /* 0x0000000207047210 */ /* 0x000fe20007ffe0ff */
[----:B------:R-:W-:Y:S01]  /*b340*/  UIADD3 UR5, UPT, UPT, UR4, 0x6080, URZ ;  /* 0x0000608004057890 */ /* 0x000fe2000fffe0ff */
[----:B------:R-:W-:Y:S01]  /*b350*/  HFMA2 R7, -RZ, RZ, 0, 0 ;  /* 0x00000000ff077431 */ /* 0x000fe200000001ff */
[----:B------:R-:W-:Y:S01]  /*b360*/  UIADD3 UR4, UPT, UPT, UR4, 0x4000, URZ ;  /* 0x0000400004047890 */ /* 0x000fe2000fffe0ff */
[----:B------:R-:W0:Y:S02]  /*b370*/  LDCU UR7, c[0x0][0x3ac] ;  /* 0x00007580ff0777ac */ /* 0x000e240008000800 */
[----:B------:R-:W0:Y:S01]  /*b380*/  LDC.64 R8, c[0x0][0x398] ;  /* 0x0000e600ff087b82 */ /* 0x000e220000000a00 */
[----:B------:R-:W0:Y:S01]  /*b390*/  LDCU UR9, c[0x0][0x3a8] ;  /* 0x00007500ff0977ac */ /* 0x000e220008000800 */
[----:B-----5:R-:W-:-:S02]  /*b3a0*/  ULEA UR5, UR6, UR5, 0x18 ;  /* 0x0000000506057291 */ /* 0x020fc4000f8ec0ff */
[----:B------:R-:W-:-:S12]  /*b3b0*/  ULEA UR4, UR6, UR4, 0x18 ;  /* 0x0000000406047291 */ /* 0x000fd8000f8ec0ff */
.L_x_74:
[----:B------:R-:W-:Y:S01]  /*b3c0*/  ISETP.GT.U32.AND P0, PT, R2, 0x3f, PT ;  /* 0x0000003f0200780c */ /* 0x000fe20003f04070 */
[----:B------:R-:W-:Y:S01]  /*b3d0*/  BSSY.RECONVERGENT B0, `(.L_x_58) ;  /* 0x000001f000007945 */ /* 0x000fe20003800200 */
[C---:B-1----:R-:W-:Y:S02]  /*b3e0*/  IADD3 R12, PT, PT, R7.reuse, UR8, RZ ;  /* 0x00000008070c7c10 */ /* 0x042fe4000fffe0ff */
[C---:B------:R-:W-:Y:S02]  /*b3f0*/  LEA R10, R7.reuse, R2, 0x6 ;  /* 0x00000002070a7211 */ /* 0x040fe400078e30ff */
[----:B0-----:R-:W-:Y:S02]  /*b400*/  ISETP.GE.OR P0, PT, R12, UR7, P0 ;  /* 0x000000070c007c0c */ /* 0x001fe40008706670 */
[C---:B------:R-:W-:Y:S02]  /*b410*/  LEA R6, R7.reuse, UR5, 0x2 ;  /* 0x0000000507067c11 */ /* 0x040fe4000f8e10ff */
[----:B------:R-:W-:-:S02]  /*b420*/  IADD3 R7, PT, PT, R7, 0x4, RZ ;  /* 0x0000000407077810 */ /* 0x000fc40007ffe0ff */
[----:B------:R-:W-:Y:S02]  /*b430*/  LEA R10, R10, UR4, 0x2 ;  /* 0x000000040a0a7c11 */ /* 0x000fe4000f8e10ff */
[----:B------:R-:W-:-:S05]  /*b440*/  ISETP.NE.AND P3, PT, R7, 0x20, PT ;  /* 0x000000200700780c */ /* 0x000fca0003f65270 */
[----:B------:R-:W-:Y:S08]  /*b450*/  @P0 BRA `(.L_x_59) ;  /* 0x0000000000580947 */ /* 0x000ff00003800000 */
[----:B------:R-:W0:Y:S01]  /*b460*/  LDS R19, [R6] ;  /* 0x0000000006137984 */ /* 0x000e220000000800 */
[----:B------:R-:W-:-:S03]  /*b470*/  IMAD R3, R12, UR9, R5 ;  /* 0x000000090c037c24 */ /* 0x000fc6000f8e0205 */
[----:B------:R1:W1:Y:S02]  /*b480*/  LDS R23, [R10] ;  /* 0x000000000a177984 */ /* 0x0002640000000800 */
[----:B------:R-:W-:Y:S02]  /*b490*/  LEA R21, R3, R4, 0x6 ;  /* 0x0000000403157211 */ /* 0x000fe400078e30ff */
[----:B0-----:R-:W-:-:S04]  /*b4a0*/  IADD3 R0, PT, PT, R19, 0x1800000, RZ ;  /* 0x0180000013007810 */ /* 0x001fc80007ffe0ff */
[----:B------:R-:W-:-:S04]  /*b4b0*/  LOP3.LUT R0, R0, 0x7f800000, RZ, 0xc0, !PT ;  /* 0x7f80000000007812 */ /* 0x000fc800078ec0ff */
[----:B------:R-:W-:-:S13]  /*b4c0*/  ISETP.GT.U32.AND P0, PT, R0, 0x1ffffff, PT ;  /* 0x01ffffff0000780c */ /* 0x000fda0003f04070 */
[----:B-1----:R-:W-:Y:S05]  /*b4d0*/  @P0 BRA `(.L_x_60) ;  /* 0x0000000000100947 */ /* 0x002fea0003800000 */
[----:B------:R-:W-:Y:S02]  /*b4e0*/  MOV R3, R19 ;  /* 0x0000001300037202 */ /* 0x000fe40000000f00 */
[----:B------:R-:W-:-:S07]  /*b4f0*/  MOV R17, 0xb510 ;  /* 0x0000b51000117802 */ /* 0x000fce0000000f00 */
[----:B--234-:R-:W-:Y:S05]  /*b500*/  CALL.REL.NOINC `($__internal_0_$__cuda_sm20_rcp_rn_f32_slowpath) ;  /* 0x00000004008c7944 */ /* 0x01cfea0003c00000 */
[----:B------:R-:W-:Y:S05]  /*b510*/  BRA `(.L_x_61) ;  /* 0x0000000000107947 */ /* 0x000fea0003800000 */
.L_x_60:
[----:B------:R-:W0:Y:S02]  /*b520*/  MUFU.RCP R0, R19 ;  /* 0x0000001300007308 */ /* 0x000e240000001000 */
[----:B0-----:R-:W-:-:S04]  /*b530*/  FFMA R3, R19, R0, -1 ;  /* 0xbf80000013037423 */ /* 0x001fc80000000000 */
[----:B------:R-:W-:-:S04]  /*b540*/  FADD.FTZ R3, -R3, -RZ ;  /* 0x800000ff03037221 */ /* 0x000fc80000010100 */
[----:B------:R-:W-:-:S07]  /*b550*/  FFMA R0, R0, R3, R0 ;  /* 0x0000000300007223 */ /* 0x000fce0000000000 */
.L_x_61:
[----:B------:R-:W-:Y:S01]  /*b560*/  FSETP.GT.AND P0, PT, R19, RZ, PT ;  /* 0x000000ff1300720b */ /* 0x000fe20003f04000 */
[----:B---34-:R-:W-:-:S03]  /*b570*/  IMAD.WIDE R14, R21, 0x2, R8 ;  /* 0x00000002150e7825 */ /* 0x018fc600078e0208 */
[----:B------:R-:W-:-:S05]  /*b580*/  FSEL R0, R0, RZ, P0 ;  /* 0x000000ff00007208 */ /* 0x000fca0000000000 */
[----:B------:R-:W-:-:S05]  /*b590*/  FMUL R0, R23, R0 ;  /* 0x0000000017007220 */ /* 0x000fca0000400000 */
[----:B------:R-:W-:-:S05]  /*b5a0*/  F2FP.F16.F32.PACK_AB R0, RZ, R0 ;  /* 0x00000000ff00723e */ /* 0x000fca00000000ff */
[----:B------:R0:W-:Y:S02]  /*b5b0*/  STG.E.U16 desc[UR12][R14.64], R0 ;  /* 0x000000000e007986 */ /* 0x0001e4000c10150c */
.L_x_59:
[----:B------:R-:W-:Y:S05]  /*b5c0*/  BSYNC.RECONVERGENT B0 ;  /* 0x0000000000007941 */ /* 0x000fea0003800200 */
.L_x_58:
[----:B------:R-:W-:Y:S01]  /*b5d0*/  ISETP.GT.U32.AND P0, PT, R2, 0x3f, PT ;  /* 0x0000003f0200780c */ /* 0x000fe20003f04070 */
[----:B------:R-:W-:Y:S01]  /*b5e0*/  BSSY.RECONVERGENT B0, `(.L_x_62) ;  /* 0x000001a000007945 */ /* 0x000fe20003800200 */
[----:B0--3--:R-:W-:-:S04]  /*b5f0*/  IADD3 R14, PT, PT, R12, 0x1, RZ ;  /* 0x000000010c0e7810 */ /* 0x009fc80007ffe0ff */
[----:B------:R-:W-:-:S13]  /*b600*/  ISETP.GE.OR P0, PT, R14, UR7, P0 ;  /* 0x000000070e007c0c */ /* 0x000fda0008706670 */
[----:B------:R-:W-:Y:S05]  /*b610*/  @P0 BRA `(.L_x_63) ;  /* 0x0000000000580947 */ /* 0x000fea0003800000 */
[----:B------:R-:W0:Y:S01]  /*b620*/  LDS R19, [R6+0x4] ;  /* 0x0000040006137984 */ /* 0x000e220000000800 */
[----:B------:R-:W-:-:S03]  /*b630*/  IMAD R3, R14, UR9, R5 ;  /* 0x000000090e037c24 */ /* 0x000fc6000f8e0205 */
[----:B------:R1:W3:Y:S02]  /*b640*/  LDS R23, [R10+0x100] ;  /* 0x000100000a177984 */ /* 0x0002e40000000800 */
[----:B------:R-:W-:Y:S02]  /*b650*/  LEA R21, R3, R4, 0x6 ;  /* 0x0000000403157211 */ /* 0x000fe400078e30ff */
[----:B0-----:R-:W-:-:S04]  /*b660*/  IADD3 R0, PT, PT, R19, 0x1800000, RZ ;  /* 0x0180000013007810 */ /* 0x001fc80007ffe0ff */
[----:B------:R-:W-:-:S04]  /*b670*/  LOP3.LUT R0, R0, 0x7f800000, RZ, 0xc0, !PT ;  /* 0x7f80000000007812 */ /* 0x000fc800078ec0ff */
[----:B------:R-:W-:-:S13]  /*b680*/  ISETP.GT.U32.AND P0, PT, R0, 0x1ffffff, PT ;  /* 0x01ffffff0000780c */ /* 0x000fda0003f04070 */
[----:B-1-3--:R-:W-:Y:S05]  /*b690*/  @P0 BRA `(.L_x_64) ;  /* 0x0000000000100947 */ /* 0x00afea0003800000 */
[----:B------:R-:W-:Y:S02]  /*b6a0*/  MOV R3, R19 ;  /* 0x0000001300037202 */ /* 0x000fe40000000f00 */
[----:B------:R-:W-:-:S07]  /*b6b0*/  MOV R17, 0xb6d0 ;  /* 0x0000b6d000117802 */ /* 0x000fce0000000f00 */
[----:B--2-4-:R-:W-:Y:S05]  /*b6c0*/  CALL.REL.NOINC `($__internal_0_$__cuda_sm20_rcp_rn_f32_slowpath) ;  /* 0x00000004001c7944 */ /* 0x014fea0003c00000 */
[----:B------:R-:W-:Y:S05]  /*b6d0*/  BRA `(.L_x_65) ;  /* 0x0000000000107947 */ /* 0x000fea0003800000 */
.L_x_64:
[----:B------:R-:W0:Y:S02]  /*b6e0*/  MUFU.RCP R0, R19 ;  /* 0x0000001300007308 */ /* 0x000e240000001000 */
[----:B0-----:R-:W-:-:S04]  /*b6f0*/  FFMA R3, R19, R0, -1 ;  /* 0xbf80000013037423 */ /* 0x001fc80000000000 */
[----:B------:R-:W-:-:S04]  /*b700*/  FADD.FTZ R3, -R3, -RZ ;  /* 0x800000ff03037221 */ /* 0x000fc80000010100 */
[----:B------:R-:W-:-:S07]  /*b710*/  FFMA R0, R0, R3, R0 ;  /* 0x0000000300007223 */ /* 0x000fce0000000000 */
.L_x_65:
[----:B------:R-:W-:Y:S01]  /*b720*/  FSETP.GT.AND P0, PT, R19, RZ, PT ;  /* 0x000000ff1300720b */ /* 0x000fe20003f04000 */
[----:B----4-:R-:W-:-:S03]  /*b730*/  IMAD.WIDE R14, R21, 0x2, R8 ;  /* 0x00000002150e7825 */ /* 0x010fc600078e0208 */
[----:B------:R-:W-:-:S05]  /*b740*/  FSEL R0, R0, RZ, P0 ;  /* 0x000000ff00007208 */ /* 0x000fca0000000000 */
[----:B------:R-:W-:-:S05]  /*b750*/  FMUL R0, R23, R0 ;  /* 0x0000000017007220 */ /* 0x000fca0000400000 */
[----:B------:R-:W-:-:S05]  /*b760*/  F2FP.F16.F32.PACK_AB R0, RZ, R0 ;  /* 0x00000000ff00723e */ /* 0x000fca00000000ff */
[----:B------:R0:W-:Y:S02]  /*b770*/  STG.E.U16 desc[UR12][R14.64], R0 ;  /* 0x000000000e007986 */ /* 0x0001e4000c10150c */
.L_x_63:
[----:B------:R-:W-:Y:S05]  /*b780*/  BSYNC.RECONVERGENT B0 ;  /* 0x0000000000007941 */ /* 0x000fea0003800200 */
.L_x_62:
[----:B------:R-:W-:Y:S01]  /*b790*/  ISETP.GT.U32.AND P0, PT, R2, 0x3f, PT ;  /* 0x0000003f0200780c */ /* 0x000fe20003f04070 */
[----:B------:R-:W-:Y:S01]  /*b7a0*/  BSSY.RECONVERGENT B0, `(.L_x_66) ;  /* 0x000001a000007945 */ /* 0x000fe20003800200 */
[----:B0-----:R-:W-:-:S04]  /*b7b0*/  IADD3 R14, PT, PT, R12, 0x2, RZ ;  /* 0x000000020c0e7810 */ /* 0x001fc80007ffe0ff */
        /* <DEDUP_REMOVED lines=14> */
.L_x_68:
[----:B------:R-:W0:Y:S02]  /*b8a0*/  MUFU.RCP R0, R19 ;  /* 0x0000001300007308 */ /* 0x000e240000001000 */
[----:B0-----:R-:W-:-:S04]  /*b8b0*/  FFMA R3, R19, R0, -1 ;  /* 0xbf80000013037423 */ /* 0x001fc80000000000 */
[----:B------:R-:W-:-:S04]  /*b8c0*/  FADD.FTZ R3, -R3, -RZ ;  /* 0x800000ff03037221 */ /* 0x000fc80000010100 */
[----:B------:R-:W-:-:S07]  /*b8d0*/  FFMA R0, R0, R3, R0 ;  /* 0x0000000300007223 */ /* 0x000fce0000000000 */
.L_x_69:
[----:B------:R-:W-:Y:S01]  /*b8e0*/  FSETP.GT.AND P0, PT, R19, RZ, PT ;  /* 0x000000ff1300720b */ /* 0x000fe20003f04000 */
[----:B----4-:R-:W-:-:S03]  /*b8f0*/  IMAD.WIDE R14, R21, 0x2, R8 ;  /* 0x00000002150e7825 */ /* 0x010fc600078e0208 */
[----:B------:R-:W-:-:S05]  /*b900*/  FSEL R0, R0, RZ, P0 ;  /* 0x000000ff00007208 */ /* 0x000fca0000000000 */
[----:B------:R-:W-:-:S05]  /*b910*/  FMUL R0, R23, R0 ;  /* 0x0000000017007220 */ /* 0x000fca0000400000 */
[----:B------:R-:W-:-:S05]  /*b920*/  F2FP.F16.F32.PACK_AB R0, RZ, R0 ;  /* 0x00000000ff00723e */ /* 0x000fca00000000ff */
[----:B------:R0:W-:Y:S02]  /*b930*/  STG.E.U16 desc[UR12][R14.64], R0 ;  /* 0x000000000e007986 */ /* 0x0001e4000c10150c */
.L_x_67:
[----:B------:R-:W-:Y:S05]  /*b940*/  BSYNC.RECONVERGENT B0 ;  /* 0x0000000000007941 */ /* 0x000fea0003800200 */
.L_x_66:
[----:B------:R-:W-:-:S04]  /*b950*/  IADD3 R12, PT, PT, R12, 0x3, RZ ;  /* 0x000000030c0c7810 */ /* 0x000fc80007ffe0ff */
[----:B------:R-:W-:-:S13]  /*b960*/  ISETP.GE.AND P0, PT, R12, UR7, PT ;  /* 0x000000070c007c0c */ /* 0x000fda000bf06270 */
[----:B------:R-:W-:Y:S05]  /*b970*/  @P0 BRA `(.L_x_70) ;  /* 0x0000000000680947 */ /* 0x000fea0003800000 */
[----:B------:R-:W-:Y:S01]  /*b980*/  ISETP.GT.U32.AND P0, PT, R2, 0x3f, PT ;  /* 0x0000003f0200780c */ /* 0x000fe20003f04070 */
[----:B------:R-:W-:-:S12]  /*b990*/  BSSY.RECONVERGENT B0, `(.L_x_70) ;  /* 0x0000018000007945 */ /* 0x000fd80003800200 */
        /* <DEDUP_REMOVED lines=13> */
.L_x_72:
[----:B------:R-:W0:Y:S02]  /*ba70*/  MUFU.RCP R0, R19 ;  /* 0x0000001300007308 */ /* 0x000e240000001000 */
[----:B0-----:R-:W-:-:S04]  /*ba80*/  FFMA R3, R19, R0, -1 ;  /* 0xbf80000013037423 */ /* 0x001fc80000000000 */
[----:B------:R-:W-:-:S04]  /*ba90*/  FADD.FTZ R3, -R3, -RZ ;  /* 0x800000ff03037221 */ /* 0x000fc80000010100 */
[----:B------:R-:W-:-:S07]  /*baa0*/  FFMA R0, R0, R3, R0 ;  /* 0x0000000300007223 */ /* 0x000fce0000000000 */
.L_x_73:
[----:B------:R-:W-:Y:S01]  /*bab0*/  FSETP.GT.AND P0, PT, R19, RZ, PT ;  /* 0x000000ff1300720b */ /* 0x000fe20003f04000 */
[----:B------:R-:W-:-:S03]  /*bac0*/  IMAD.WIDE R10, R21, 0x2, R8 ;  /* 0x00000002150a7825 */ /* 0x000fc600078e0208 */
[----:B------:R-:W-:-:S05]  /*bad0*/  FSEL R0, R0, RZ, P0 ;  /* 0x000000ff00007208 */ /* 0x000fca0000000000 */
[----:B------:R-:W-:-:S05]  /*bae0*/  FMUL R0, R23, R0 ;  /* 0x0000000017007220 */ /* 0x000fca0000400000 */
[----:B------:R-:W-:-:S05]  /*baf0*/  F2FP.F16.F32.PACK_AB R0, RZ, R0 ;  /* 0x00000000ff00723e */ /* 0x000fca00000000ff */
[----:B------:R1:W-:Y:S02]  /*bb00*/  STG.E.U16 desc[UR12][R10.64], R0 ;  /* 0x000000000a007986 */ /* 0x0003e4000c10150c */
.L_x_71:
[----:B------:R-:W-:Y:S05]  /*bb10*/  BSYNC.RECONVERGENT B0 ;  /* 0x0000000000007941 */ /* 0x000fea0003800200 */
.L_x_70:
[----:B------:R-:W-:Y:S05]  /*bb20*/  @P3 BRA `(.L_x_74) ;  /* 0xfffffff800243947 */ /* 0x000fea000383ffff */
[----:B------:R-:W-:Y:S05]  /*bb30*/  EXIT ;  /* 0x000000000000794d */ /* 0x000fea0003800000 */
        .weak           $__internal_0_$__cuda_sm20_rcp_rn_f32_slowpath
        .type           $__internal_0_$__cuda_sm20_rcp_rn_f32_slowpath,@function
        .size           $__internal_0_$__cuda_sm20_rcp_rn_f32_slowpath,(.L_x_80 - $__internal_0_$__cuda_sm20_rcp_rn_f32_slowpath)
$__internal_0_$__cuda_sm20_rcp_rn_f32_slowpath:
[----:B------:R-:W-:Y:S01]  /*bb40*/  SHF.L.U32 R0, R3, 0x1, RZ ;  /* 0x0000000103007819 */ /* 0x000fe200000006ff */
[----:B------:R-:W-:Y:S03]  /*bb50*/  BSSY.RECONVERGENT B1, `(.L_x_75) ;  /* 0x0000030000017945 */ /* 0x000fe60003800200 */
[----:B------:R-:W-:-:S04]  /*bb60*/  SHF.R.U32.HI R15, RZ, 0x18, R0 ;  /* 0x00000018ff0f7819 */ /* 0x000fc80000011600 */
[----:B------:R-:W-:-:S13]  /*bb70*/  ISETP.NE.U32.AND P0, PT, R15, RZ, PT ;  /* 0x000000ff0f00720c */ /* 0x000fda0003f05070 */
[----:B------:R-:W-:Y:S05]  /*bb80*/  @P0 BRA `(.L_x_76) ;  /* 0x0000000000280947 */ /* 0x000fea0003800000 */
[----:B------:R-:W-:-:S04]  /*bb90*/  SHF.L.U32 R0, R3, 0x1, RZ ;  /* 0x0000000103007819 */ /* 0x000fc800000006ff */
[----:B------:R-:W-:-:S13]  /*bba0*/  ISETP.NE.AND P0, PT, R0, RZ, PT ;  /* 0x000000ff0000720c */ /* 0x000fda0003f05270 */
[----:B------:R-:W-:Y:S01]  /*bbb0*/  @P0 FFMA R13, R3, 1.84467440737095516160e+19, RZ ;  /* 0x5f800000030d0823 */ /* 0x000fe200000000ff */
[----:B------:R-:W-:Y:S08]  /*bbc0*/  @!P0 MUFU.RCP R11, R3 ;  /* 0x00000003000b8308 */ /* 0x000ff00000001000 */
[----:B------:R-:W0:Y:S02]  /*bbd0*/  @P0 MUFU.RCP R0, R13 ;  /* 0x0000000d00000308 */ /* 0x000e240000001000 */
[----:B0-----:R-:W-:-:S04]  /*bbe0*/  @P0 FFMA R14, R13, R0, -1 ;  /* 0xbf8000000d0e0423 */ /* 0x001fc80000000000 */
[----:B------:R-:W-:-:S04]  /*bbf0*/  @P0 FADD.FTZ R15, -R14, -RZ ;  /* 0x800000ff0e0f0221 */ /* 0x000fc80000010100 */
[----:B------:R-:W-:-:S04]  /*bc00*/  @P0 FFMA R0, R0, R15, R0 ;  /* 0x0000000f00000223 */ /* 0x000fc80000000000 */
[----:B------:R-:W-:Y:S01]  /*bc10*/  @P0 FFMA R11, R0, 1.84467440737095516160e+19, RZ ;  /* 0x5f800000000b0823 */ /* 0x000fe200000000ff */
[----:B------:R-:W-:Y:S06]  /*bc20*/  BRA `(.L_x_77) ;  /* 0x0000000000887947 */ /* 0x000fec0003800000 */
.L_x_76:
[----:B------:R-:W-:-:S04]  /*bc30*/  IADD3 R25, PT, PT, R15, -0xfd, RZ ;  /* 0xffffff030f197810 */ /* 0x000fc80007ffe0ff */
[----:B------:R-:W-:-:S13]  /*bc40*/  ISETP.GT.U32.AND P0, PT, R25, 0x1, PT ;  /* 0x000000011900780c */ /* 0x000fda0003f04070 */
[----:B------:R-:W-:Y:S05]  /*bc50*/  @P0 BRA `(.L_x_78) ;  /* 0x0000000000780947 */ /* 0x000fea0003800000 */
[----:B------:R-:W-:Y:S01]  /*bc60*/  LOP3.LUT R0, R3, 0x7fffff, RZ, 0xc0, !PT ;  /* 0x007fffff03007812 */ /* 0x000fe200078ec0ff */
[----:B------:R-:W-:-:S03]  /*bc70*/  HFMA2 R16, -RZ, RZ, 0, 1.78813934326171875e-07 ;  /* 0x00000003ff107431 */ /* 0x000fc600000001ff */
[----:B------:R-:W-:-:S04]  /*bc80*/  LOP3.LUT R0, R0, 0x3f800000, RZ, 0xfc, !PT ;  /* 0x3f80000000007812 */ /* 0x000fc800078efcff */
[----:B------:R-:W0:Y:S01]  /*bc90*/  MUFU.RCP R11, R0 ;  /* 0x00000000000b7308 */ /* 0x000e220000001000 */
[----:B------:R-:W-:Y:S01]  /*bca0*/  SHF.L.U32 R16, R16, R25, RZ ;  /* 0x0000001910107219 */ /* 0x000fe200000006ff */
[----:B0-----:R-:W-:-:S04]  /*bcb0*/  FFMA R13, R0, R11, -1 ;  /* 0xbf800000000d7423 */ /* 0x001fc8000000000b */
[----:B------:R-:W-:-:S04]  /*bcc0*/  FADD.FTZ R14, -R13, -RZ ;  /* 0x800000ff0d0e7221 */ /* 0x000fc80000010100 */
[CCC-:B------:R-:W-:Y:S01]  /*bcd0*/  FFMA.RM R13, R11.reuse, R14.reuse, R11.reuse ;  /* 0x0000000e0b0d7223 */ /* 0x1c0fe2000000400b */
[----:B------:R-:W-:-:S04]  /*bce0*/  FFMA.RP R14, R11, R14, R11 ;  /* 0x0000000e0b0e7223 */ /* 0x000fc8000000800b */
[C---:B------:R-:W-:Y:S02]  /*bcf0*/  LOP3.LUT R11, R13.reuse, 0x7fffff, RZ, 0xc0, !PT ;  /* 0x007fffff0d0b7812 */ /* 0x040fe400078ec0ff */
[----:B------:R-:W-:Y:S02]  /*bd00*/  FSETP.NEU.FTZ.AND P0, PT, R13, R14, PT ;  /* 0x0000000e0d00720b */ /* 0x000fe40003f1d000 */
[----:B------:R-:W-:Y:S02]  /*bd10*/  LOP3.LUT R11, R11, 0x800000, RZ, 0xfc, !PT ;  /* 0x008000000b0b7812 */ /* 0x000fe400078efcff */
[----:B------:R-:W-:Y:S02]  /*bd20*/  SEL R13, RZ, 0xffffffff, !P0 ;  /* 0xffffffffff0d7807 */ /* 0x000fe40004000000 */
[----:B------:R-:W-:Y:S02]  /*bd30*/  LOP3.LUT R16, R16, R11, RZ, 0xc0, !PT ;  /* 0x0000000b10107212 */ /* 0x000fe400078ec0ff */
[----:B------:R-:W-:-:S02]  /*bd40*/  IADD3 R0, PT, PT, -R13, RZ, RZ ;  /* 0x000000ff0d007210 */ /* 0x000fc40007ffe1ff */
[-C--:B------:R-:W-:Y:S02]  /*bd50*/  SHF.R.U32.HI R16, RZ, R25.reuse, R16 ;  /* 0x00000019ff107219 */ /* 0x080fe40000011610 */
[----:B------:R-:W-:Y:S02]  /*bd60*/  LOP3.LUT P1, RZ, R0, R25, R11, 0xf8, !PT ;  /* 0x0000001900ff7212 */ /* 0x000fe4000782f80b */
[C---:B------:R-:W-:Y:S02]  /*bd70*/  LOP3.LUT P0, RZ, R16.reuse, 0x1, RZ, 0xc0, !PT ;  /* 0x0000000110ff7812 */ /* 0x040fe4000780c0ff */
[----:B------:R-:W-:-:S04]  /*bd80*/  LOP3.LUT P2, RZ, R16, 0x2, RZ, 0xc0, !PT ;  /* 0x0000000210ff7812 */ /* 0x000fc8000784c0ff */
[----:B------:R-:W-:Y:S02]  /*bd90*/  PLOP3.LUT P0, PT, P0, P1, P2, 0xe0, 0x0 ;  /* 0x000000000000781c */ /* 0x000fe40000703c20 */
[----:B------:R-:W-:Y:S02]  /*bda0*/  LOP3.LUT P1, RZ, R3, 0x7fffff, RZ, 0xc0, !PT ;  /* 0x007fffff03ff7812 */ /* 0x000fe4000782c0ff */
[----:B------:R-:W-:-:S04]  /*bdb0*/  SEL R0, RZ, 0x1, !P0 ;  /* 0x00000001ff007807 */ /* 0x000fc80004000000 */
[----:B------:R-:W-:-:S04]  /*bdc0*/  IADD3 R0, PT, PT, -R0, RZ, RZ ;  /* 0x000000ff00007210 */ /* 0x000fc80007ffe1ff */
[----:B------:R-:W-:Y:S02]  /*bdd0*/  ISETP.GE.AND P0, PT, R0, RZ, PT ;  /* 0x000000ff0000720c */ /* 0x000fe40003f06270 */
[----:B------:R-:W-:-:S04]  /*bde0*/  IADD3 R0, PT, PT, R15, -0xfc, RZ ;  /* 0xffffff040f007810 */ /* 0x000fc80007ffe0ff */
[----:B------:R-:W-:-:S07]  /*bdf0*/  SHF.R.U32.HI R0, RZ, R0, R11 ;  /* 0x00000000ff007219 */ /* 0x000fce000001160b */
[----:B------:R-:W-:-:S04]  /*be00*/  @!P0 IADD3 R0, PT, PT, R0, 0x1, RZ ;  /* 0x0000000100008810 */ /* 0x000fc80007ffe0ff */
[----:B------:R-:W-:-:S04]  /*be10*/  @!P1 SHF.L.U32 R0, R0, 0x1, RZ ;  /* 0x0000000100009819 */ /* 0x000fc800000006ff */
[----:B------:R-:W-:Y:S01]  /*be20*/  LOP3.LUT R11, R0, 0x80000000, R3, 0xf8, !PT ;  /* 0x80000000000b7812 */ /* 0x000fe200078ef803 */
[----:B------:R-:W-:Y:S06]  /*be30*/  BRA `(.L_x_77) ;  /* 0x0000000000047947 */ /* 0x000fec0003800000 */
.L_x_78:
[----:B------:R0:W1:Y:S02]  /*be40*/  MUFU.RCP R11, R3 ;  /* 0x00000003000b7308 */ /* 0x0000640000001000 */
.L_x_77:
[----:B------:R-:W-:Y:S05]  /*be50*/  BSYNC.RECONVERGENT B1 ;  /* 0x0000000000017941 */ /* 0x000fea0003800200 */
.L_x_75:
[----:B------:R-:W-:Y:S01]  /*be60*/  HFMA2 R15, -RZ, RZ, 0, 0 ;  /* 0x00000000ff0f7431 */ /* 0x000fe200000001ff */
[----:B------:R-:W-:Y:S02]  /*be70*/  MOV R14, R17 ;  /* 0x00000011000e7202 */ /* 0x000fe40000000f00 */
[----:B-1----:R-:W-:Y:S02]  /*be80*/  MOV R0, R11 ;  /* 0x0000000b00007202 */ /* 0x002fe40000000f00 */
[----:B0-----:R-:W-:Y:S05]  /*be90*/  RET.REL.NODEC R14 `(_Z31flash_attention_inverted_kernelPK6__halfS1_S1_PS_fiiib) ;  /* 0xffffff400e587950 */ /* 0x001fea0003c3ffff */
.L_x_79:
[----:B------:R-:W-:-:S00]  /*bea0*/  BRA `(.L_x_79) ;  /* 0xfffffffc00fc7947 */ /* 0x000fc0000383ffff */
[----:B------:R-:W-:-:S00]  /*beb0*/  NOP ;  /* 0x0000000000007918 */ /* 0x000fc00000000000 */
        /* <DEDUP_REMOVED lines=12> */
.L_x_80:


//--------------------- .nv.shared._Z31flash_attention_inverted_kernelPK6__halfS1_S1_PS_fiiib --------------------------
	.section	.nv.shared._Z31flash_attention_inverted_kernelPK6__halfS1_S1_PS_fiiib,"aw",@nobits
	.sectionflags	@""
	.align	4
.nv.shared._Z31flash_attention_inverted_kernelPK6__halfS1_S1_PS_fiiib:
	.zero		25984


//--------------------- .nv.shared.reserved.0     --------------------------
	.section	.nv.shared.reserved.0,"aw",@nobits
	.weak		__nv_reservedSMEM_offset_0_alias
	.size		__nv_reservedSMEM_offset_0_alias, 0, 64
	.other		__nv_reservedSMEM_offset_0_alias,@"STO_CUDA_RESERVED_SHARED STV_DEFAULT"
__nv_reservedSMEM_offset_0_alias:
	.zero		0
	.zero		64


//--------------------- .nv.constant0._Z31flash_attention_inverted_kernelPK6__halfS1_S1_PS_fiiib --------------------------
	.section	.nv.constant0._Z31flash_attention_inverted_kernelPK6__halfS1_S1_PS_fiiib,"a",@progbits
	.sectionflags	@""
	.align	4
.nv.constant0._Z31flash_attention_inverted_kernelPK6__halfS1_S1_PS_fiiib:
	.zero		945


//--------------------- SYMBOLS --------------------------

	.type		.nv.reservedSmem.offset0,@object
	.size		.nv.reservedSmem.offset0,0x4
	.type		.nv.reservedSmem.cap,@object
	.size		.nv.reservedSmem.cap,0x4
